	.target	sm_80

	.elftype	@"ET_EXEC"


//--------------------- .note.nv.tkinfo           --------------------------
	.section	.note.nv.tkinfo,"",@"SHT_NOTE"
	.sectionflags	@"SHF_NOTE_NV_TKINFO"
	.tkinfo
        /*0018*/ 	.word	0x00000002
        /*0030*/ 	.string	""
        /*0030*/ 	.string	"ptxas"
        /*0030*/ 	.string	"Cuda compilation tools, release 13.0, V13.0.88"
        /*0030*/ 	.string	"Build cuda_13.0.r13.0/compiler.36424714_0"
        /*0030*/ 	.string	"-v  -suppress-debug-info  -lineinfo  -arch sm_80 "



//--------------------- .note.nv.cuinfo           --------------------------
	.section	.note.nv.cuinfo,"",@"SHT_NOTE"
	.sectionflags	@"SHF_NOTE_NV_CUINFO"
        /*0018*/ 	.short	0x0002
        /*001a*/ 	.short	0x0050
        /*001c*/ 	.short	0x0082
	.zero		2


//--------------------- .nv.info                  --------------------------
	.section	.nv.info,"",@"SHT_CUDA_INFO"
	.align	4


	//----- nvinfo : EIATTR_REGCOUNT
	.align		4
        /*0000*/ 	.byte	0x04, 0x2f
        /*0002*/ 	.short	(.L_1 - .L_0)
	.align		4
.L_0:
        /*0004*/ 	.word	index@(matmul_kernel)
        /*0008*/ 	.word	0x00000020


	//----- nvinfo : EIATTR_FRAME_SIZE
	.align		4
.L_1:
        /*000c*/ 	.byte	0x04, 0x11
        /*000e*/ 	.short	(.L_3 - .L_2)
	.align		4
.L_2:
        /*0010*/ 	.word	index@(matmul_kernel)
        /*0014*/ 	.word	0x00007bd8


	//----- nvinfo : EIATTR_MIN_STACK_SIZE
	.align		4
.L_3:
        /*0018*/ 	.byte	0x04, 0x12
        /*001a*/ 	.short	(.L_5 - .L_4)
	.align		4
.L_4:
        /*001c*/ 	.word	index@(matmul_kernel)
        /*0020*/ 	.word	0x00007bd8
.L_5:


//--------------------- .nv.info.matmul_kernel    --------------------------
	.section	.nv.info.matmul_kernel,"",@"SHT_CUDA_INFO"
	.sectionflags	@""
	.align	4


	//----- nvinfo : EIATTR_CUDA_API_VERSION
	.align		4
        /*0000*/ 	.byte	0x04, 0x37
        /*0002*/ 	.short	(.L_7 - .L_6)
.L_6:
        /*0004*/ 	.word	0x00000082


	//----- nvinfo : EIATTR_SW2861232_WAR
	.align		4
.L_7:
        /*0008*/ 	.byte	0x01, 0x35
	.zero		2


	//----- nvinfo : EIATTR_PARAM_CBANK
	.align		4
        /*000c*/ 	.byte	0x04, 0x0a
        /*000e*/ 	.short	(.L_9 - .L_8)
	.align		4
.L_8:
        /*0010*/ 	.word	index@(.nv.constant0.matmul_kernel)
        /*0014*/ 	.short	0x0160
        /*0016*/ 	.short	0x0050


	//----- nvinfo : EIATTR_CBANK_PARAM_SIZE
	.align		4
.L_9:
        /*0018*/ 	.byte	0x03, 0x19
        /*001a*/ 	.short	0x0050


	//----- nvinfo : EIATTR_KPARAM_INFO
	.align		4
        /*001c*/ 	.byte	0x04, 0x17
        /*001e*/ 	.short	(.L_11 - .L_10)
.L_10:
        /*0020*/ 	.word	0x00000000
        /*0024*/ 	.short	0x000d
        /*0026*/ 	.short	0x0048
        /*0028*/ 	.byte	0x00, 0xf4, 0x21, 0x00


	//----- nvinfo : EIATTR_KPARAM_INFO
	.align		4
.L_11:
        /*002c*/ 	.byte	0x04, 0x17
        /*002e*/ 	.short	(.L_13 - .L_12)
.L_12:
        /*0030*/ 	.word	0x00000000
        /*0034*/ 	.short	0x000c
        /*0036*/ 	.short	0x0040
        /*0038*/ 	.byte	0x00, 0xf4, 0x21, 0x00


	//----- nvinfo : EIATTR_KPARAM_INFO
	.align		4
.L_13:
        /*003c*/ 	.byte	0x04, 0x17
        /*003e*/ 	.short	(.L_15 - .L_14)
.L_14:
        /*0040*/ 	.word	0x00000000
        /*0044*/ 	.short	0x000b
        /*0046*/ 	.short	0x0038
        /*0048*/ 	.byte	0x00, 0xf0, 0x11, 0x00


	//----- nvinfo : EIATTR_KPARAM_INFO
	.align		4
.L_15:
        /*004c*/ 	.byte	0x04, 0x17
        /*004e*/ 	.short	(.L_17 - .L_16)
.L_16:
        /*0050*/ 	.word	0x00000000
        /*0054*/ 	.short	0x000a
        /*0056*/ 	.short	0x0034
        /*0058*/ 	.byte	0x00, 0xf0, 0x11, 0x00


	//----- nvinfo : EIATTR_KPARAM_INFO
	.align		4
.L_17:
        /*005c*/ 	.byte	0x04, 0x17
        /*005e*/ 	.short	(.L_19 - .L_18)
.L_18:
        /*0060*/ 	.word	0x00000000
        /*0064*/ 	.short	0x0009
        /*0066*/ 	.short	0x0030
        /*0068*/ 	.byte	0x00, 0xf0, 0x11, 0x00


	//----- nvinfo : EIATTR_KPARAM_INFO
	.align		4
.L_19:
        /*006c*/ 	.byte	0x04, 0x17
        /*006e*/ 	.short	(.L_21 - .L_20)
.L_20:
        /*0070*/ 	.word	0x00000000
        /*0074*/ 	.short	0x0008
        /*0076*/ 	.short	0x002c
        /*0078*/ 	.byte	0x00, 0xf0, 0x11, 0x00


	//----- nvinfo : EIATTR_KPARAM_INFO
	.align		4
.L_21:
        /*007c*/ 	.byte	0x04, 0x17
        /*007e*/ 	.short	(.L_23 - .L_22)
.L_22:
        /*0080*/ 	.word	0x00000000
        /*0084*/ 	.short	0x0007
        /*0086*/ 	.short	0x0028
        /*0088*/ 	.byte	0x00, 0xf0, 0x11, 0x00


	//----- nvinfo : EIATTR_KPARAM_INFO
	.align		4
.L_23:
        /*008c*/ 	.byte	0x04, 0x17
        /*008e*/ 	.short	(.L_25 - .L_24)
.L_24:
        /*0090*/ 	.word	0x00000000
        /*0094*/ 	.short	0x0006
        /*0096*/ 	.short	0x0024
        /*0098*/ 	.byte	0x00, 0xf0, 0x11, 0x00


	//----- nvinfo : EIATTR_KPARAM_INFO
	.align		4
.L_25:
        /*009c*/ 	.byte	0x04, 0x17
        /*009e*/ 	.short	(.L_27 - .L_26)
.L_26:
        /*00a0*/ 	.word	0x00000000
        /*00a4*/ 	.short	0x0005
        /*00a6*/ 	.short	0x0020
        /*00a8*/ 	.byte	0x00, 0xf0, 0x11, 0x00


	//----- nvinfo : EIATTR_KPARAM_INFO
	.align		4
.L_27:
        /*00ac*/ 	.byte	0x04, 0x17
        /*00ae*/ 	.short	(.L_29 - .L_28)
.L_28:
        /*00b0*/ 	.word	0x00000000
        /*00b4*/ 	.short	0x0004
        /*00b6*/ 	.short	0x001c
        /*00b8*/ 	.byte	0x00, 0xf0, 0x11, 0x00


	//----- nvinfo : EIATTR_KPARAM_INFO
	.align		4
.L_29:
        /*00bc*/ 	.byte	0x04, 0x17
        /*00be*/ 	.short	(.L_31 - .L_30)
.L_30:
        /*00c0*/ 	.word	0x00000000
        /*00c4*/ 	.short	0x0003
        /*00c6*/ 	.short	0x0018
        /*00c8*/ 	.byte	0x00, 0xf0, 0x11, 0x00


	//----- nvinfo : EIATTR_KPARAM_INFO
	.align		4
.L_31:
        /*00cc*/ 	.byte	0x04, 0x17
        /*00ce*/ 	.short	(.L_33 - .L_32)
.L_32:
        /*00d0*/ 	.word	0x00000000
        /*00d4*/ 	.short	0x0002
        /*00d6*/ 	.short	0x0010
        /*00d8*/ 	.byte	0x00, 0xf4, 0x21, 0x00


	//----- nvinfo : EIATTR_KPARAM_INFO
	.align		4
.L_33:
        /*00dc*/ 	.byte	0x04, 0x17
        /*00de*/ 	.short	(.L_35 - .L_34)
.L_34:
        /*00e0*/ 	.word	0x00000000
        /*00e4*/ 	.short	0x0001
        /*00e6*/ 	.short	0x0008
        /*00e8*/ 	.byte	0x00, 0xf4, 0x21, 0x00


	//----- nvinfo : EIATTR_KPARAM_INFO
	.align		4
.L_35:
        /*00ec*/ 	.byte	0x04, 0x17
        /*00ee*/ 	.short	(.L_37 - .L_36)
.L_36:
        /*00f0*/ 	.word	0x00000000
        /*00f4*/ 	.short	0x0000
        /*00f6*/ 	.short	0x0000
        /*00f8*/ 	.byte	0x00, 0xf4, 0x21, 0x00


	//----- nvinfo : EIATTR_MAXREG_COUNT
	.align		4
.L_37:
        /*00fc*/ 	.byte	0x03, 0x1b
        /*00fe*/ 	.short	0x00ff


	//----- nvinfo : EIATTR_NUM_BARRIERS
	.align		4
        /*0100*/ 	.byte	0x02, 0x4c
        /*0102*/ 	.byte	0x01
	.zero		1


	//----- nvinfo : EIATTR_ANNOTATIONS
	.align		4
        /*0104*/ 	.byte	0x04, 0x55
        /*0106*/ 	.short	(.L_39 - .L_38)


	//   ....[0]....
.L_38:
        /*0108*/ 	.word	0x00000001
        /*010c*/ 	.byte	0x70, 0x00, 0x00, 0x00, 0x01, 0x00, 0x00, 0x00, 0xb0, 0x00, 0x00, 0x00, 0x01, 0x00, 0x00, 0x00
        /* <DEDUP_REMOVED lines=3712> */
        /*e91c*/ 	.byte	0x50, 0x75, 0x03, 0x00


	//----- nvinfo : EIATTR_MERCURY_ISA_VERSION
	.align		4
.L_39:
        /*e920*/ 	.byte	0x03, 0x5f
        /*e922*/ 	.short	0x0000


	//----- nvinfo : EIATTR_EXIT_INSTR_OFFSETS
	.align		4
        /*e924*/ 	.byte	0x04, 0x1c
        /*e926*/ 	.short	(.L_41 - .L_40)


	//   ....[0]....
.L_40:
        /*e928*/ 	.word	0x00095770


	//   ....[1]....
        /*e92c*/ 	.word	0x000957a0


	//----- nvinfo : EIATTR_REQNTID
	.align		4
.L_41:
        /*e930*/ 	.byte	0x04, 0x10
        /*e932*/ 	.short	(.L_43 - .L_42)
.L_42:
        /*e934*/ 	.word	0x00000080
        /*e938*/ 	.word	0x00000001
        /*e93c*/ 	.word	0x00000001
.L_43:


//--------------------- .nv.callgraph             --------------------------
	.section	.nv.callgraph,"",@"SHT_CUDA_CALLGRAPH"
	.align	4
	.sectionentsize	8
	.align		4
        /*0000*/ 	.word	0x00000000
	.align		4
        /*0004*/ 	.word	0xffffffff
	.align		4
        /*0008*/ 	.word	0x00000000
	.align		4
        /*000c*/ 	.word	0xfffffffe
	.align		4
        /*0010*/ 	.word	0x00000000
	.align		4
        /*0014*/ 	.word	0xfffffffd
	.align		4
        /*0018*/ 	.word	0x00000000
	.align		4
        /*001c*/ 	.word	0xfffffffc


//--------------------- .nv.rel.action            --------------------------
	.section	.nv.rel.action,"",@"SHT_CUDA_RELOCINFO"
	.align	8
	.sectionentsize	8
        /*0000*/ 	.byte	0x73, 0x00, 0x00, 0x00, 0x00, 0x00, 0x00, 0x00, 0x00, 0x00, 0x00, 0x11, 0x25, 0x00, 0x05, 0x36


//--------------------- .nv.constant0.matmul_kernel --------------------------
	.section	.nv.constant0.matmul_kernel,"a",@progbits
	.sectionflags	@""
	.align	4
.nv.constant0.matmul_kernel:
	.zero		432


//--------------------- .text.matmul_kernel       --------------------------
	.section	.text.matmul_kernel,"ax",@progbits
	.sectioninfo	@"SHI_REGISTERS=32"
	.align	128
        .global         matmul_kernel
        .type           matmul_kernel,@function
        .size           matmul_kernel,(.L_x_4 - matmul_kernel)
        .other          matmul_kernel,@"STO_CUDA_ENTRY STV_DEFAULT"
matmul_kernel:
.text.matmul_kernel:
[----:B------:R-:W-:-:S04]  /*0000*/  IMAD.MOV.U32 R1, RZ, RZ, c[0x0][0x28] ;  /* 0x00000a00ff017624 */ /* 0x000fc800078e00ff */
[----:B------:R-:W-:Y:S01]  /*0010*/  IMAD.MOV.U32 R0, RZ, RZ, c[0x0][0x17c] ;  /* 0x00005f00ff007624 */ /* 0x000fe200078e00ff */
[----:B------:R-:W-:Y:S01]  /*0020*/  IADD3 R1, R1, -0x7bd8, RZ ;  /* 0xffff842801017810 */ /* 0x000fe20007ffe0ff */
[----:B------:R-:W0:Y:S01]  /*0030*/  S2R R29, SR_TID.X ;  /* 0x00000000001d7919 */ /* 0x000e220000002100 */
[----:B------:R-:W-:Y:S01]  /*0040*/  CS2R R12, SRZ ;  /* 0x00000000000c7805 */ /* 0x000fe2000001ff00 */
[----:B------:R-:W-:Y:S01]  /*0050*/  CS2R R14, SRZ ;  /* 0x00000000000e7805 */ /* 0x000fe2000001ff00 */
[----:B------:R-:W-:Y:S01]  /*0060*/  IADD3 R0, R0, 0x7f, RZ ;  /* 0x0000007f00007810 */ /* 0x000fe20007ffe0ff */
[----:B------:R-:W-:Y:S01]  /*0070*/  STL [R1+0x190], RZ ;  /* 0x000190ff01007387 */ /* 0x000fe20000100800 */
[----:B------:R-:W-:Y:S01]  /*0080*/  CS2R R16, SRZ ;  /* 0x0000000000107805 */ /* 0x000fe2000001ff00 */
[----:B------:R-:W-:Y:S01]  /*0090*/  CS2R R18, SRZ ;  /* 0x0000000000127805 */ /* 0x000fe2000001ff00 */
[----:B------:R-:W-:Y:S01]  /*00a0*/  SHF.R.S32.HI R3, RZ, 0x1f, R0 ;  /* 0x0000001fff037819 */ /* 0x000fe20000011400 */
[----:B------:R-:W-:Y:S01]  /*00b0*/  STL [R1+0x194], RZ ;  /* 0x000194ff01007387 */ /* 0x000fe20000100800 */
[----:B------:R-:W-:Y:S01]  /*00c0*/  CS2R R20, SRZ ;  /* 0x0000000000147805 */ /* 0x000fe2000001ff00 */
[----:B------:R-:W-:Y:S01]  /*00d0*/  CS2R R22, SRZ ;  /* 0x0000000000167805 */ /* 0x000fe2000001ff00 */
[----:B------:R-:W-:Y:S01]  /*00e0*/  LEA.HI R0, R3, R0, RZ, 0x7 ;  /* 0x0000000003007211 */ /* 0x000fe200078f38ff */
[----:B------:R-:W-:Y:S01]  /*00f0*/  STL [R1+0x198], RZ ;  /* 0x000198ff01007387 */ /* 0x000fe20000100800 */
[----:B------:R-:W-:Y:S01]  /*0100*/  CS2R R24, SRZ ;  /* 0x0000000000187805 */ /* 0x000fe2000001ff00 */
[----:B------:R-:W-:Y:S01]  /*0110*/  CS2R R26, SRZ ;  /* 0x00000000001a7805 */ /* 0x000fe2000001ff00 */
[----:B------:R-:W-:Y:S01]  /*0120*/  SHF.R.S32.HI R0, RZ, 0x7, R0 ;  /* 0x00000007ff007819 */ /* 0x000fe20000011400 */
[----:B------:R-:W1:Y:S03]  /*0130*/  S2R R3, SR_CTAID.X ;  /* 0x0000000000037919 */ /* 0x000e660000002500 */
[-C--:B------:R-:W-:Y:S01]  /*0140*/  IABS R7, R0.reuse ;  /* 0x0000000000077213 */ /* 0x080fe20000000000 */
[----:B------:R-:W-:Y:S01]  /*0150*/  STL [R1+0x19c], RZ ;  /* 0x00019cff01007387 */ /* 0x000fe20000100800 */
[----:B------:R-:W-:-:S02]  /*0160*/  IABS R10, R0 ;  /* 0x00000000000a7213 */ /* 0x000fc40000000000 */
[----:B------:R-:W2:Y:S01]  /*0170*/  I2F.RP R2, R7 ;  /* 0x0000000700027306 */ /* 0x000ea20000209400 */
[----:B------:R-:W-:Y:S04]  /*0180*/  STL [R1+0x180], RZ ;  /* 0x000180ff01007387 */ /* 0x000fe80000100800 */
[----:B------:R-:W-:Y:S04]  /*0190*/  STL [R1+0x184], RZ ;  /* 0x000184ff01007387 */ /* 0x000fe80000100800 */
[----:B------:R-:W-:Y:S04]  /*01a0*/  STL [R1+0x188], RZ ;  /* 0x000188ff01007387 */ /* 0x000fe80000100800 */
[----:B------:R-:W-:Y:S01]  /*01b0*/  STL [R1+0x18c], RZ ;  /* 0x00018cff01007387 */ /* 0x000fe20000100800 */
[----:B--2---:R-:W2:Y:S01]  /*01c0*/  MUFU.RCP R2, R2 ;  /* 0x0000000200027308 */ /* 0x004ea20000001000 */
[----:B-1----:R-:W-:-:S02]  /*01d0*/  IABS R8, R3 ;  /* 0x0000000300087213 */ /* 0x002fc40000000000 */
[----:B------:R-:W-:Y:S04]  /*01e0*/  STL [R1+0x170], RZ ;  /* 0x000170ff01007387 */ /* 0x000fe80000100800 */
[----:B------:R-:W-:Y:S04]  /*01f0*/  STL [R1+0x174], RZ ;  /* 0x000174ff01007387 */ /* 0x000fe80000100800 */
[----:B------:R-:W-:Y:S04]  /*0200*/  STL [R1+0x178], RZ ;  /* 0x000178ff01007387 */ /* 0x000fe80000100800 */
[----:B------:R-:W-:Y:S01]  /*0210*/  STL [R1+0x17c], RZ ;  /* 0x00017cff01007387 */ /* 0x000fe20000100800 */
[----:B--2---:R-:W-:-:S03]  /*0220*/  IADD3 R4, R2, 0xffffffe, RZ ;  /* 0x0ffffffe02047810 */ /* 0x004fc60007ffe0ff */
[----:B------:R-:W-:Y:S01]  /*0230*/  STL [R1+0x160], RZ ;  /* 0x000160ff01007387 */ /* 0x000fe20000100800 */
[----:B------:R1:W2:Y:S03]  /*0240*/  F2I.FTZ.U32.TRUNC.NTZ R5, R4 ;  /* 0x0000000400057305 */ /* 0x0002a6000021f000 */
[----:B------:R-:W-:Y:S04]  /*0250*/  STL [R1+0x164], RZ ;  /* 0x000164ff01007387 */ /* 0x000fe80000100800 */
[----:B------:R-:W-:Y:S01]  /*0260*/  STL [R1+0x168], RZ ;  /* 0x000168ff01007387 */ /* 0x000fe20000100800 */
[----:B-1----:R-:W-:-:S03]  /*0270*/  IMAD.MOV.U32 R4, RZ, RZ, RZ ;  /* 0x000000ffff047224 */ /* 0x002fc600078e00ff */
[----:B------:R-:W-:Y:S04]  /*0280*/  STL [R1+0x16c], RZ ;  /* 0x00016cff01007387 */ /* 0x000fe80000100800 */
[----:B------:R-:W-:Y:S01]  /*0290*/  STL [R1+0x150], RZ ;  /* 0x000150ff01007387 */ /* 0x000fe20000100800 */
[----:B--2---:R-:W-:-:S03]  /*02a0*/  IMAD.MOV R6, RZ, RZ, -R5 ;  /* 0x000000ffff067224 */ /* 0x004fc600078e0a05 */
[----:B------:R-:W-:Y:S01]  /*02b0*/  STL [R1+0x154], RZ ;  /* 0x000154ff01007387 */ /* 0x000fe20000100800 */
[----:B------:R-:W-:Y:S02]  /*02c0*/  IMAD R9, R6, R7, RZ ;  /* 0x0000000706097224 */ /* 0x000fe400078e02ff */
[----:B------:R-:W-:Y:S01]  /*02d0*/  IMAD.MOV.U32 R6, RZ, RZ, R8 ;  /* 0x000000ffff067224 */ /* 0x000fe200078e0008 */
[----:B------:R-:W-:Y:S01]  /*02e0*/  STL [R1+0x158], RZ ;  /* 0x000158ff01007387 */ /* 0x000fe20000100800 */
[----:B------:R-:W-:-:S03]  /*02f0*/  IMAD.HI.U32 R5, R5, R9, R4 ;  /* 0x0000000905057227 */ /* 0x000fc600078e0004 */
[----:B------:R-:W-:Y:S01]  /*0300*/  STL [R1+0x15c], RZ ;  /* 0x00015cff01007387 */ /* 0x000fe20000100800 */
[----:B------:R-:W-:Y:S02]  /*0310*/  IMAD.MOV R9, RZ, RZ, -R10 ;  /* 0x000000ffff097224 */ /* 0x000fe400078e0a0a */
[----:B------:R-:W-:Y:S01]  /*0320*/  IMAD.HI.U32 R2, R5, R6, RZ ;  /* 0x0000000605027227 */ /* 0x000fe200078e00ff */
[----:B------:R-:W-:Y:S03]  /*0330*/  STL [R1+0x140], RZ ;  /* 0x000140ff01007387 */ /* 0x000fe60000100800 */
[----:B------:R-:W-:Y:S01]  /*0340*/  IMAD R4, R2, R9, R6 ;  /* 0x0000000902047224 */ /* 0x000fe200078e0206 */
[----:B------:R-:W-:Y:S04]  /*0350*/  STL [R1+0x144], RZ ;  /* 0x000144ff01007387 */ /* 0x000fe80000100800 */
[----:B------:R-:W-:Y:S01]  /*0360*/  ISETP.GT.U32.AND P1, PT, R7, R4, PT ;  /* 0x000000040700720c */ /* 0x000fe20003f24070 */
[----:B------:R-:W-:Y:S04]  /*0370*/  STL [R1+0x148], RZ ;  /* 0x000148ff01007387 */ /* 0x000fe80000100800 */
[----:B------:R-:W-:Y:S04]  /*0380*/  STL [R1+0x14c], RZ ;  /* 0x00014cff01007387 */ /* 0x000fe80000100800 */
[----:B------:R-:W-:Y:S04]  /*0390*/  STL [R1+0x130], RZ ;  /* 0x000130ff01007387 */ /* 0x000fe80000100800 */
[----:B------:R-:W-:Y:S01]  /*03a0*/  @!P1 IMAD.IADD R4, R4, 0x1, -R7 ;  /* 0x0000000104049824 */ /* 0x000fe200078e0a07 */
[----:B------:R-:W-:Y:S01]  /*03b0*/  STL [R1+0x134], RZ ;  /* 0x000134ff01007387 */ /* 0x000fe20000100800 */
[----:B------:R-:W-:-:S02]  /*03c0*/  @!P1 IADD3 R2, R2, 0x1, RZ ;  /* 0x0000000102029810 */ /* 0x000fc40007ffe0ff */
[----:B------:R-:W-:Y:S01]  /*03d0*/  ISETP.NE.AND P1, PT, R0, RZ, PT ;  /* 0x000000ff0000720c */ /* 0x000fe20003f25270 */
[----:B------:R-:W-:Y:S01]  /*03e0*/  STL [R1+0x138], RZ ;  /* 0x000138ff01007387 */ /* 0x000fe20000100800 */
[----:B------:R-:W-:Y:S02]  /*03f0*/  ISETP.GE.U32.AND P0, PT, R4, R7, PT ;  /* 0x000000070400720c */ /* 0x000fe40003f06070 */
[----:B------:R-:W-:Y:S01]  /*0400*/  LOP3.LUT R4, R3, R0, RZ, 0x3c, !PT ;  /* 0x0000000003047212 */ /* 0x000fe200078e3cff */
[----:B------:R-:W-:Y:S03]  /*0410*/  STL [R1+0x13c], RZ ;  /* 0x00013cff01007387 */ /* 0x000fe60000100800 */
[----:B------:R-:W-:Y:S01]  /*0420*/  ISETP.GE.AND P2, PT, R4, RZ, PT ;  /* 0x000000ff0400720c */ /* 0x000fe20003f46270 */
[----:B------:R-:W-:Y:S01]  /*0430*/  STL [R1+0x120], RZ ;  /* 0x000120ff01007387 */ /* 0x000fe20000100800 */
[----:B------:R-:W-:-:S03]  /*0440*/  IMAD.MOV.U32 R4, RZ, RZ, c[0x0][0x178] ;  /* 0x00005e00ff047624 */ /* 0x000fc600078e00ff */
[----:B------:R-:W-:Y:S02]  /*0450*/  STL [R1+0x124], RZ ;  /* 0x000124ff01007387 */ /* 0x000fe40000100800 */
[----:B------:R-:W-:Y:S02]  /*0460*/  IADD3 R4, R4, 0x1ff, RZ ;  /* 0x000001ff04047810 */ /* 0x000fe40007ffe0ff */
[----:B------:R-:W-:Y:S01]  /*0470*/  STL [R1+0x128], RZ ;  /* 0x000128ff01007387 */ /* 0x000fe20000100800 */
[----:B------:R-:W-:Y:S02]  /*0480*/  @P0 IADD3 R2, R2, 0x1, RZ ;  /* 0x0000000102020810 */ /* 0x000fe40007ffe0ff */
[----:B------:R-:W-:Y:S01]  /*0490*/  SHF.R.S32.HI R5, RZ, 0x1f, R4 ;  /* 0x0000001fff057819 */ /* 0x000fe20000011404 */
[----:B------:R-:W-:Y:S02]  /*04a0*/  STL [R1+0x12c], RZ ;  /* 0x00012cff01007387 */ /* 0x000fe40000100800 */
[----:B------:R-:W-:Y:S01]  /*04b0*/  @!P2 IMAD.MOV R2, RZ, RZ, -R2 ;  /* 0x000000ffff02a224 */ /* 0x000fe200078e0a02 */
[----:B------:R-:W-:Y:S01]  /*04c0*/  LEA.HI R5, R5, R4, RZ, 0x9 ;  /* 0x0000000405057211 */ /* 0x000fe200078f48ff */
[----:B------:R-:W-:Y:S01]  /*04d0*/  STL [R1+0x110], RZ ;  /* 0x000110ff01007387 */ /* 0x000fe20000100800 */
[----:B------:R-:W-:-:S03]  /*04e0*/  @!P1 LOP3.LUT R2, RZ, R0, RZ, 0x33, !PT ;  /* 0x00000000ff029212 */ /* 0x000fc600078e33ff */
[----:B------:R-:W-:Y:S01]  /*04f0*/  STL [R1+0x114], RZ ;  /* 0x000114ff01007387 */ /* 0x000fe20000100800 */
[----:B------:R-:W-:Y:S01]  /*0500*/  LEA.HI.SX32 R5, R5, -R2, 0x17 ;  /* 0x8000000205057211 */ /* 0x000fe200078fbaff */
[----:B------:R-:W-:Y:S02]  /*0510*/  IMAD.MOV R7, RZ, RZ, -R2 ;  /* 0x000000ffff077224 */ /* 0x000fe400078e0a02 */
[----:B------:R-:W-:Y:S01]  /*0520*/  STL [R1+0x118], RZ ;  /* 0x000118ff01007387 */ /* 0x000fe20000100800 */
[----:B------:R-:W-:Y:S01]  /*0530*/  IMNMX R10, R5, 0x1, PT ;  /* 0x00000001050a7817 */ /* 0x000fe20003800200 */
[----:B------:R-:W-:Y:S02]  /*0540*/  IMAD R9, R0, R7, R3 ;  /* 0x0000000700097224 */ /* 0x000fe400078e0203 */
[----:B------:R-:W-:Y:S01]  /*0550*/  STL [R1+0x11c], RZ ;  /* 0x00011cff01007387 */ /* 0x000fe20000100800 */
[-C--:B------:R-:W-:Y:S02]  /*0560*/  IABS R8, R10.reuse ;  /* 0x0000000a00087213 */ /* 0x080fe40000000000 */
[----:B------:R-:W-:Y:S01]  /*0570*/  IABS R0, R10 ;  /* 0x0000000a00007213 */ /* 0x000fe20000000000 */
[----:B------:R-:W-:Y:S01]  /*0580*/  STL [R1+0x100], RZ ;  /* 0x000100ff01007387 */ /* 0x000fe20000100800 */
[----:B------:R-:W1:Y:S01]  /*0590*/  I2F.RP R6, R8 ;  /* 0x0000000800067306 */ /* 0x000e620000209400 */
[----:B------:R-:W-:-:S02]  /*05a0*/  IABS R7, R9 ;  /* 0x0000000900077213 */ /* 0x000fc40000000000 */
[----:B------:R-:W-:Y:S04]  /*05b0*/  STL [R1+0x104], RZ ;  /* 0x000104ff01007387 */ /* 0x000fe80000100800 */
[----:B------:R-:W-:Y:S04]  /*05c0*/  STL [R1+0x108], RZ ;  /* 0x000108ff01007387 */ /* 0x000fe80000100800 */
[----:B------:R-:W-:Y:S04]  /*05d0*/  STL [R1+0x10c], RZ ;  /* 0x00010cff01007387 */ /* 0x000fe80000100800 */
[----:B------:R-:W-:Y:S01]  /*05e0*/  STL [R1+0xf0], RZ ;  /* 0x0000f0ff01007387 */ /* 0x000fe20000100800 */
[----:B-1----:R-:W1:Y:S03]  /*05f0*/  MUFU.RCP R6, R6 ;  /* 0x0000000600067308 */ /* 0x002e660000001000 */
[----:B------:R-:W-:Y:S04]  /*0600*/  STL [R1+0xf4], RZ ;  /* 0x0000f4ff01007387 */ /* 0x000fe80000100800 */
[----:B------:R-:W-:Y:S04]  /*0610*/  STL [R1+0xf8], RZ ;  /* 0x0000f8ff01007387 */ /* 0x000fe80000100800 */
[----:B------:R-:W-:Y:S04]  /*0620*/  STL [R1+0xfc], RZ ;  /* 0x0000fcff01007387 */ /* 0x000fe80000100800 */
[----:B------:R-:W-:Y:S01]  /*0630*/  STL [R1+0xe0], RZ ;  /* 0x0000e0ff01007387 */ /* 0x000fe20000100800 */
[----:B-1----:R-:W-:-:S03]  /*0640*/  IADD3 R4, R6, 0xffffffe, RZ ;  /* 0x0ffffffe06047810 */ /* 0x002fc60007ffe0ff */
        /* <DEDUP_REMOVED lines=9> */
[----:B------:R-:W-:-:S03]  /*06e0*/  IMAD.MOV.U32 R3, RZ, RZ, R11 ;  /* 0x000000ffff037224 */ /* 0x000fc600078e000b */
[----:B------:R-:W-:Y:S01]  /*06f0*/  STL [R1+0xdc], RZ ;  /* 0x0000dcff01007387 */ /* 0x000fe20000100800 */
[----:B------:R-:W-:-:S03]  /*0700*/  IMAD R3, R3, R8, RZ ;  /* 0x0000000803037224 */ /* 0x000fc600078e02ff */
[----:B------:R-:W-:Y:S01]  /*0710*/  STL [R1+0xc0], RZ ;  /* 0x0000c0ff01007387 */ /* 0x000fe20000100800 */
[----:B------:R-:W-:-:S03]  /*0720*/  IMAD.HI.U32 R5, R5, R3, R4 ;  /* 0x0000000305057227 */ /* 0x000fc600078e0004 */
[----:B------:R-:W-:Y:S01]  /*0730*/  STL [R1+0xc4], RZ ;  /* 0x0000c4ff01007387 */ /* 0x000fe20000100800 */
[----:B------:R-:W-:Y:S02]  /*0740*/  IMAD.MOV R3, RZ, RZ, -R0 ;  /* 0x000000ffff037224 */ /* 0x000fe400078e0a00 */
[----:B------:R-:W-:Y:S01]  /*0750*/  IMAD.HI.U32 R0, R5, R7, RZ ;  /* 0x0000000705007227 */ /* 0x000fe200078e00ff */
[----:B------:R-:W-:Y:S03]  /*0760*/  STL [R1+0xc8], RZ ;  /* 0x0000c8ff01007387 */ /* 0x000fe60000100800 */
[----:B------:R-:W-:Y:S01]  /*0770*/  IMAD R3, R0, R3, R7 ;  /* 0x0000000300037224 */ /* 0x000fe200078e0207 */
[----:B------:R-:W-:Y:S01]  /*0780*/  STL [R1+0xcc], RZ ;  /* 0x0000ccff01007387 */ /* 0x000fe20000100800 */
[----:B------:R-:W-:Y:S01]  /*0790*/  ULDC.64 UR6, c[0x0][0x118] ;  /* 0x0000460000067ab9 */ /* 0x000fe20000000a00 */
[----:B------:R-:W-:-:S02]  /*07a0*/  CS2R R6, SRZ ;  /* 0x0000000000067805 */ /* 0x000fc4000001ff00 */
[----:B------:R-:W-:Y:S01]  /*07b0*/  STL [R1+0xb0], RZ ;  /* 0x0000b0ff01007387 */ /* 0x000fe20000100800 */
[----:B------:R-:W-:-:S03]  /*07c0*/  ISETP.GT.U32.AND P1, PT, R8, R3, PT ;  /* 0x000000030800720c */ /* 0x000fc60003f24070 */
[----:B------:R-:W-:Y:S04]  /*07d0*/  STL [R1+0xb4], RZ ;  /* 0x0000b4ff01007387 */ /* 0x000fe80000100800 */
[----:B------:R-:W-:Y:S04]  /*07e0*/  STL [R1+0xb8], RZ ;  /* 0x0000b8ff01007387 */ /* 0x000fe80000100800 */
[----:B------:R-:W-:Y:S02]  /*07f0*/  STL [R1+0xbc], RZ ;  /* 0x0000bcff01007387 */ /* 0x000fe40000100800 */
[----:B------:R-:W-:Y:S01]  /*0800*/  @!P1 IMAD.IADD R3, R3, 0x1, -R8 ;  /* 0x0000000103039824 */ /* 0x000fe200078e0a08 */
[----:B------:R-:W-:Y:S01]  /*0810*/  @!P1 IADD3 R0, R0, 0x1, RZ ;  /* 0x0000000100009810 */ /* 0x000fe20007ffe0ff */
[----:B------:R-:W-:Y:S01]  /*0820*/  STL [R1+0xa0], RZ ;  /* 0x0000a0ff01007387 */ /* 0x000fe20000100800 */
[----:B------:R-:W-:-:S02]  /*0830*/  ISETP.NE.AND P1, PT, R10, RZ, PT ;  /* 0x000000ff0a00720c */ /* 0x000fc40003f25270 */
[----:B------:R-:W-:Y:S01]  /*0840*/  ISETP.GE.U32.AND P0, PT, R3, R8, PT ;  /* 0x000000080300720c */ /* 0x000fe20003f06070 */
[----:B------:R-:W-:Y:S01]  /*0850*/  STL [R1+0xa4], RZ ;  /* 0x0000a4ff01007387 */ /* 0x000fe20000100800 */
[----:B------:R-:W-:-:S03]  /*0860*/  LOP3.LUT R3, R9, R10, RZ, 0x3c, !PT ;  /* 0x0000000a09037212 */ /* 0x000fc600078e3cff */
[----:B------:R-:W-:Y:S01]  /*0870*/  STL [R1+0xa8], RZ ;  /* 0x0000a8ff01007387 */ /* 0x000fe20000100800 */
[----:B------:R-:W-:Y:S01]  /*0880*/  ISETP.GE.AND P2, PT, R3, RZ, PT ;  /* 0x000000ff0300720c */ /* 0x000fe20003f46270 */
[----:B------:R-:W-:Y:S02]  /*0890*/  IMAD.MOV.U32 R3, RZ, RZ, c[0x0][0x180] ;  /* 0x00006000ff037624 */ /* 0x000fe400078e00ff */
[----:B------:R-:W-:Y:S03]  /*08a0*/  STL [R1+0xac], RZ ;  /* 0x0000acff01007387 */ /* 0x000fe60000100800 */
[----:B------:R-:W-:Y:S01]  /*08b0*/  IADD3 R3, R3, 0x7f, RZ ;  /* 0x0000007f03037810 */ /* 0x000fe20007ffe0ff */
[----:B------:R-:W-:Y:S01]  /*08c0*/  STL [R1+0x90], RZ ;  /* 0x000090ff01007387 */ /* 0x000fe20000100800 */
[----:B------:R-:W-:Y:S02]  /*08d0*/  @P0 IADD3 R0, R0, 0x1, RZ ;  /* 0x0000000100000810 */ /* 0x000fe40007ffe0ff */
[----:B------:R-:W-:Y:S01]  /*08e0*/  ISETP.GE.AND P0, PT, R3, 0x80, PT ;  /* 0x000000800300780c */ /* 0x000fe20003f06270 */
[----:B------:R-:W-:Y:S02]  /*08f0*/  STL [R1+0x94], RZ ;  /* 0x000094ff01007387 */ /* 0x000fe40000100800 */
[----:B------:R-:W-:Y:S01]  /*0900*/  @!P2 IMAD.MOV R0, RZ, RZ, -R0 ;  /* 0x000000ffff00a224 */ /* 0x000fe200078e0a00 */
[----:B------:R-:W-:Y:S01]  /*0910*/  @!P1 LOP3.LUT R0, RZ, R10, RZ, 0x33, !PT ;  /* 0x0000000aff009212 */ /* 0x000fe200078e33ff */
[----:B------:R-:W-:Y:S04]  /*0920*/  STL [R1+0x98], RZ ;  /* 0x000098ff01007387 */ /* 0x000fe80000100800 */
[----:B------:R-:W-:Y:S01]  /*0930*/  STL [R1+0x9c], RZ ;  /* 0x00009cff01007387 */ /* 0x000fe20000100800 */
[----:B------:R-:W-:-:S02]  /*0940*/  IMAD.SHL.U32 R28, R0, 0x80, RZ ;  /* 0x00000080001c7824 */ /* 0x000fc400078e00ff */
[----:B------:R-:W-:Y:S01]  /*0950*/  IMAD.MOV R5, RZ, RZ, -R0 ;  /* 0x000000ffff057224 */ /* 0x000fe200078e0a00 */
[----:B------:R-:W-:Y:S01]  /*0960*/  STL [R1+0x80], RZ ;  /* 0x000080ff01007387 */ /* 0x000fe20000100800 */
[----:B0-----:R-:W-:Y:S02]  /*0970*/  LOP3.LUT R0, R29, 0x7f, RZ, 0xc0, !PT ;  /* 0x0000007f1d007812 */ /* 0x001fe400078ec0ff */
[C---:B------:R-:W-:Y:S01]  /*0980*/  IADD3 R29, R28.reuse, 0x2, RZ ;  /* 0x000000021c1d7810 */ /* 0x040fe20007ffe0ff */
[----:B------:R-:W-:Y:S01]  /*0990*/  STL [R1+0x84], RZ ;  /* 0x000084ff01007387 */ /* 0x000fe20000100800 */
[----:B------:R-:W-:Y:S01]  /*09a0*/  IADD3 R3, R28, 0x3, RZ ;  /* 0x000000031c037810 */ /* 0x000fe20007ffe0ff */
[----:B------:R-:W-:Y:S02]  /*09b0*/  IMAD R5, R10, R5, R9 ;  /* 0x000000050a057224 */ /* 0x000fe400078e0209 */
[----:B------:R-:W-:Y:S01]  /*09c0*/  STL [R1+0x88], RZ ;  /* 0x000088ff01007387 */ /* 0x000fe20000100800 */
[----:B------:R-:W-:Y:S01]  /*09d0*/  CS2R R8, SRZ ;  /* 0x0000000000087805 */ /* 0x000fe2000001ff00 */
[----:B------:R-:W-:Y:S01]  /*09e0*/  IMAD.IADD R2, R2, 0x1, R5 ;  /* 0x0000000102027824 */ /* 0x000fe200078e0205 */
[----:B------:R-:W-:Y:S01]  /*09f0*/  CS2R R10, SRZ ;  /* 0x00000000000a7805 */ /* 0x000fe2000001ff00 */
[----:B------:R-:W-:Y:S01]  /*0a00*/  STL [R1+0x8c], RZ ;  /* 0x00008cff01007387 */ /* 0x000fe20000100800 */
[----:B------:R-:W-:-:S03]  /*0a10*/  IMAD.MOV.U32 R5, RZ, RZ, RZ ;  /* 0x000000ffff057224 */ /* 0x000fc600078e00ff */
[----:B------:R-:W-:Y:S04]  /*0a20*/  STL [R1+0x70], RZ ;  /* 0x000070ff01007387 */ /* 0x000fe80000100800 */
        /* <DEDUP_REMOVED lines=27> */
[----:B------:R-:W-:Y:S04]  /*0be0*/  STL [R1], RZ ;  /* 0x000000ff01007387 */ /* 0x000fe80000100800 */
[----:B------:R-:W-:Y:S04]  /*0bf0*/  STL [R1+0x4], RZ ;  /* 0x000004ff01007387 */ /* 0x000fe80000100800 */
[----:B------:R-:W-:Y:S04]  /*0c00*/  STL [R1+0x8], RZ ;  /* 0x000008ff01007387 */ /* 0x000fe80000100800 */
[----:B------:R-:W-:Y:S04]  /*0c10*/  STL [R1+0xc], RZ ;  /* 0x00000cff01007387 */ /* 0x000fe80000100800 */
[----:B------:R0:W-:Y:S04]  /*0c20*/  STL [R1+0x25e4], R4 ;  /* 0x0025e40401007387 */ /* 0x0001e80000100800 */
[----:B------:R-:W-:Y:S04]  /*0c30*/  STL [R1+0x270], RZ ;  /* 0x000270ff01007387 */ /* 0x000fe80000100800 */
[----:B------:R-:W-:Y:S01]  /*0c40*/  STL [R1+0x274], RZ ;  /* 0x000274ff01007387 */ /* 0x000fe20000100800 */
[----:B0-----:R-:W-:-:S03]  /*0c50*/  IADD3 R4, R28, 0x1, RZ ;  /* 0x000000011c047810 */ /* 0x001fc60007ffe0ff */
        /* <DEDUP_REMOVED lines=126> */
[----:B------:R-:W-:Y:S04]  /*1440*/  STL [R1+0xfcc], R28 ;  /* 0x000fcc1c01007387 */ /* 0x000fe80000100800 */
[----:B------:R0:W-:Y:S04]  /*1450*/  STL [R1+0x23f4], R4 ;  /* 0x0023f40401007387 */ /* 0x0001e80000100800 */
[----:B------:R1:W-:Y:S04]  /*1460*/  STL [R1+0x23f0], R29 ;  /* 0x0023f01d01007387 */ /* 0x0003e80000100800 */
[----:B------:R2:W-:Y:S01]  /*1470*/  STL [R1+0x23ec], R3 ;  /* 0x0023ec0301007387 */ /* 0x0005e20000100800 */
[----:B0-----:R-:W-:-:S02]  /*1480*/  IADD3 R4, R28, 0x4, RZ ;  /* 0x000000041c047810 */ /* 0x001fc40007ffe0ff */
[----:B-1----:R-:W-:-:S03]  /*1490*/  IADD3 R29, R28, 0x5, RZ ;  /* 0x000000051c1d7810 */ /* 0x002fc60007ffe0ff */
[----:B------:R0:W-:Y:S01]  /*14a0*/  STL [R1+0x23e8], R4 ;  /* 0x0023e80401007387 */ /* 0x0001e20000100800 */
[----:B--2---:R-:W-:-:S03]  /*14b0*/  IADD3 R3, R28, 0x6, RZ ;  /* 0x000000061c037810 */ /* 0x004fc60007ffe0ff */
[----:B------:R1:W-:Y:S04]  /*14c0*/  STL [R1+0x23f8], R29 ;  /* 0x0023f81d01007387 */ /* 0x0003e80000100800 */
[----:B------:R2:W-:Y:S01]  /*14d0*/  STL [R1+0x23fc], R3 ;  /* 0x0023fc0301007387 */ /* 0x0005e20000100800 */
[C---:B0-----:R-:W-:Y:S02]  /*14e0*/  IADD3 R4, R28.reuse, 0x7, RZ ;  /* 0x000000071c047810 */ /* 0x041fe40007ffe0ff */
        /* <DEDUP_REMOVED lines=194> */
[----:B--2---:R-:W-:Y:S01]  /*2110*/  IMAD R3, R2, 0x200, R0 ;  /* 0x0000020002037824 */ /* 0x004fe200078e0200 */
[C---:B------:R-:W-:Y:S02]  /*2120*/  IADD3 R2, R28.reuse, 0x6a, RZ ;  /* 0x0000006a1c027810 */ /* 0x040fe40007ffe0ff */
[----:B------:R1:W-:Y:S01]  /*2130*/  STL [R1+0x2584], R29 ;  /* 0x0025841d01007387 */ /* 0x0003e20000100800 */
[C---:B------:R-:W-:Y:S02]  /*2140*/  IADD3 R0, R28.reuse, 0x6b, RZ ;  /* 0x0000006b1c007810 */ /* 0x040fe40007ffe0ff */
[----:B0-----:R-:W-:-:S05]  /*2150*/  IADD3 R4, R28, 0x69, RZ ;  /* 0x000000691c047810 */ /* 0x001fca0007ffe0ff */
[----:B------:R0:W-:Y:S01]  /*2160*/  STL [R1+0x2588], R4 ;  /* 0x0025880401007387 */ /* 0x0001e20000100800 */
[----:B-1----:R-:W-:-:S03]  /*2170*/  IADD3 R29, R28, 0x72, RZ ;  /* 0x000000721c1d7810 */ /* 0x002fc60007ffe0ff */
[----:B------:R-:W-:Y:S04]  /*2180*/  STL [R1+0xfd0], R3 ;  /* 0x000fd00301007387 */ /* 0x000fe80000100800 */
[----:B------:R1:W-:Y:S01]  /*2190*/  STL [R1+0x258c], R2 ;  /* 0x00258c0201007387 */ /* 0x0003e20000100800 */
[----:B0-----:R-:W-:-:S03]  /*21a0*/  IADD3 R4, R28, 0x6c, RZ ;  /* 0x0000006c1c047810 */ /* 0x001fc60007ffe0ff */
[----:B------:R0:W-:Y:S04]  /*21b0*/  STL [R1+0x2590], R0 ;  /* 0x0025900001007387 */ /* 0x0001e80000100800 */
[----:B------:R2:W-:Y:S01]  /*21c0*/  STL [R1+0x2594], R4 ;  /* 0x0025940401007387 */ /* 0x0005e20000100800 */
[C---:B-1----:R-:W-:Y:S02]  /*21d0*/  IADD3 R2, R28.reuse, 0x6d, RZ ;  /* 0x0000006d1c027810 */ /* 0x042fe40007ffe0ff */
[----:B0-----:R-:W-:-:S03]  /*21e0*/  IADD3 R0, R28, 0x6e, RZ ;  /* 0x0000006e1c007810 */ /* 0x001fc60007ffe0ff */
        /* <DEDUP_REMOVED lines=9> */
[----:B------:R-:W-:Y:S01]  /*2280*/  STL [R1+0x25a8], R0 ;  /* 0x0025a80001007387 */ /* 0x000fe20000100800 */
[----:B0-----:R-:W-:-:S03]  /*2290*/  IADD3 R2, R28, 0x74, RZ ;  /* 0x000000741c027810 */ /* 0x001fc60007ffe0ff */
[----:B------:R0:W-:Y:S01]  /*22a0*/  STL [R1+0x25b0], R4 ;  /* 0x0025b00401007387 */ /* 0x0001e20000100800 */
[----:B-1----:R-:W-:-:S03]  /*22b0*/  IADD3 R29, R28, 0x77, RZ ;  /* 0x000000771c1d7810 */ /* 0x002fc60007ffe0ff */
[----:B------:R1:W-:Y:S01]  /*22c0*/  STL [R1+0x25b4], R2 ;  /* 0x0025b40201007387 */ /* 0x0003e20000100800 */
[C---:B0-----:R-:W-:Y:S02]  /*22d0*/  IADD3 R4, R28.reuse, 0x75, RZ ;  /* 0x000000751c047810 */ /* 0x041fe40007ffe0ff */
[----:B-1----:R-:W-:-:S03]  /*22e0*/  IADD3 R2, R28, 0x76, RZ ;  /* 0x000000761c027810 */ /* 0x002fc60007ffe0ff */
[----:B------:R0:W-:Y:S02]  /*22f0*/  STL [R1+0x25b8], R4 ;  /* 0x0025b80401007387 */ /* 0x0001e40000100800 */
[----:B0-----:R-:W-:-:S05]  /*2300*/  IADD3 R4, R28, 0x78, RZ ;  /* 0x000000781c047810 */ /* 0x001fca0007ffe0ff */
[----:B------:R0:W-:Y:S04]  /*2310*/  STL [R1+0x25c4], R4 ;  /* 0x0025c40401007387 */ /* 0x0001e80000100800 */
[----:B------:R-:W-:Y:S04]  /*2320*/  STL [R1+0x25bc], R2 ;  /* 0x0025bc0201007387 */ /* 0x000fe80000100800 */
[----:B------:R-:W-:Y:S01]  /*2330*/  STL [R1+0x25c0], R29 ;  /* 0x0025c01d01007387 */ /* 0x000fe20000100800 */
[----:B0-----:R-:W-:-:S05]  /*2340*/  IADD3 R4, R28, 0x79, RZ ;  /* 0x000000791c047810 */ /* 0x001fca0007ffe0ff */
[----:B------:R0:W-:Y:S02]  /*2350*/  STL [R1+0x25c8], R4 ;  /* 0x0025c80401007387 */ /* 0x0001e40000100800 */
        /* <DEDUP_REMOVED lines=14> */
[C---:B0-----:R-:W-:Y:S02]  /*2440*/  IADD3 R4, R3.reuse, 0x100, RZ ;  /* 0x0000010003047810 */ /* 0x041fe40007ffe0ff */
[----:B------:R-:W-:-:S03]  /*2450*/  IADD3 R3, R3, 0x180, RZ ;  /* 0x0000018003037810 */ /* 0x000fc60007ffe0ff */
[----:B------:R0:W-:Y:S04]  /*2460*/  STL [R1+0xfd8], R4 ;  /* 0x000fd80401007387 */ /* 0x0001e80000100800 */
[----:B0-----:R0:W5:Y:S04]  /*2470*/  LDL.LU R4, [R1+0x25e4] ;  /* 0x0025e40001047983 */ /* 0x0011680000300800 */
[----:B------:R1:W-:Y:S02]  /*2480*/  STL [R1+0xfdc], R3 ;  /* 0x000fdc0301007387 */ /* 0x0003e40000100800 */
[----:B-1----:R-:W-:-:S05]  /*2490*/  IMAD.MOV.U32 R3, RZ, RZ, c[0x0][0x180] ;  /* 0x00006000ff037624 */ /* 0x002fca00078e00ff */
[----:B------:R-:W-:Y:S01]  /*24a0*/  IADD3 R3, R3, 0x7f, RZ ;  /* 0x0000007f03037810 */ /* 0x000fe20007ffe0ff */
[----:B------:R-:W-:Y:S05]  /*24b0*/  @!P0 BRA `(.L_x_0) ;  /* 0x0008682000008947 */ /* 0x000fea0003800000 */
[----:B0-----:R-:W2:Y:S04]  /*24c0*/  LDL R8, [R1+0xfd0] ;  /* 0x000fd00001087983 */ /* 0x001ea80000100800 */
[----:B------:R-:W3:Y:S04]  /*24d0*/  LDL R9, [R1+0xfd4] ;  /* 0x000fd40001097983 */ /* 0x000ee80000100800 */
[----:B------:R-:W4:Y:S04]  /*24e0*/  LDL R10, [R1+0xfd8] ;  /* 0x000fd800010a7983 */ /* 0x000f280000100800 */
        /* <DEDUP_REMOVED lines=11> */
[----:B------:R-:W4:Y:S01]  /*25a0*/  LDL R25, [R1+0x25b0] ;  /* 0x0025b00001197983 */ /* 0x000f220000100800 */
[----:B------:R-:W-:Y:S01]  /*25b0*/  IMAD.MOV.U32 R23, RZ, RZ, R0 ;  /* 0x000000ffff177224 */ /* 0x000fe200078e0000 */
[----:B------:R-:W-:Y:S01]  /*25c0*/  IABS R0, c[0x0][0x178] ;  /* 0x00005e0000007a13 */ /* 0x000fe20000000000 */
[----:B------:R-:W-:Y:S01]  /*25d0*/  IMAD.MOV.U32 R26, RZ, RZ, R2 ;  /* 0x000000ffff1a7224 */ /* 0x000fe200078e0002 */
[----:B------:R-:W4:Y:S03]  /*25e0*/  LDL R22, [R1+0x25ac] ;  /* 0x0025ac0001167983 */ /* 0x000f260000100800 */
[----:B------:R-:W-:-:S04]  /*25f0*/  IMAD.MOV.U32 R11, RZ, RZ, R0 ;  /* 0x000000ffff0b7224 */ /* 0x000fc800078e0000 */
[----:B------:R-:W0:Y:S01]  /*2600*/  I2F.RP R2, R11 ;  /* 0x0000000b00027306 */ /* 0x000e220000209400 */
[----:B------:R-:W-:Y:S01]  /*2610*/  IMAD.MOV.U32 R21, RZ, RZ, R29 ;  /* 0x000000ffff157224 */ /* 0x000fe200078e001d */
[----:B------:R-:W-:-:S06]  /*2620*/  IABS R29, c[0x0][0x17c] ;  /* 0x00005f00001d7a13 */ /* 0x000fcc0000000000 */
[----:B------:R1:W1:Y:S08]  /*2630*/  I2F.RP R0, R29 ;  /* 0x0000001d00007306 */ /* 0x0002700000209400 */
[----:B0-----:R-:W0:Y:S01]  /*2640*/  MUFU.RCP R2, R2 ;  /* 0x0000000200027308 */ /* 0x001e220000001000 */
[----:B-1----:R-:W1:Y:S07]  /*2650*/  S2R R29, SR_TID.X ;  /* 0x00000000001d7919 */ /* 0x002e6e0000002100 */
[----:B------:R-:W1:Y:S01]  /*2660*/  MUFU.RCP R0, R0 ;  /* 0x0000000000007308 */ /* 0x000e620000001000 */
[----:B0-----:R-:W-:-:S07]  /*2670*/  IADD3 R2, R2, 0xffffffe, RZ ;  /* 0x0ffffffe02027810 */ /* 0x001fce0007ffe0ff */
[----:B------:R0:W0:Y:S01]  /*2680*/  F2I.FTZ.U32.TRUNC.NTZ R5, R2 ;  /* 0x0000000200057305 */ /* 0x000022000021f000 */
[----:B-1----:R-:W-:Y:S01]  /*2690*/  IADD3 R0, R0, 0xffffffe, RZ ;  /* 0x0ffffffe00007810 */ /* 0x002fe20007ffe0ff */
[----:B------:R-:W-:-:S06]  /*26a0*/  IMAD.SHL.U32 R6, R29, 0x2, RZ ;  /* 0x000000021d067824 */ /* 0x000fcc00078e00ff */
[----:B------:R1:W1:Y:S01]  /*26b0*/  F2I.FTZ.U32.TRUNC.NTZ R7, R0 ;  /* 0x0000000000077305 */ /* 0x000262000021f000 */
[----:B0-----:R-:W-:Y:S02]  /*26c0*/  LOP3.LUT R2, R29, 0x7, RZ, 0xc0, !PT ;  /* 0x000000071d027812 */ /* 0x001fe400078ec0ff */
[----:B-----5:R-:W-:-:S03]  /*26d0*/  LOP3.LUT R4, R6, 0x10, RZ, 0xc0, !PT ;  /* 0x0000001006047812 */ /* 0x020fc600078ec0ff */
[----:B------:R-:W-:Y:S01]  /*26e0*/  IMAD R2, R2, 0x410, RZ ;  /* 0x0000041002027824 */ /* 0x000fe200078e02ff */
[----:B------:R-:W-:Y:S01]  /*26f0*/  LOP3.LUT R4, R4, 0x60, R29, 0xf8, !PT ;  /* 0x0000006004047812 */ /* 0x000fe200078ef81d */
[----:B-1----:R-:W-:Y:S01]  /*2700*/  IMAD.MOV R0, RZ, RZ, -R5 ;  /* 0x000000ffff007224 */ /* 0x002fe200078e0a05 */
[----:B------:R-:W-:Y:S02]  /*2710*/  SHF.R.S32.HI R6, RZ, 0x1f, R3 ;  /* 0x0000001fff067819 */ /* 0x000fe40000011403 */
[----:B------:R-:W-:Y:S01]  /*2720*/  LOP3.LUT R2, R2, R4, RZ, 0x3c, !PT ;  /* 0x0000000402027212 */ /* 0x000fe200078e3cff */
[----:B------:R-:W-:Y:S02]  /*2730*/  IMAD R0, R0, R11, RZ ;  /* 0x0000000b00007224 */ /* 0x000fe400078e02ff */
[----:B------:R-:W-:Y:S01]  /*2740*/  IMAD.MOV.U32 R4, RZ, RZ, RZ ;  /* 0x000000ffff047224 */ /* 0x000fe200078e00ff */
[----:B------:R-:W-:Y:S02]  /*2750*/  LEA.HI R3, R6, R3, RZ, 0x7 ;  /* 0x0000000306037211 */ /* 0x000fe400078f38ff */
[----:B------:R-:W-:Y:S01]  /*2760*/  IABS R29, c[0x0][0x17c] ;  /* 0x00005f00001d7a13 */ /* 0x000fe20000000000 */
[----:B------:R-:W-:-:S04]  /*2770*/  IMAD.HI.U32 R4, R5, R0, R4 ;  /* 0x0000000005047227 */ /* 0x000fc800078e0004 */
[--C-:B------:R-:W-:Y:S01]  /*2780*/  IMAD.MOV R0, RZ, RZ, -R7.reuse ;  /* 0x000000ffff007224 */ /* 0x100fe200078e0a07 */
[----:B------:R4:W-:Y:S01]  /*2790*/  STL [R1+0x278], R3 ;  /* 0x0002780301007387 */ /* 0x0009e20000100800 */
[----:B------:R-:W-:Y:S02]  /*27a0*/  IMAD.MOV.U32 R6, RZ, RZ, RZ ;  /* 0x000000ffff067224 */ /* 0x000fe400078e00ff */
[----:B------:R-:W-:Y:S01]  /*27b0*/  IMAD R0, R0, R29, RZ ;  /* 0x0000001d00007224 */ /* 0x000fe200078e02ff */
[----:B------:R0:W-:Y:S03]  /*27c0*/  STL [R1+0x19c], R2 ;  /* 0x00019c0201007387 */ /* 0x0001e60000100800 */
[----:B------:R-:W-:Y:S01]  /*27d0*/  IMAD.HI.U32 R0, R7, R0, R6 ;  /* 0x0000000007007227 */ /* 0x000fe200078e0006 */
[----:B------:R-:W-:Y:S02]  /*27e0*/  IABS R28, R28 ;  /* 0x0000001c001c7213 */ /* 0x000fe40000000000 */
[----:B--2---:R-:W-:-:S02]  /*27f0*/  IABS R8, R8 ;  /* 0x0000000800087213 */ /* 0x004fc40000000000 */
[----:B---3--:R-:W-:-:S03]  /*2800*/  IABS R5, R9 ;  /* 0x0000000900057213 */ /* 0x008fc60000000000 */
[----:B------:R-:W-:Y:S01]  /*2810*/  IMAD.HI.U32 R9, R4, R8, RZ ;  /* 0x0000000804097227 */ /* 0x000fe200078e00ff */
[----:B----4-:R-:W-:-:S03]  /*2820*/  IABS R3, R10 ;  /* 0x0000000a00037213 */ /* 0x010fc60000000000 */
[----:B------:R-:W-:Y:S01]  /*2830*/  IMAD.HI.U32 R10, R4, R5, RZ ;  /* 0x00000005040a7227 */ /* 0x000fe200078e00ff */
[----:B0-----:R-:W-:-:S03]  /*2840*/  IABS R2, R12 ;  /* 0x0000000c00027213 */ /* 0x001fc60000000000 */
[----:B------:R-:W-:-:S04]  /*2850*/  IMAD.HI.U32 R6, R4, R3, RZ ;  /* 0x0000000304067227 */ /* 0x000fc800078e00ff */
[----:B------:R-:W-:-:S04]  /*2860*/  IMAD.HI.U32 R4, R4, R2, RZ ;  /* 0x0000000204047227 */ /* 0x000fc800078e00ff */
[----:B------:R-:W-:Y:S02]  /*2870*/  IMAD.MOV R9, RZ, RZ, -R9 ;  /* 0x000000ffff097224 */ /* 0x000fe400078e0a09 */
[----:B------:R-:W-:Y:S02]  /*2880*/  IMAD.MOV R7, RZ, RZ, -R10 ;  /* 0x000000ffff077224 */ /* 0x000fe400078e0a0a */
[----:B------:R-:W-:Y:S02]  /*2890*/  IMAD.MOV R6, RZ, RZ, -R6 ;  /* 0x000000ffff067224 */ /* 0x000fe400078e0a06 */
[----:B------:R-:W-:Y:S02]  /*28a0*/  IMAD.MOV R4, RZ, RZ, -R4 ;  /* 0x000000ffff047224 */ /* 0x000fe400078e0a04 */
[C---:B------:R-:W-:Y:S02]  /*28b0*/  IMAD R8, R11.reuse, R9, R8 ;  /* 0x000000090b087224 */ /* 0x040fe400078e0208 */
[----:B------:R-:W-:-:S02]  /*28c0*/  IMAD R5, R11, R7, R5 ;  /* 0x000000070b057224 */ /* 0x000fc400078e0205 */
[C---:B------:R-:W-:Y:S01]  /*28d0*/  IMAD R3, R11.reuse, R6, R3 ;  /* 0x000000060b037224 */ /* 0x040fe200078e0203 */
[----:B------:R-:W-:Y:S01]  /*28e0*/  IABS R9, R13 ;  /* 0x0000000d00097213 */ /* 0x000fe20000000000 */
[----:B------:R-:W-:Y:S01]  /*28f0*/  IMAD R2, R11, R4, R2 ;  /* 0x000000040b027224 */ /* 0x000fe200078e0202 */
[----:B------:R0:W-:Y:S01]  /*2900*/  STL [R1+0x64], R8 ;  /* 0x0000640801007387 */ /* 0x0001e20000100800 */
[----:B------:R-:W-:-:S03]  /*2910*/  IABS R7, R14 ;  /* 0x0000000e00077213 */ /* 0x000fc60000000000 */
[----:B------:R1:W-:Y:S01]  /*2920*/  STL [R1+0x60], R5 ;  /* 0x0000600501007387 */ /* 0x0003e20000100800 */
[----:B------:R-:W-:-:S03]  /*2930*/  IMAD.HI.U32 R10, R0, R9, RZ ;  /* 0x00000009000a7227 */ /* 0x000fc600078e00ff */
[----:B------:R2:W-:Y:S01]  /*2940*/  STL [R1+0x5c], R3 ;  /* 0x00005c0301007387 */ /* 0x0005e20000100800 */
[----:B0-----:R-:W-:-:S03]  /*2950*/  IMAD.HI.U32 R8, R0, R7, RZ ;  /* 0x0000000700087227 */ /* 0x001fc600078e00ff */
[----:B------:R0:W-:Y:S01]  /*2960*/  STL [R1+0x58], R2 ;  /* 0x0000580201007387 */ /* 0x0001e20000100800 */
[----:B-1----:R-:W-:Y:S01]  /*2970*/  IABS R5, R15 ;  /* 0x0000000f00057213 */ /* 0x002fe20000000000 */
[----:B------:R-:W-:Y:S02]  /*2980*/  IMAD.MOV R10, RZ, RZ, -R10 ;  /* 0x000000ffff0a7224 */ /* 0x000fe400078e0a0a */
[----:B--2---:R-:W-:Y:S01]  /*2990*/  IMAD.HI.U32 R3, R0, R28, RZ ;  /* 0x0000001c00037227 */ /* 0x004fe200078e00ff */
[----:B0-----:R-:W-:-:S03]  /*29a0*/  IABS R2, R16 ;  /* 0x0000001000027213 */ /* 0x001fc60000000000 */
[----:B------:R-:W-:-:S04]  /*29b0*/  IMAD.HI.U32 R6, R0, R5, RZ ;  /* 0x0000000500067227 */ /* 0x000fc800078e00ff */
[----:B------:R-:W-:Y:S02]  /*29c0*/  IMAD.MOV R3, RZ, RZ, -R3 ;  /* 0x000000ffff037224 */ /* 0x000fe400078e0a03 */
[----:B------:R-:W-:-:S04]  /*29d0*/  IMAD.HI.U32 R4, R0, R2, RZ ;  /* 0x0000000200047227 */ /* 0x000fc800078e00ff */
[----:B------:R-:W-:Y:S02]  /*29e0*/  IMAD.MOV R8, RZ, RZ, -R8 ;  /* 0x000000ffff087224 */ /* 0x000fe400078e0a08 */
[----:B------:R-:W-:Y:S02]  /*29f0*/  IMAD.MOV R6, RZ, RZ, -R6 ;  /* 0x000000ffff067224 */ /* 0x000fe400078e0a06 */
[C---:B------:R-:W-:Y:S02]  /*2a00*/  IMAD R9, R29.reuse, R10, R9 ;  /* 0x0000000a1d097224 */ /* 0x040fe400078e0209 */
[C---:B------:R-:W-:Y:S01]  /*2a10*/  IMAD R28, R29.reuse, R3, R28 ;  /* 0x000000031d1c7224 */ /* 0x040fe200078e021c */
[----:B------:R-:W-:Y:S01]  /*2a20*/  IABS R3, R17 ;  /* 0x0000001100037213 */ /* 0x000fe20000000000 */
[----:B------:R-:W-:Y:S02]  /*2a30*/  IMAD.MOV R4, RZ, RZ, -R4 ;  /* 0x000000ffff047224 */ /* 0x000fe400078e0a04 */
[C---:B------:R-:W-:Y:S01]  /*2a40*/  IMAD R7, R29.reuse, R8, R7 ;  /* 0x000000081d077224 */ /* 0x040fe200078e0207 */
[----:B------:R0:W-:Y:S01]  /*2a50*/  STL [R1+0x54], R9 ;  /* 0x0000540901007387 */ /* 0x0001e20000100800 */
[----:B------:R-:W-:-:S02]  /*2a60*/  IMAD R5, R29, R6, R5 ;  /* 0x000000061d057224 */ /* 0x000fc400078e0205 */
[----:B------:R-:W-:Y:S01]  /*2a70*/  IMAD R2, R29, R4, R2 ;  /* 0x000000041d027224 */ /* 0x000fe200078e0202 */
[----:B------:R1:W-:Y:S01]  /*2a80*/  STL [R1+0x50], R7 ;  /* 0x0000500701007387 */ /* 0x0003e20000100800 */
[----:B------:R-:W-:Y:S01]  /*2a90*/  IMAD.HI.U32 R4, R0, R3, RZ ;  /* 0x0000000300047227 */ /* 0x000fe200078e00ff */
[----:B0-----:R-:W-:Y:S02]  /*2aa0*/  IABS R9, R18 ;  /* 0x0000001200097213 */ /* 0x001fe40000000000 */
[----:B------:R0:W-:Y:S01]  /*2ab0*/  STL [R1+0x4c], R5 ;  /* 0x00004c0501007387 */ /* 0x0001e20000100800 */
[----:B-1----:R-:W-:-:S03]  /*2ac0*/  IABS R7, R19 ;  /* 0x0000001300077213 */ /* 0x002fc60000000000 */
[----:B------:R1:W-:Y:S01]  /*2ad0*/  STL [R1+0x48], R2 ;  /* 0x0000480201007387 */ /* 0x0003e20000100800 */
[----:B------:R-:W-:Y:S02]  /*2ae0*/  IMAD.MOV R4, RZ, RZ, -R4 ;  /* 0x000000ffff047224 */ /* 0x000fe400078e0a04 */
[----:B------:R-:W-:Y:S01]  /*2af0*/  IMAD.HI.U32 R10, R0, R9, RZ ;  /* 0x00000009000a7227 */ /* 0x000fe200078e00ff */
[----:B0-----:R-:W-:-:S03]  /*2b00*/  IABS R5, R20 ;  /* 0x0000001400057213 */ /* 0x001fc60000000000 */
[----:B------:R-:W-:Y:S01]  /*2b10*/  IMAD.HI.U32 R8, R0, R7, RZ ;  /* 0x0000000700087227 */ /* 0x000fe200078e00ff */
[----:B-1----:R-:W-:-:S03]  /*2b20*/  IABS R2, R21 ;  /* 0x0000001500027213 */ /* 0x002fc60000000000 */
[----:B------:R-:W-:Y:S02]  /*2b30*/  IMAD R3, R29, R4, R3 ;  /* 0x000000041d037224 */ /* 0x000fe400078e0203 */
[----:B------:R-:W-:-:S04]  /*2b40*/  IMAD.HI.U32 R6, R0, R5, RZ ;  /* 0x0000000500067227 */ /* 0x000fc800078e00ff */
[----:B------:R-:W-:Y:S02]  /*2b50*/  IMAD.MOV R10, RZ, RZ, -R10 ;  /* 0x000000ffff0a7224 */ /* 0x000fe400078e0a0a */
[----:B------:R-:W-:-:S04]  /*2b60*/  IMAD.HI.U32 R4, R0, R2, RZ ;  /* 0x0000000200047227 */ /* 0x000fc800078e00ff */
[----:B------:R-:W-:Y:S02]  /*2b70*/  IMAD.MOV R8, RZ, RZ, -R8 ;  /* 0x000000ffff087224 */ /* 0x000fe400078e0a08 */
[----:B------:R-:W-:Y:S02]  /*2b80*/  IMAD.MOV R6, RZ, RZ, -R6 ;  /* 0x000000ffff067224 */ /* 0x000fe400078e0a06 */
[C---:B------:R-:W-:Y:S02]  /*2b90*/  IMAD R9, R29.reuse, R10, R9 ;  /* 0x0000000a1d097224 */ /* 0x040fe400078e0209 */
[----:B------:R-:W-:Y:S02]  /*2ba0*/  IMAD.MOV R4, RZ, RZ, -R4 ;  /* 0x000000ffff047224 */ /* 0x000fe400078e0a04 */
[C---:B------:R-:W-:Y:S01]  /*2bb0*/  IMAD R7, R29.reuse, R8, R7 ;  /* 0x000000081d077224 */ /* 0x040fe200078e0207 */
[----:B------:R0:W-:Y:S01]  /*2bc0*/  STL [R1+0x44], R3 ;  /* 0x0000440301007387 */ /* 0x0001e20000100800 */
[----:B------:R-:W-:-:S02]  /*2bd0*/  IMAD R5, R29, R6, R5 ;  /* 0x000000061d057224 */ /* 0x000fc400078e0205 */
[----:B------:R-:W-:Y:S01]  /*2be0*/  IMAD R2, R29, R4, R2 ;  /* 0x000000041d027224 */ /* 0x000fe200078e0202 */
[----:B------:R1:W-:Y:S04]  /*2bf0*/  STL [R1+0x40], R9 ;  /* 0x0000400901007387 */ /* 0x0003e80000100800 */
[----:B------:R2:W-:Y:S01]  /*2c00*/  STL [R1+0x3c], R7 ;  /* 0x00003c0701007387 */ /* 0x0005e20000100800 */
[----:B0-----:R-:W-:-:S03]  /*2c10*/  IABS R3, R26 ;  /* 0x0000001a00037213 */ /* 0x001fc60000000000 */
[----:B------:R-:W3:Y:S01]  /*2c20*/  LDL R26, [R1+0x25a4] ;  /* 0x0025a400011a7983 */ /* 0x000ee20000100800 */
[----:B-1----:R-:W-:-:S03]  /*2c30*/  IABS R9, R27 ;  /* 0x0000001b00097213 */ /* 0x002fc60000000000 */
[----:B------:R0:W-:Y:S04]  /*2c40*/  STL [R1+0x38], R5 ;  /* 0x0000380501007387 */ /* 0x0001e80000100800 */
[----:B------:R1:W-:Y:S04]  /*2c50*/  STL [R1+0x194], R2 ;  /* 0x0001940201007387 */ /* 0x0003e80000100800 */
[----:B------:R-:W4:Y:S01]  /*2c60*/  LDL R27, [R1+0x25a0] ;  /* 0x0025a000011b7983 */ /* 0x000f220000100800 */
[----:B--2---:R-:W-:-:S03]  /*2c70*/  IABS R7, R24 ;  /* 0x0000001800077213 */ /* 0x004fc60000000000 */
[----:B------:R-:W2:Y:S01]  /*2c80*/  LDL R24, [R1+0x259c] ;  /* 0x00259c0001187983 */ /* 0x000ea20000100800 */
[----:B0-----:R-:W-:-:S03]  /*2c90*/  IABS R5, R25 ;  /* 0x0000001900057213 */ /* 0x001fc60000000000 */
[----:B------:R-:W2:Y:S01]  /*2ca0*/  LDL R25, [R1+0x2598] ;  /* 0x0025980001197983 */ /* 0x000ea20000100800 */
[----:B------:R-:W-:-:S04]  /*2cb0*/  IMAD.HI.U32 R4, R0, R3, RZ ;  /* 0x0000000300047227 */ /* 0x000fc800078e00ff */
[----:B------:R-:W-:-:S04]  /*2cc0*/  IMAD.HI.U32 R10, R0, R9, RZ ;  /* 0x00000009000a7227 */ /* 0x000fc800078e00ff */
[----:B------:R-:W-:-:S04]  /*2cd0*/  IMAD.HI.U32 R8, R0, R7, RZ ;  /* 0x0000000700087227 */ /* 0x000fc800078e00ff */
[----:B------:R-:W-:Y:S02]  /*2ce0*/  IMAD.MOV R4, RZ, RZ, -R4 ;  /* 0x000000ffff047224 */ /* 0x000fe400078e0a04 */
[----:B------:R-:W-:Y:S02]  /*2cf0*/  IMAD.MOV R10, RZ, RZ, -R10 ;  /* 0x000000ffff0a7224 */ /* 0x000fe400078e0a0a */
[----:B------:R-:W-:Y:S02]  /*2d00*/  IMAD.MOV R8, RZ, RZ, -R8 ;  /* 0x000000ffff087224 */ /* 0x000fe400078e0a08 */
[C---:B------:R-:W-:Y:S02]  /*2d10*/  IMAD R3, R29.reuse, R4, R3 ;  /* 0x000000041d037224 */ /* 0x040fe400078e0203 */
[C---:B------:R-:W-:Y:S01]  /*2d20*/  IMAD R9, R29.reuse, R10, R9 ;  /* 0x0000000a1d097224 */ /* 0x040fe200078e0209 */
[----:B-1----:R-:W-:Y:S01]  /*2d30*/  IABS R2, R22 ;  /* 0x0000001600027213 */ /* 0x002fe20000000000 */
[----:B------:R-:W-:Y:S01]  /*2d40*/  IMAD R7, R29, R8, R7 ;  /* 0x000000081d077224 */ /* 0x000fe200078e0207 */
[----:B------:R-:W2:Y:S01]  /*2d50*/  LDL R22, [R1+0x2594] ;  /* 0x0025940001167983 */ /* 0x000ea20000100800 */
[----:B------:R-:W-:-:S03]  /*2d60*/  IMAD.HI.U32 R6, R0, R5, RZ ;  /* 0x0000000500067227 */ /* 0x000fc600078e00ff */
[----:B------:R0:W-:Y:S01]  /*2d70*/  STL [R1+0x198], R3 ;  /* 0x0001980301007387 */ /* 0x0001e20000100800 */
[----:B------:R-:W-:-:S03]  /*2d80*/  IMAD.HI.U32 R4, R0, R2, RZ ;  /* 0x0000000200047227 */ /* 0x000fc600078e00ff */
[----:B------:R-:W-:Y:S04]  /*2d90*/  STL [R1+0x178], R9 ;  /* 0x0001780901007387 */ /* 0x000fe80000100800 */
[----:B------:R4:W-:Y:S01]  /*2da0*/  STL [R1+0x184], R7 ;  /* 0x0001840701007387 */ /* 0x0009e20000100800 */
[----:B0-----:R-:W-:-:S03]  /*2db0*/  IABS R3, R23 ;  /* 0x0000001700037213 */ /* 0x001fc60000000000 */
[----:B------:R-:W2:Y:S01]  /*2dc0*/  LDL R23, [R1+0x2590] ;  /* 0x0025900001177983 */ /* 0x000ea20000100800 */
[----:B------:R-:W-:Y:S02]  /*2dd0*/  IMAD.MOV R6, RZ, RZ, -R6 ;  /* 0x000000ffff067224 */ /* 0x000fe400078e0a06 */
[----:B------:R-:W-:Y:S02]  /*2de0*/  IMAD.MOV R4, RZ, RZ, -R4 ;  /* 0x000000ffff047224 */ /* 0x000fe400078e0a04 */
[C---:B------:R-:W-:Y:S02]  /*2df0*/  IMAD R5, R29.reuse, R6, R5 ;  /* 0x000000061d057224 */ /* 0x040fe400078e0205 */
[----:B------:R-:W-:-:S03]  /*2e00*/  IMAD R2, R29, R4, R2 ;  /* 0x000000041d027224 */ /* 0x000fc600078e0202 */
[----:B------:R2:W-:Y:S04]  /*2e10*/  STL [R1+0x18c], R5 ;  /* 0x00018c0501007387 */ /* 0x0005e80000100800 */
[----:B------:R0:W-:Y:S01]  /*2e20*/  STL [R1+0x190], R2 ;  /* 0x0001900201007387 */ /* 0x0001e20000100800 */
[----:B---3--:R-:W-:-:S03]  /*2e30*/  IABS R8, R26 ;  /* 0x0000001a00087213 */ /* 0x008fc60000000000 */
[----:B------:R-:W3:Y:S01]  /*2e40*/  LDL R26, [R1+0x258c] ;  /* 0x00258c00011a7983 */ /* 0x000ee20000100800 */
[----:B----4-:R-:W-:-:S03]  /*2e50*/  IABS R7, R27 ;  /* 0x0000001b00077213 */ /* 0x010fc60000000000 */
[----:B------:R-:W4:Y:S01]  /*2e60*/  LDL R27, [R1+0x2588] ;  /* 0x00258800011b7983 */ /* 0x000f220000100800 */
[----:B--2---:R-:W-:-:S03]  /*2e70*/  IABS R5, R24 ;  /* 0x0000001800057213 */ /* 0x004fc60000000000 */
[----:B------:R-:W2:Y:S01]  /*2e80*/  LDL R24, [R1+0x2584] ;  /* 0x0025840001187983 */ /* 0x000ea20000100800 */
[----:B0-----:R-:W-:-:S03]  /*2e90*/  IABS R2, R25 ;  /* 0x0000001900027213 */ /* 0x001fc60000000000 */
[----:B------:R-:W2:Y:S01]  /*2ea0*/  LDL R25, [R1+0x2580] ;  /* 0x0025800001197983 */ /* 0x000ea20000100800 */
[----:B------:R-:W-:-:S04]  /*2eb0*/  IMAD.HI.U32 R4, R0, R3, RZ ;  /* 0x0000000300047227 */ /* 0x000fc800078e00ff */
[----:B------:R-:W-:Y:S02]  /*2ec0*/  IMAD.MOV R4, RZ, RZ, -R4 ;  /* 0x000000ffff047224 */ /* 0x000fe400078e0a04 */
[----:B------:R-:W-:-:S04]  /*2ed0*/  IMAD.HI.U32 R9, R0, R8, RZ ;  /* 0x0000000800097227 */ /* 0x000fc800078e00ff */
[----:B------:R-:W-:-:S04]  /*2ee0*/  IMAD.HI.U32 R10, R0, R7, RZ ;  /* 0x00000007000a7227 */ /* 0x000fc800078e00ff */
        /* <DEDUP_REMOVED lines=12> */
[----:B------:R-:W-:Y:S04]  /*2fb0*/  STL [R1+0x180], R8 ;  /* 0x0001800801007387 */ /* 0x000fe80000100800 */
[----:B------:R3:W-:Y:S01]  /*2fc0*/  STL [R1+0x160], R7 ;  /* 0x0001600701007387 */ /* 0x0007e20000100800 */
[----:B0-----:R-:W-:-:S03]  /*2fd0*/  IABS R3, R22 ;  /* 0x0000001600037213 */ /* 0x001fc60000000000 */
[----:B------:R-:W2:Y:S01]  /*2fe0*/  LDL R22, [R1+0x257c] ;  /* 0x00257c0001167983 */ /* 0x000ea20000100800 */
[----:B------:R-:W-:-:S03]  /*2ff0*/  IABS R9, R23 ;  /* 0x0000001700097213 */ /* 0x000fc60000000000 */
[----:B------:R4:W-:Y:S04]  /*3000*/  STL [R1+0x168], R5 ;  /* 0x0001680501007387 */ /* 0x0009e80000100800 */
[----:B------:R2:W-:Y:S04]  /*3010*/  STL [R1+0x16c], R2 ;  /* 0x00016c0201007387 */ /* 0x0005e80000100800 */
[----:B------:R-:W2:Y:S01]  /*3020*/  LDL R23, [R1+0x2578] ;  /* 0x0025780001177983 */ /* 0x000ea20000100800 */
[----:B------:R-:W-:-:S04]  /*3030*/  IMAD.HI.U32 R4, R0, R3, RZ ;  /* 0x0000000300047227 */ /* 0x000fc800078e00ff */
[----:B------:R-:W-:-:S04]  /*3040*/  IMAD.HI.U32 R10, R0, R9, RZ ;  /* 0x00000009000a7227 */ /* 0x000fc800078e00ff */
[----:B------:R-:W-:Y:S02]  /*3050*/  IMAD.MOV R4, RZ, RZ, -R4 ;  /* 0x000000ffff047224 */ /* 0x000fe400078e0a04 */
[----:B------:R-:W-:Y:S02]  /*3060*/  IMAD.MOV R10, RZ, RZ, -R10 ;  /* 0x000000ffff0a7224 */ /* 0x000fe400078e0a0a */
[C---:B------:R-:W-:Y:S02]  /*3070*/  IMAD R3, R29.reuse, R4, R3 ;  /* 0x000000041d037224 */ /* 0x040fe400078e0203 */
[----:B------:R-:W-:Y:S01]  /*3080*/  IMAD R9, R29, R10, R9 ;  /* 0x0000000a1d097224 */ /* 0x000fe200078e0209 */
[----:B---3--:R-:W-:Y:S02]  /*3090*/  IABS R7, R26 ;  /* 0x0000001a00077213 */ /* 0x008fe40000000000 */
[----:B------:R-:W3:Y:S03]  /*30a0*/  LDL R26, [R1+0x2574] ;  /* 0x00257400011a7983 */ /* 0x000ee60000100800 */
[----:B------:R-:W-:Y:S01]  /*30b0*/  IMAD.HI.U32 R8, R0, R7, RZ ;  /* 0x0000000700087227 */ /* 0x000fe200078e00ff */
[----:B----4-:R-:W-:-:S02]  /*30c0*/  IABS R5, R27 ;  /* 0x0000001b00057213 */ /* 0x010fc40000000000 */
[----:B------:R-:W4:Y:S01]  /*30d0*/  LDL R27, [R1+0x2570] ;  /* 0x00257000011b7983 */ /* 0x000f220000100800 */
[----:B------:R-:W-:Y:S01]  /*30e0*/  IMAD.MOV R8, RZ, RZ, -R8 ;  /* 0x000000ffff087224 */ /* 0x000fe200078e0a08 */
[----:B--2---:R-:W-:Y:S02]  /*30f0*/  IABS R2, R24 ;  /* 0x0000001800027213 */ /* 0x004fe40000000000 */
[----:B------:R-:W2:Y:S01]  /*3100*/  LDL R24, [R1+0x256c] ;  /* 0x00256c0001187983 */ /* 0x000ea20000100800 */
[----:B------:R-:W-:-:S03]  /*3110*/  IMAD R7, R29, R8, R7 ;  /* 0x000000081d077224 */ /* 0x000fc600078e0207 */
[----:B------:R0:W-:Y:S04]  /*3120*/  STL [R1+0x164], R3 ;  /* 0x0001640301007387 */ /* 0x0001e80000100800 */
[----:B------:R-:W-:Y:S04]  /*3130*/  STL [R1+0x144], R9 ;  /* 0x0001440901007387 */ /* 0x000fe80000100800 */
[----:B------:R1:W-:Y:S01]  /*3140*/  STL [R1+0x14c], R7 ;  /* 0x00014c0701007387 */ /* 0x0003e20000100800 */
[----:B0-----:R-:W-:-:S03]  /*3150*/  IABS R3, R25 ;  /* 0x0000001900037213 */ /* 0x001fc60000000000 */
[----:B------:R-:W2:Y:S01]  /*3160*/  LDL R25, [R1+0x2568] ;  /* 0x0025680001197983 */ /* 0x000ea20000100800 */
[----:B------:R-:W-:-:S04]  /*3170*/  IMAD.HI.U32 R6, R0, R5, RZ ;  /* 0x0000000500067227 */ /* 0x000fc800078e00ff */
[----:B------:R-:W-:-:S04]  /*3180*/  IMAD.HI.U32 R4, R0, R2, RZ ;  /* 0x0000000200047227 */ /* 0x000fc800078e00ff */
[----:B------:R-:W-:Y:S02]  /*3190*/  IMAD.MOV R6, RZ, RZ, -R6 ;  /* 0x000000ffff067224 */ /* 0x000fe400078e0a06 */
[----:B------:R-:W-:Y:S02]  /*31a0*/  IMAD.MOV R4, RZ, RZ, -R4 ;  /* 0x000000ffff047224 */ /* 0x000fe400078e0a04 */
[C---:B------:R-:W-:Y:S02]  /*31b0*/  IMAD R5, R29.reuse, R6, R5 ;  /* 0x000000061d057224 */ /* 0x040fe400078e0205 */
[----:B------:R-:W-:-:S03]  /*31c0*/  IMAD R2, R29, R4, R2 ;  /* 0x000000041d027224 */ /* 0x000fc600078e0202 */
[----:B------:R3:W-:Y:S04]  /*31d0*/  STL [R1+0x154], R5 ;  /* 0x0001540501007387 */ /* 0x0007e80000100800 */
[----:B------:R4:W-:Y:S01]  /*31e0*/  STL [R1+0x15c], R2 ;  /* 0x00015c0201007387 */ /* 0x0009e20000100800 */
[----:B------:R-:W-:-:S03]  /*31f0*/  IABS R8, R22 ;  /* 0x0000001600087213 */ /* 0x000fc60000000000 */
[----:B------:R-:W2:Y:S01]  /*3200*/  LDL R22, [R1+0x2564] ;  /* 0x0025640001167983 */ /* 0x000ea20000100800 */
[----:B-1----:R-:W-:-:S03]  /*3210*/  IABS R7, R23 ;  /* 0x0000001700077213 */ /* 0x002fc60000000000 */
[----:B------:R-:W2:Y:S01]  /*3220*/  LDL R23, [R1+0x2560] ;  /* 0x0025600001177983 */ /* 0x000ea20000100800 */
[----:B------:R-:W-:-:S04]  /*3230*/  IMAD.HI.U32 R4, R0, R3, RZ ;  /* 0x0000000300047227 */ /* 0x000fc800078e00ff */
[----:B------:R-:W-:Y:S02]  /*3240*/  IMAD.MOV R4, RZ, RZ, -R4 ;  /* 0x000000ffff047224 */ /* 0x000fe400078e0a04 */
[----:B------:R-:W-:-:S04]  /*3250*/  IMAD.HI.U32 R9, R0, R8, RZ ;  /* 0x0000000800097227 */ /* 0x000fc800078e00ff */
[----:B------:R-:W-:-:S04]  /*3260*/  IMAD.HI.U32 R10, R0, R7, RZ ;  /* 0x00000007000a7227 */ /* 0x000fc800078e00ff */
[C---:B------:R-:W-:Y:S02]  /*3270*/  IMAD R3, R29.reuse, R4, R3 ;  /* 0x000000041d037224 */ /* 0x040fe400078e0203 */
        /* <DEDUP_REMOVED lines=8> */
[----:B------:R-:W4:Y:S03]  /*3300*/  LDL R27, [R1+0x2558] ;  /* 0x00255800011b7983 */ /* 0x000f260000100800 */
[----:B------:R-:W-:-:S04]  /*3310*/  IMAD.HI.U32 R4, R0, R2, RZ ;  /* 0x0000000200047227 */ /* 0x000fc800078e00ff */
[----:B------:R-:W-:Y:S02]  /*3320*/  IMAD.MOV R6, RZ, RZ, -R6 ;  /* 0x000000ffff067224 */ /* 0x000fe400078e0a06 */
[----:B------:R-:W-:Y:S01]  /*3330*/  IMAD.MOV R4, RZ, RZ, -R4 ;  /* 0x000000ffff047224 */ /* 0x000fe200078e0a04 */
[----:B------:R2:W-:Y:S01]  /*3340*/  STL [R1+0x150], R3 ;  /* 0x0001500301007387 */ /* 0x0005e20000100800 */
[C---:B------:R-:W-:Y:S02]  /*3350*/  IMAD R5, R29.reuse, R6, R5 ;  /* 0x000000061d057224 */ /* 0x040fe400078e0205 */
[----:B------:R-:W-:Y:S01]  /*3360*/  IMAD R2, R29, R4, R2 ;  /* 0x000000041d027224 */ /* 0x000fe200078e0202 */
[----:B------:R-:W-:Y:S04]  /*3370*/  STL [R1+0x148], R8 ;  /* 0x0001480801007387 */ /* 0x000fe80000100800 */
[----:B------:R0:W-:Y:S01]  /*3380*/  STL [R1+0x120], R7 ;  /* 0x0001200701007387 */ /* 0x0001e20000100800 */
[----:B--2---:R-:W-:-:S03]  /*3390*/  IABS R3, R24 ;  /* 0x0000001800037213 */ /* 0x004fc60000000000 */
[----:B------:R-:W2:Y:S01]  /*33a0*/  LDL R24, [R1+0x2554] ;  /* 0x0025540001187983 */ /* 0x000ea20000100800 */
[----:B------:R-:W-:-:S03]  /*33b0*/  IABS R9, R25 ;  /* 0x0000001900097213 */ /* 0x000fc60000000000 */
[----:B------:R1:W-:Y:S04]  /*33c0*/  STL [R1+0x130], R5 ;  /* 0x0001300501007387 */ /* 0x0003e80000100800 */
[----:B------:R3:W-:Y:S04]  /*33d0*/  STL [R1+0x134], R2 ;  /* 0x0001340201007387 */ /* 0x0007e80000100800 */
[----:B------:R-:W2:Y:S01]  /*33e0*/  LDL R25, [R1+0x2550] ;  /* 0x0025500001197983 */ /* 0x000ea20000100800 */
[----:B------:R-:W-:-:S04]  /*33f0*/  IMAD.HI.U32 R4, R0, R3, RZ ;  /* 0x0000000300047227 */ /* 0x000fc800078e00ff */
[----:B------:R-:W-:-:S04]  /*3400*/  IMAD.HI.U32 R10, R0, R9, RZ ;  /* 0x00000009000a7227 */ /* 0x000fc800078e00ff */
[----:B------:R-:W-:Y:S01]  /*3410*/  IMAD.MOV R4, RZ, RZ, -R4 ;  /* 0x000000ffff047224 */ /* 0x000fe200078e0a04 */
[----:B0-----:R-:W-:Y:S02]  /*3420*/  IABS R7, R22 ;  /* 0x0000001600077213 */ /* 0x001fe40000000000 */
[----:B------:R-:W2:Y:S03]  /*3430*/  LDL R22, [R1+0x254c] ;  /* 0x00254c0001167983 */ /* 0x000ea60000100800 */
[----:B------:R-:W-:Y:S01]  /*3440*/  IMAD.HI.U32 R8, R0, R7, RZ ;  /* 0x0000000700087227 */ /* 0x000fe200078e00ff */
[----:B-1----:R-:W-:Y:S02]  /*3450*/  IABS R5, R23 ;  /* 0x0000001700057213 */ /* 0x002fe40000000000 */
[----:B------:R-:W2:Y:S01]  /*3460*/  LDL R23, [R1+0x2548] ;  /* 0x0025480001177983 */ /* 0x000ea20000100800 */
[----:B------:R-:W-:-:S02]  /*3470*/  IMAD.MOV R10, RZ, RZ, -R10 ;  /* 0x000000ffff0a7224 */ /* 0x000fc400078e0a0a */
[----:B------:R-:W-:Y:S02]  /*3480*/  IMAD.MOV R8, RZ, RZ, -R8 ;  /* 0x000000ffff087224 */ /* 0x000fe400078e0a08 */
[C---:B------:R-:W-:Y:S02]  /*3490*/  IMAD R3, R29.reuse, R4, R3 ;  /* 0x000000041d037224 */ /* 0x040fe400078e0203 */
[C---:B------:R-:W-:Y:S02]  /*34a0*/  IMAD R9, R29.reuse, R10, R9 ;  /* 0x0000000a1d097224 */ /* 0x040fe400078e0209 */
[----:B------:R-:W-:Y:S02]  /*34b0*/  IMAD R7, R29, R8, R7 ;  /* 0x000000081d077224 */ /* 0x000fe400078e0207 */
[----:B------:R-:W-:-:S04]  /*34c0*/  IMAD.HI.U32 R6, R0, R5, RZ ;  /* 0x0000000500067227 */ /* 0x000fc800078e00ff */
[----:B------:R-:W-:-:S04]  /*34d0*/  IMAD.MOV R6, RZ, RZ, -R6 ;  /* 0x000000ffff067224 */ /* 0x000fc800078e0a06 */
[----:B------:R-:W-:Y:S01]  /*34e0*/  IMAD R5, R29, R6, R5 ;  /* 0x000000061d057224 */ /* 0x000fe200078e0205 */
[----:B---3--:R-:W-:Y:S02]  /*34f0*/  IABS R2, R26 ;  /* 0x0000001a00027213 */ /* 0x008fe40000000000 */
[----:B------:R-:W3:Y:S04]  /*3500*/  LDL R26, [R1+0x2544] ;  /* 0x00254400011a7983 */ /* 0x000ee80000100800 */
[----:B------:R4:W-:Y:S01]  /*3510*/  STL [R1+0x124], R3 ;  /* 0x0001240301007387 */ /* 0x0009e20000100800 */
[----:B------:R-:W-:-:S03]  /*3520*/  IMAD.HI.U32 R4, R0, R2, RZ ;  /* 0x0000000200047227 */ /* 0x000fc600078e00ff */
[----:B------:R-:W-:Y:S04]  /*3530*/  STL [R1+0xf8], R9 ;  /* 0x0000f80901007387 */ /* 0x000fe80000100800 */
[----:B------:R0:W-:Y:S01]  /*3540*/  STL [R1+0x100], R7 ;  /* 0x0001000701007387 */ /* 0x0001e20000100800 */
[----:B----4-:R-:W-:-:S03]  /*3550*/  IABS R3, R27 ;  /* 0x0000001b00037213 */ /* 0x010fc60000000000 */
[----:B------:R-:W4:Y:S01]  /*3560*/  LDL R27, [R1+0x2540] ;  /* 0x00254000011b7983 */ /* 0x000f220000100800 */
[----:B------:R-:W-:-:S04]  /*3570*/  IMAD.MOV R4, RZ, RZ, -R4 ;  /* 0x000000ffff047224 */ /* 0x000fc800078e0a04 */
[----:B------:R-:W-:Y:S01]  /*3580*/  IMAD R2, R29, R4, R2 ;  /* 0x000000041d027224 */ /* 0x000fe200078e0202 */
[----:B------:R1:W-:Y:S04]  /*3590*/  STL [R1+0x118], R5 ;  /* 0x0001180501007387 */ /* 0x0003e80000100800 */
[----:B------:R0:W-:Y:S01]  /*35a0*/  STL [R1+0x11c], R2 ;  /* 0x00011c0201007387 */ /* 0x0001e20000100800 */
[----:B--2---:R-:W-:-:S03]  /*35b0*/  IABS R8, R24 ;  /* 0x0000001800087213 */ /* 0x004fc60000000000 */
[----:B------:R-:W2:Y:S01]  /*35c0*/  LDL R24, [R1+0x253c] ;  /* 0x00253c0001187983 */ /* 0x000ea20000100800 */
[----:B0-----:R-:W-:-:S03]  /*35d0*/  IABS R7, R25 ;  /* 0x0000001900077213 */ /* 0x001fc60000000000 */
[----:B------:R-:W2:Y:S01]  /*35e0*/  LDL R25, [R1+0x2538] ;  /* 0x0025380001197983 */ /* 0x000ea20000100800 */
[----:B------:R-:W-:-:S04]  /*35f0*/  IMAD.HI.U32 R4, R0, R3, RZ ;  /* 0x0000000300047227 */ /* 0x000fc800078e00ff */
[----:B------:R-:W-:Y:S02]  /*3600*/  IMAD.MOV R4, RZ, RZ, -R4 ;  /* 0x000000ffff047224 */ /* 0x000fe400078e0a04 */
[----:B------:R-:W-:-:S04]  /*3610*/  IMAD.HI.U32 R9, R0, R8, RZ ;  /* 0x0000000800097227 */ /* 0x000fc800078e00ff */
[C---:B------:R-:W-:Y:S01]  /*3620*/  IMAD.HI.U32 R10, R0.reuse, R7, RZ ;  /* 0x00000007000a7227 */ /* 0x040fe200078e00ff */
[----:B-1----:R-:W-:Y:S02]  /*3630*/  IABS R5, R22 ;  /* 0x0000001600057213 */ /* 0x002fe40000000000 */
[----:B------:R-:W2:Y:S01]  /*3640*/  LDL R22, [R1+0x2534] ;  /* 0x0025340001167983 */ /* 0x000ea20000100800 */
[----:B------:R-:W-:Y:S02]  /*3650*/  IMAD R3, R29, R4, R3 ;  /* 0x000000041d037224 */ /* 0x000fe400078e0203 */
[----:B------:R-:W-:Y:S01]  /*3660*/  IMAD.HI.U32 R6, R0, R5, RZ ;  /* 0x0000000500067227 */ /* 0x000fe200078e00ff */
[----:B------:R-:W-:Y:S02]  /*3670*/  IABS R2, R23 ;  /* 0x0000001700027213 */ /* 0x000fe40000000000 */
[----:B------:R-:W2:Y:S01]  /*3680*/  LDL R23, [R1+0x2530] ;  /* 0x0025300001177983 */ /* 0x000ea20000100800 */
[----:B------:R-:W-:-:S02]  /*3690*/  IMAD.MOV R9, RZ, RZ, -R9 ;  /* 0x000000ffff097224 */ /* 0x000fc400078e0a09 */
        /* <DEDUP_REMOVED lines=11> */
[----:B---3--:R-:W-:-:S03]  /*3750*/  IABS R3, R26 ;  /* 0x0000001a00037213 */ /* 0x008fc60000000000 */
[----:B------:R-:W3:Y:S04]  /*3760*/  LDL R26, [R1+0x252c] ;  /* 0x00252c00011a7983 */ /* 0x000ee80000100800 */
[----:B------:R0:W-:Y:S04]  /*3770*/  STL [R1+0x30], R5 ;  /* 0x0000300501007387 */ /* 0x0001e80000100800 */
[----:B------:R1:W-:Y:S01]  /*3780*/  STL [R1+0xf0], R2 ;  /* 0x0000f00201007387 */ /* 0x0003e20000100800 */
[----:B----4-:R-:W-:-:S03]  /*3790*/  IABS R9, R27 ;  /* 0x0000001b00097213 */ /* 0x010fc60000000000 */
        /* <DEDUP_REMOVED lines=19> */
[----:B------:R3:W-:Y:S04]  /*38d0*/  STL [R1+0x2c], R9 ;  /* 0x00002c0901007387 */ /* 0x0007e80000100800 */
        /* <DEDUP_REMOVED lines=23> */
[----:B------:R-:W-:-:S04]  /*3a50*/  IMAD.HI.U32 R4, R0, R2, RZ ;  /* 0x0000000200047227 */ /* 0x000fc800078e00ff */
[----:B------:R-:W-:Y:S02]  /*3a60*/  IMAD.MOV R10, RZ, RZ, -R10 ;  /* 0x000000ffff0a7224 */ /* 0x000fe400078e0a0a */
[----:B------:R-:W-:Y:S02]  /*3a70*/  IMAD.MOV R8, RZ, RZ, -R8 ;  /* 0x000000ffff087224 */ /* 0x000fe400078e0a08 */
[----:B------:R-:W-:Y:S02]  /*3a80*/  IMAD.MOV R6, RZ, RZ, -R6 ;  /* 0x000000ffff067224 */ /* 0x000fe400078e0a06 */
[----:B------:R-:W-:Y:S02]  /*3a90*/  IMAD.MOV R4, RZ, RZ, -R4 ;  /* 0x000000ffff047224 */ /* 0x000fe400078e0a04 */
[C---:B------:R-:W-:Y:S02]  /*3aa0*/  IMAD R9, R29.reuse, R10, R9 ;  /* 0x0000000a1d097224 */ /* 0x040fe400078e0209 */
[C---:B------:R-:W-:Y:S01]  /*3ab0*/  IMAD R7, R29.reuse, R8, R7 ;  /* 0x000000081d077224 */ /* 0x040fe200078e0207 */
[----:B------:R0:W-:Y:S01]  /*3ac0*/  STL [R1+0xd4], R3 ;  /* 0x0000d40301007387 */ /* 0x0001e20000100800 */
[----:B------:R-:W-:-:S02]  /*3ad0*/  IMAD R5, R29, R6, R5 ;  /* 0x000000061d057224 */ /* 0x000fc400078e0205 */
[----:B------:R-:W-:Y:S01]  /*3ae0*/  IMAD R2, R29, R4, R2 ;  /* 0x000000041d027224 */ /* 0x000fe200078e0202 */
[----:B------:R1:W-:Y:S04]  /*3af0*/  STL [R1+0x28], R9 ;  /* 0x0000280901007387 */ /* 0x0003e80000100800 */
[----:B------:R3:W-:Y:S01]  /*3b00*/  STL [R1+0xb8], R7 ;  /* 0x0000b80701007387 */ /* 0x0007e20000100800 */
[----:B0-----:R-:W-:-:S03]  /*3b10*/  IABS R3, R22 ;  /* 0x0000001600037213 */ /* 0x001fc60000000000 */
[----:B------:R-:W2:Y:S01]  /*3b20*/  LDL R22, [R1+0x2504] ;  /* 0x0025040001167983 */ /* 0x000ea20000100800 */
[----:B-1----:R-:W-:-:S03]  /*3b30*/  IABS R9, R23 ;  /* 0x0000001700097213 */ /* 0x002fc60000000000 */
        /* <DEDUP_REMOVED lines=14> */
[----:B------:R-:W-:-:S04]  /*3c20*/  IMAD.MOV R8, RZ, RZ, -R8 ;  /* 0x000000ffff087224 */ /* 0x000fc800078e0a08 */
[----:B------:R-:W-:Y:S01]  /*3c30*/  IMAD R7, R29, R8, R7 ;  /* 0x000000081d077224 */ /* 0x000fe200078e0207 */
[----:B--2---:R-:W-:Y:S02]  /*3c40*/  IABS R2, R24 ;  /* 0x0000001800027213 */ /* 0x004fe40000000000 */
[----:B------:R-:W2:Y:S04]  /*3c50*/  LDL R24, [R1+0x24f4] ;  /* 0x0024f40001187983 */ /* 0x000ea80000100800 */
[----:B------:R0:W-:Y:S04]  /*3c60*/  STL [R1+0xbc], R3 ;  /* 0x0000bc0301007387 */ /* 0x0001e80000100800 */
[----:B------:R1:W-:Y:S04]  /*3c70*/  STL [R1+0x24], R9 ;  /* 0x0000240901007387 */ /* 0x0003e80000100800 */
        /* <DEDUP_REMOVED lines=11> */
[----:B------:R-:W-:Y:S01]  /*3d30*/  IMAD.HI.U32 R4, R0, R3, RZ ;  /* 0x0000000300047227 */ /* 0x000fe200078e00ff */
[----:B-1----:R-:W-:Y:S02]  /*3d40*/  IABS R9, R22 ;  /* 0x0000001600097213 */ /* 0x002fe40000000000 */
[----:B------:R-:W2:Y:S01]  /*3d50*/  LDL R22, [R1+0x24ec] ;  /* 0x0024ec0001167983 */ /* 0x000ea20000100800 */
[----:B------:R-:W-:-:S03]  /*3d60*/  IABS R7, R23 ;  /* 0x0000001700077213 */ /* 0x000fc60000000000 */
[----:B------:R-:W2:Y:S01]  /*3d70*/  LDL R23, [R1+0x24e4] ;  /* 0x0024e40001177983 */ /* 0x000ea20000100800 */
        /* <DEDUP_REMOVED lines=19> */
[----:B------:R0:W-:Y:S04]  /*3eb0*/  STL [R1+0x90], R9 ;  /* 0x0000900901007387 */ /* 0x0001e80000100800 */
[----:B------:R1:W-:Y:S01]  /*3ec0*/  STL [R1+0x98], R7 ;  /* 0x0000980701007387 */ /* 0x0003e20000100800 */
[----:B--2---:R-:W-:-:S03]  /*3ed0*/  IABS R3, R24 ;  /* 0x0000001800037213 */ /* 0x004fc60000000000 */
[----:B------:R-:W2:Y:S04]  /*3ee0*/  LDL R24, [R1+0x24dc] ;  /* 0x0024dc0001187983 */ /* 0x000ea80000100800 */
[----:B------:R0:W-:Y:S04]  /*3ef0*/  STL [R1+0xa0], R5 ;  /* 0x0000a00501007387 */ /* 0x0001e80000100800 */
[----:B------:R3:W-:Y:S01]  /*3f00*/  STL [R1+0xa4], R2 ;  /* 0x0000a40201007387 */ /* 0x0007e20000100800 */
[----:B------:R-:W-:-:S03]  /*3f10*/  IABS R8, R25 ;  /* 0x0000001900087213 */ /* 0x000fc60000000000 */
[----:B------:R-:W2:Y:S01]  /*3f20*/  LDL R25, [R1+0x24d8] ;  /* 0x0024d80001197983 */ /* 0x000ea20000100800 */
[----:B------:R-:W-:-:S04]  /*3f30*/  IMAD.HI.U32 R4, R0, R3, RZ ;  /* 0x0000000300047227 */ /* 0x000fc800078e00ff */
[----:B0-----:R-:W-:-:S04]  /*3f40*/  IMAD.HI.U32 R9, R0, R8, RZ ;  /* 0x0000000800097227 */ /* 0x001fc800078e00ff */
[----:B------:R-:W-:Y:S02]  /*3f50*/  IMAD.MOV R4, RZ, RZ, -R4 ;  /* 0x000000ffff047224 */ /* 0x000fe400078e0a04 */
[----:B------:R-:W-:Y:S02]  /*3f60*/  IMAD.MOV R9, RZ, RZ, -R9 ;  /* 0x000000ffff097224 */ /* 0x000fe400078e0a09 */
[C---:B------:R-:W-:Y:S02]  /*3f70*/  IMAD R3, R29.reuse, R4, R3 ;  /* 0x000000041d037224 */ /* 0x040fe400078e0203 */
[----:B------:R-:W-:Y:S01]  /*3f80*/  IMAD R8, R29, R9, R8 ;  /* 0x000000091d087224 */ /* 0x000fe200078e0208 */
[----:B-1----:R-:W-:Y:S02]  /*3f90*/  IABS R7, R22 ;  /* 0x0000001600077213 */ /* 0x002fe40000000000 */
[----:B------:R-:W2:Y:S03]  /*3fa0*/  LDL R22, [R1+0x24d4] ;  /* 0x0024d40001167983 */ /* 0x000ea60000100800 */
[----:B------:R-:W-:Y:S01]  /*3fb0*/  IMAD.HI.U32 R10, R0, R7, RZ ;  /* 0x00000007000a7227 */ /* 0x000fe200078e00ff */
[----:B------:R-:W-:-:S02]  /*3fc0*/  IABS R5, R23 ;  /* 0x0000001700057213 */ /* 0x000fc40000000000 */
[----:B------:R-:W2:Y:S01]  /*3fd0*/  LDL R23, [R1+0x24d0] ;  /* 0x0024d00001177983 */ /* 0x000ea20000100800 */
[----:B------:R-:W-:-:S04]  /*3fe0*/  IMAD.MOV R10, RZ, RZ, -R10 ;  /* 0x000000ffff0a7224 */ /* 0x000fc800078e0a0a */
        /* <DEDUP_REMOVED lines=29> */
[----:B-1----:R-:W-:Y:S02]  /*41c0*/  IABS R5, R22 ;  /* 0x0000001600057213 */ /* 0x002fe40000000000 */
[----:B------:R-:W2:Y:S03]  /*41d0*/  LDL R22, [R1+0x24bc] ;  /* 0x0024bc0001167983 */ /* 0x000ea60000100800 */
[----:B------:R-:W-:Y:S01]  /*41e0*/  IMAD.HI.U32 R6, R0, R5, RZ ;  /* 0x0000000500067227 */ /* 0x000fe200078e00ff */
[----:B------:R-:W-:-:S03]  /*41f0*/  IABS R2, R23 ;  /* 0x0000001700027213 */ /* 0x000fc60000000000 */
[----:B------:R-:W-:Y:S01]  /*4200*/  IMAD.MOV R6, RZ, RZ, -R6 ;  /* 0x000000ffff067224 */ /* 0x000fe200078e0a06 */
[----:B------:R-:W2:Y:S01]  /*4210*/  LDL R23, [R1+0x24b8] ;  /* 0x0024b80001177983 */ /* 0x000ea20000100800 */
[----:B------:R-:W-:-:S04]  /*4220*/  IMAD.HI.U32 R4, R0, R2, RZ ;  /* 0x0000000200047227 */ /* 0x000fc800078e00ff */
[----:B------:R-:W-:Y:S01]  /*4230*/  IMAD.MOV R4, RZ, RZ, -R4 ;  /* 0x000000ffff047224 */ /* 0x000fe200078e0a04 */
[----:B------:R3:W-:Y:S01]  /*4240*/  STL [R1+0x84], R3 ;  /* 0x0000840301007387 */ /* 0x0007e20000100800 */
[C---:B------:R-:W-:Y:S02]  /*4250*/  IMAD R5, R29.reuse, R6, R5 ;  /* 0x000000061d057224 */ /* 0x040fe400078e0205 */
        /* <DEDUP_REMOVED lines=19> */
[----:B------:R-:W-:Y:S02]  /*4390*/  IMAD R3, R29, R4, R3 ;  /* 0x000000041d037224 */ /* 0x000fe400078e0203 */
[----:B------:R-:W-:-:S04]  /*43a0*/  IMAD.HI.U32 R6, R0, R5, RZ ;  /* 0x0000000500067227 */ /* 0x000fc800078e00ff */
[C---:B------:R-:W-:Y:S02]  /*43b0*/  IMAD R8, R29.reuse, R9, R8 ;  /* 0x000000091d087224 */ /* 0x040fe400078e0208 */
[C---:B------:R-:W-:Y:S02]  /*43c0*/  IMAD R7, R29.reuse, R10, R7 ;  /* 0x0000000a1d077224 */ /* 0x040fe400078e0207 */
[----:B------:R-:W-:Y:S01]  /*43d0*/  IMAD.MOV R6, RZ, RZ, -R6 ;  /* 0x000000ffff067224 */ /* 0x000fe200078e0a06 */
[----:B-1----:R-:W-:Y:S02]  /*43e0*/  IABS R2, R22 ;  /* 0x0000001600027213 */ /* 0x002fe40000000000 */
[----:B------:R-:W2:Y:S03]  /*43f0*/  LDL R22, [R1+0x24a4] ;  /* 0x0024a40001167983 */ /* 0x000ea60000100800 */
[----:B------:R-:W-:Y:S01]  /*4400*/  IMAD.HI.U32 R4, R0, R2, RZ ;  /* 0x0000000200047227 */ /* 0x000fe200078e00ff */
[----:B------:R0:W-:Y:S03]  /*4410*/  STL [R1+0x1a4], R3 ;  /* 0x0001a40301007387 */ /* 0x0001e60000100800 */
[----:B------:R-:W-:Y:S01]  /*4420*/  IMAD.MOV R4, RZ, RZ, -R4 ;  /* 0x000000ffff047224 */ /* 0x000fe200078e0a04 */
[----:B------:R-:W-:Y:S01]  /*4430*/  STL [R1+0x74], R8 ;  /* 0x0000740801007387 */ /* 0x000fe20000100800 */
[----:B------:R-:W-:-:S02]  /*4440*/  IMAD R5, R29, R6, R5 ;  /* 0x000000061d057224 */ /* 0x000fc400078e0205 */
[----:B------:R-:W-:Y:S01]  /*4450*/  IMAD R2, R29, R4, R2 ;  /* 0x000000041d027224 */ /* 0x000fe200078e0202 */
[----:B------:R4:W-:Y:S01]  /*4460*/  STL [R1+0x6c], R7 ;  /* 0x00006c0701007387 */ /* 0x0009e20000100800 */
[----:B0-----:R-:W-:-:S03]  /*4470*/  IABS R3, R23 ;  /* 0x0000001700037213 */ /* 0x001fc60000000000 */
[----:B------:R-:W2:Y:S04]  /*4480*/  LDL R23, [R1+0x24a0] ;  /* 0x0024a00001177983 */ /* 0x000ea80000100800 */
        /* <DEDUP_REMOVED lines=29> */
[----:B------:R-:W2:Y:S04]  /*4660*/  LDL R22, [R1+0x248c] ;  /* 0x00248c0001167983 */ /* 0x000ea80000100800 */
[----:B------:R4:W-:Y:S04]  /*4670*/  STL [R1+0x140], R5 ;  /* 0x0001400501007387 */ /* 0x0009e80000100800 */
[----:B------:R2:W-:Y:S01]  /*4680*/  STL [R1+0x158], R2 ;  /* 0x0001580201007387 */ /* 0x0005e20000100800 */
[----:B------:R-:W-:-:S03]  /*4690*/  IABS R8, R23 ;  /* 0x0000001700087213 */ /* 0x000fc60000000000 */
[----:B------:R-:W2:Y:S01]  /*46a0*/  LDL R23, [R1+0x2488] ;  /* 0x0024880001177983 */ /* 0x000ea20000100800 */
[----:B------:R-:W-:-:S04]  /*46b0*/  IMAD.HI.U32 R4, R0, R3, RZ ;  /* 0x0000000300047227 */ /* 0x000fc800078e00ff */
[----:B-1----:R-:W-:-:S04]  /*46c0*/  IMAD.HI.U32 R9, R0, R8, RZ ;  /* 0x0000000800097227 */ /* 0x002fc800078e00ff */
        /* <DEDUP_REMOVED lines=24> */
[----:B------:R3:W-:Y:S01]  /*4850*/  STL [R1+0x110], R5 ;  /* 0x0001100501007387 */ /* 0x0007e20000100800 */
[----:B------:R-:W-:-:S04]  /*4860*/  IMAD.HI.U32 R4, R0, R3, RZ ;  /* 0x0000000300047227 */ /* 0x000fc800078e00ff */
[----:B------:R-:W-:-:S04]  /*4870*/  IMAD.MOV R4, RZ, RZ, -R4 ;  /* 0x000000ffff047224 */ /* 0x000fc800078e0a04 */
[----:B------:R-:W-:Y:S01]  /*4880*/  IMAD R3, R29, R4, R3 ;  /* 0x000000041d037224 */ /* 0x000fe200078e0203 */
[----:B------:R-:W-:Y:S02]  /*4890*/  IABS R9, R22 ;  /* 0x0000001600097213 */ /* 0x000fe40000000000 */
[----:B------:R-:W2:Y:S04]  /*48a0*/  LDL R22, [R1+0x2474] ;  /* 0x0024740001167983 */ /* 0x000ea80000100800 */
[----:B------:R4:W-:Y:S01]  /*48b0*/  STL [R1+0x114], R2 ;  /* 0x0001140201007387 */ /* 0x0009e20000100800 */
[----:B-1----:R-:W-:-:S03]  /*48c0*/  IABS R7, R23 ;  /* 0x0000001700077213 */ /* 0x002fc60000000000 */
        /* <DEDUP_REMOVED lines=9> */
[----:B------:R-:W-:-:S04]  /*4960*/  IMAD.HI.U32 R6, R0, R5, RZ ;  /* 0x0000000500067227 */ /* 0x000fc800078e00ff */
[----:B------:R-:W-:Y:S01]  /*4970*/  IMAD.MOV R6, RZ, RZ, -R6 ;  /* 0x000000ffff067224 */ /* 0x000fe200078e0a06 */
[----:B----4-:R-:W-:-:S03]  /*4980*/  IABS R2, R27 ;  /* 0x0000001b00027213 */ /* 0x010fc60000000000 */
[----:B------:R-:W-:Y:S01]  /*4990*/  IMAD R5, R29, R6, R5 ;  /* 0x000000061d057224 */ /* 0x000fe200078e0205 */
[----:B------:R-:W4:Y:S01]  /*49a0*/  LDL R27, [R1+0x2464] ;  /* 0x00246400011b7983 */ /* 0x000f220000100800 */
[----:B------:R-:W-:-:S04]  /*49b0*/  IMAD.HI.U32 R4, R0, R2, RZ ;  /* 0x0000000200047227 */ /* 0x000fc800078e00ff */
[----:B------:R-:W-:Y:S01]  /*49c0*/  IMAD.MOV R4, RZ, RZ, -R4 ;  /* 0x000000ffff047224 */ /* 0x000fe200078e0a04 */
[----:B------:R2:W-:Y:S03]  /*49d0*/  STL [R1+0x10c], R3 ;  /* 0x00010c0301007387 */ /* 0x0005e60000100800 */
[----:B------:R-:W-:Y:S01]  /*49e0*/  IMAD R2, R29, R4, R2 ;  /* 0x000000041d027224 */ /* 0x000fe200078e0202 */
[----:B------:R-:W-:Y:S04]  /*49f0*/  STL [R1+0xc8], R9 ;  /* 0x0000c80901007387 */ /* 0x000fe80000100800 */
[----:B------:R-:W-:Y:S01]  /*4a00*/  STL [R1+0xd8], R7 ;  /* 0x0000d80701007387 */ /* 0x000fe20000100800 */
[----:B--2---:R-:W-:-:S03]  /*4a10*/  IABS R3, R24 ;  /* 0x0000001800037213 */ /* 0x004fc60000000000 */
[----:B------:R0:W-:Y:S04]  /*4a20*/  STL [R1+0xe0], R5 ;  /* 0x0000e00501007387 */ /* 0x0001e80000100800 */
[----:B------:R-:W2:Y:S04]  /*4a30*/  LDL R24, [R1+0x2468] ;  /* 0x0024680001187983 */ /* 0x000ea80000100800 */
[----:B------:R3:W-:Y:S01]  /*4a40*/  STL [R1+0xf4], R2 ;  /* 0x0000f40201007387 */ /* 0x0007e20000100800 */
[----:B------:R-:W-:Y:S01]  /*4a50*/  IABS R8, R25 ;  /* 0x0000001900087213 */ /* 0x000fe20000000000 */
[----:B0-----:R-:W-:-:S02]  /*4a60*/  IMAD.HI.U32 R5, R0, R3, RZ ;  /* 0x0000000300057227 */ /* 0x001fc400078e00ff */
[----:B------:R-:W2:Y:S04]  /*4a70*/  LDL R25, [R1+0x2460] ;  /* 0x0024600001197983 */ /* 0x000ea80000100800 */
[----:B------:R-:W2:Y:S01]  /*4a80*/  LDL R21, [R1+0x245c] ;  /* 0x00245c0001157983 */ /* 0x000ea20000100800 */
[----:B------:R-:W-:Y:S02]  /*4a90*/  IMAD.MOV R5, RZ, RZ, -R5 ;  /* 0x000000ffff057224 */ /* 0x000fe400078e0a05 */
[----:B------:R-:W-:-:S04]  /*4aa0*/  IMAD.HI.U32 R9, R0, R8, RZ ;  /* 0x0000000800097227 */ /* 0x000fc800078e00ff */
[----:B------:R-:W-:Y:S02]  /*4ab0*/  IMAD R3, R29, R5, R3 ;  /* 0x000000051d037224 */ /* 0x000fe400078e0203 */
[----:B------:R-:W-:-:S04]  /*4ac0*/  IMAD.MOV R9, RZ, RZ, -R9 ;  /* 0x000000ffff097224 */ /* 0x000fc800078e0a09 */
[----:B------:R-:W-:Y:S01]  /*4ad0*/  IMAD R8, R29, R9, R8 ;  /* 0x000000091d087224 */ /* 0x000fe200078e0208 */
[----:B------:R-:W-:Y:S02]  /*4ae0*/  IABS R7, R22 ;  /* 0x0000001600077213 */ /* 0x000fe40000000000 */
[----:B------:R-:W2:Y:S01]  /*4af0*/  LDL R22, [R1+0x2454] ;  /* 0x0024540001167983 */ /* 0x000ea20000100800 */
[----:B------:R-:W-:-:S03]  /*4b00*/  IABS R4, R23 ;  /* 0x0000001700047213 */ /* 0x000fc60000000000 */
[----:B------:R-:W2:Y:S01]  /*4b10*/  LDL R23, [R1+0x2458] ;  /* 0x0024580001177983 */ /* 0x000ea20000100800 */
[----:B------:R-:W-:-:S03]  /*4b20*/  IMAD.HI.U32 R10, R0, R7, RZ ;  /* 0x00000007000a7227 */ /* 0x000fc600078e00ff */
[----:B------:R0:W-:Y:S01]  /*4b30*/  STL [R1+0xdc], R3 ;  /* 0x0000dc0301007387 */ /* 0x0001e20000100800 */
[----:B------:R-:W-:-:S04]  /*4b40*/  IMAD.HI.U32 R5, R0, R4, RZ ;  /* 0x0000000400057227 */ /* 0x000fc800078e00ff */
[----:B------:R-:W-:Y:S02]  /*4b50*/  IMAD.MOV R10, RZ, RZ, -R10 ;  /* 0x000000ffff0a7224 */ /* 0x000fe400078e0a0a */
[----:B------:R-:W-:Y:S02]  /*4b60*/  IMAD.MOV R5, RZ, RZ, -R5 ;  /* 0x000000ffff057224 */ /* 0x000fe400078e0a05 */
[C---:B------:R-:W-:Y:S02]  /*4b70*/  IMAD R7, R29.reuse, R10, R7 ;  /* 0x0000000a1d077224 */ /* 0x040fe400078e0207 */
[----:B------:R-:W-:Y:S01]  /*4b80*/  IMAD R4, R29, R5, R4 ;  /* 0x000000051d047224 */ /* 0x000fe200078e0204 */
[----:B------:R-:W-:Y:S04]  /*4b90*/  STL [R1+0xd0], R8 ;  /* 0x0000d00801007387 */ /* 0x000fe80000100800 */
[----:B------:R1:W-:Y:S01]  /*4ba0*/  STL [R1+0x20], R7 ;  /* 0x0000200701007387 */ /* 0x0003e20000100800 */
[----:B---3--:R-:W-:-:S03]  /*4bb0*/  IABS R2, R26 ;  /* 0x0000001a00027213 */ /* 0x008fc60000000000 */
[----:B------:R-:W3:Y:S02]  /*4bc0*/  LDL R26, [R1+0x244c] ;  /* 0x00244c00011a7983 */ /* 0x000ee40000100800 */
[----:B0-----:R-:W-:-:S04]  /*4bd0*/  IMAD.HI.U32 R3, R0, R2, RZ ;  /* 0x0000000200037227 */ /* 0x001fc800078e00ff */
[----:B------:R-:W-:-:S04]  /*4be0*/  IMAD.MOV R3, RZ, RZ, -R3 ;  /* 0x000000ffff037224 */ /* 0x000fc800078e0a03 */
[----:B------:R-:W-:Y:S01]  /*4bf0*/  IMAD R3, R29, R3, R2 ;  /* 0x000000031d037224 */ /* 0x000fe200078e0202 */
[----:B----4-:R-:W-:Y:S02]  /*4c00*/  IABS R6, R27 ;  /* 0x0000001b00067213 */ /* 0x010fe40000000000 */
[----:B------:R-:W4:Y:S04]  /*4c10*/  LDL R27, [R1+0x2450] ;  /* 0x00245000011b7983 */ /* 0x000f280000100800 */
[----:B------:R0:W-:Y:S04]  /*4c20*/  STL [R1+0x1c], R4 ;  /* 0x00001c0401007387 */ /* 0x0001e80000100800 */
[----:B------:R0:W-:Y:S01]  /*4c30*/  STL [R1+0x18], R3 ;  /* 0x0000180301007387 */ /* 0x0001e20000100800 */
[----:B--2---:R-:W-:-:S03]  /*4c40*/  IABS R5, R24 ;  /* 0x0000001800057213 */ /* 0x004fc60000000000 */
[----:B------:R-:W2:Y:S01]  /*4c50*/  LDL R24, [R1+0x2444] ;  /* 0x0024440001187983 */ /* 0x000ea20000100800 */
[----:B------:R-:W-:-:S03]  /*4c60*/  IABS R2, R25 ;  /* 0x0000001900027213 */ /* 0x000fc60000000000 */
[----:B------:R-:W2:Y:S01]  /*4c70*/  LDL R25, [R1+0x2448] ;  /* 0x0024480001197983 */ /* 0x000ea20000100800 */
[----:B-1----:R-:W-:Y:S01]  /*4c80*/  IMAD.HI.U32 R7, R0, R6, RZ ;  /* 0x0000000600077227 */ /* 0x002fe200078e00ff */
[----:B0-----:R-:W-:-:S03]  /*4c90*/  IABS R4, R21 ;  /* 0x0000001500047213 */ /* 0x001fc60000000000 */
[----:B------:R-:W-:Y:S02]  /*4ca0*/  IMAD.MOV R7, RZ, RZ, -R7 ;  /* 0x000000ffff077224 */ /* 0x000fe400078e0a07 */
[----:B------:R-:W-:-:S04]  /*4cb0*/  IMAD.HI.U32 R9, R0, R5, RZ ;  /* 0x0000000500097227 */ /* 0x000fc800078e00ff */
[----:B------:R-:W-:Y:S02]  /*4cc0*/  IMAD R6, R29, R7, R6 ;  /* 0x000000071d067224 */ /* 0x000fe400078e0206 */
[----:B------:R-:W-:-:S04]  /*4cd0*/  IMAD.HI.U32 R10, R0, R2, RZ ;  /* 0x00000002000a7227 */ /* 0x000fc800078e00ff */
[----:B------:R-:W-:-:S04]  /*4ce0*/  IMAD.HI.U32 R8, R0, R4, RZ ;  /* 0x0000000400087227 */ /* 0x000fc800078e00ff */
[----:B------:R-:W-:-:S04]  /*4cf0*/  IMAD.MOV R8, RZ, RZ, -R8 ;  /* 0x000000ffff087224 */ /* 0x000fc800078e0a08 */
[----:B------:R-:W-:Y:S01]  /*4d00*/  IMAD R4, R29, R8, R4 ;  /* 0x000000081d047224 */ /* 0x000fe200078e0204 */
[----:B------:R-:W-:Y:S02]  /*4d10*/  IABS R3, R23 ;  /* 0x0000001700037213 */ /* 0x000fe40000000000 */
[----:B------:R-:W2:Y:S03]  /*4d20*/  LDL R23, [R1+0x2440] ;  /* 0x0024400001177983 */ /* 0x000ea60000100800 */
[----:B------:R-:W-:Y:S01]  /*4d30*/  IMAD.HI.U32 R7, R0, R3, RZ ;  /* 0x0000000300077227 */ /* 0x000fe200078e00ff */
[----:B------:R0:W-:Y:S03]  /*4d40*/  STL [R1+0x14], R6 ;  /* 0x0000140601007387 */ /* 0x0001e60000100800 */
[----:B------:R-:W-:-:S02]  /*4d50*/  IMAD.MOV R7, RZ, RZ, -R7 ;  /* 0x000000ffff077224 */ /* 0x000fc400078e0a07 */
[----:B0-----:R-:W-:Y:S02]  /*4d60*/  IMAD.MOV R6, RZ, RZ, -R9 ;  /* 0x000000ffff067224 */ /* 0x001fe400078e0a09 */
[----:B------:R-:W-:Y:S01]  /*4d70*/  IMAD.MOV R9, RZ, RZ, -R10 ;  /* 0x000000ffff097224 */ /* 0x000fe200078e0a0a */
[----:B------:R-:W-:Y:S01]  /*4d80*/  IABS R10, R22 ;  /* 0x00000016000a7213 */ /* 0x000fe20000000000 */
[C---:B------:R-:W-:Y:S02]  /*4d90*/  IMAD R6, R29.reuse, R6, R5 ;  /* 0x000000061d067224 */ /* 0x040fe400078e0205 */
[C---:B------:R-:W-:Y:S02]  /*4da0*/  IMAD R5, R29.reuse, R9, R2 ;  /* 0x000000091d057224 */ /* 0x040fe400078e0202 */
[----:B------:R-:W-:Y:S01]  /*4db0*/  IMAD R3, R29, R7, R3 ;  /* 0x000000071d037224 */ /* 0x000fe200078e0203 */
[----:B------:R-:W-:Y:S01]  /*4dc0*/  STL [R1+0x10], R6 ;  /* 0x0000100601007387 */ /* 0x000fe20000100800 */
[----:B------:R-:W-:-:S03]  /*4dd0*/  IMAD.MOV.U32 R2, RZ, RZ, R10 ;  /* 0x000000ffff027224 */ /* 0x000fc600078e000a */
[----:B------:R-:W-:Y:S04]  /*4de0*/  STL [R1+0xc], R5 ;  /* 0x00000c0501007387 */ /* 0x000fe80000100800 */
[----:B------:R-:W-:Y:S04]  /*4df0*/  STL [R1+0x8], R4 ;  /* 0x0000080401007387 */ /* 0x000fe80000100800 */
[----:B------:R0:W-:Y:S04]  /*4e00*/  STL [R1+0x4], R3 ;  /* 0x0000040301007387 */ /* 0x0001e80000100800 */
[----:B------:R-:W2:Y:S04]  /*4e10*/  LDL R22, [R1+0x243c] ;  /* 0x00243c0001167983 */ /* 0x000ea80000100800 */
[----:B------:R-:W2:Y:S01]  /*4e20*/  LDL R21, [R1+0x2438] ;  /* 0x0024380001157983 */ /* 0x000ea20000100800 */
[----:B0-----:R-:W-:-:S03]  /*4e30*/  IMAD.HI.U32 R3, R0, R2, RZ ;  /* 0x0000000200037227 */ /* 0x001fc600078e00ff */
[----:B------:R-:W2:Y:S01]  /*4e40*/  LDL R20, [R1+0x2434] ;  /* 0x0024340001147983 */ /* 0x000ea20000100800 */
[----:B------:R-:W-:-:S03]  /*4e50*/  IMAD.MOV R3, RZ, RZ, -R3 ;  /* 0x000000ffff037224 */ /* 0x000fc600078e0a03 */
[----:B------:R-:W2:Y:S01]  /*4e60*/  LDL R19, [R1+0x2430] ;  /* 0x0024300001137983 */ /* 0x000ea20000100800 */
[----:B------:R-:W-:-:S05]  /*4e70*/  IMAD R2, R29, R3, R2 ;  /* 0x000000031d027224 */ /* 0x000fca00078e0202 */
[----:B------:R0:W-:Y:S04]  /*4e80*/  STL [R1], R2 ;  /* 0x0000000201007387 */ /* 0x0001e80000100800 */
[----:B------:R-:W2:Y:S01]  /*4e90*/  LDL R18, [R1+0x242c] ;  /* 0x00242c0001127983 */ /* 0x000ea20000100800 */
[----:B---3--:R-:W-:-:S05]  /*4ea0*/  IABS R26, R26 ;  /* 0x0000001a001a7213 */ /* 0x008fca0000000000 */
[----:B------:R-:W-:Y:S01]  /*4eb0*/  IMAD.HI.U32 R6, R0, R26, RZ ;  /* 0x0000001a00067227 */ /* 0x000fe200078e00ff */
[----:B----4-:R-:W-:-:S05]  /*4ec0*/  IABS R27, R27 ;  /* 0x0000001b001b7213 */ /* 0x010fca0000000000 */
[----:B------:R-:W-:-:S04]  /*4ed0*/  IMAD.HI.U32 R5, R0, R27, RZ ;  /* 0x0000001b00057227 */ /* 0x000fc800078e00ff */
[----:B0-----:R-:W-:Y:S02]  /*4ee0*/  IMAD.MOV R2, RZ, RZ, -R5 ;  /* 0x000000ffff027224 */ /* 0x001fe400078e0a05 */
[----:B------:R-:W-:Y:S02]  /*4ef0*/  IMAD.MOV R5, RZ, RZ, -R6 ;  /* 0x000000ffff057224 */ /* 0x000fe400078e0a06 */
[----:B------:R-:W-:Y:S01]  /*4f00*/  IMAD R27, R29, R2, R27 ;  /* 0x000000021d1b7224 */ /* 0x000fe200078e021b */
[----:B--2---:R-:W-:-:S05]  /*4f10*/  IABS R24, R24 ;  /* 0x0000001800187213 */ /* 0x004fca0000000000 */
[----:B------:R-:W-:Y:S01]  /*4f20*/  IMAD.HI.U32 R3, R0, R24, RZ ;  /* 0x0000001800037227 */ /* 0x000fe200078e00ff */
[----:B------:R-:W-:-:S05]  /*4f30*/  IABS R25, R25 ;  /* 0x0000001900197213 */ /* 0x000fca0000000000 */
[----:B------:R-:W-:-:S04]  /*4f40*/  IMAD.HI.U32 R4, R0, R25, RZ ;  /* 0x0000001900047227 */ /* 0x000fc800078e00ff */
[----:B------:R-:W-:Y:S02]  /*4f50*/  IMAD.MOV R4, RZ, RZ, -R4 ;  /* 0x000000ffff047224 */ /* 0x000fe400078e0a04 */
[----:B------:R-:W-:Y:S02]  /*4f60*/  IMAD.MOV R3, RZ, RZ, -R3 ;  /* 0x000000ffff037224 */ /* 0x000fe400078e0a03 */
[C---:B------:R-:W-:Y:S02]  /*4f70*/  IMAD R26, R29.reuse, R5, R26 ;  /* 0x000000051d1a7224 */ /* 0x040fe400078e021a */
[C---:B------:R-:W-:Y:S02]  /*4f80*/  IMAD R25, R29.reuse, R4, R25 ;  /* 0x000000041d197224 */ /* 0x040fe400078e0219 */
[----:B------:R-:W-:Y:S01]  /*4f90*/  IMAD R24, R29, R3, R24 ;  /* 0x000000031d187224 */ /* 0x000fe200078e0218 */
[----:B------:R-:W-:Y:S04]  /*4fa0*/  STL [R1+0x2778], R27 ;  /* 0x0027781b01007387 */ /* 0x000fe80000100800 */
[----:B------:R-:W-:Y:S04]  /*4fb0*/  STL [R1+0x2758], R26 ;  /* 0x0027581a01007387 */ /* 0x000fe80000100800 */
[----:B------:R-:W-:Y:S04]  /*4fc0*/  STL [R1+0x2754], R25 ;  /* 0x0027541901007387 */ /* 0x000fe80000100800 */
[----:B------:R0:W-:Y:S04]  /*4fd0*/  STL [R1+0x2750], R24 ;  /* 0x0027501801007387 */ /* 0x0001e80000100800 */
[----:B------:R-:W2:Y:S04]  /*4fe0*/  LDL R17, [R1+0x2428] ;  /* 0x0024280001117983 */ /* 0x000ea80000100800 */
[----:B------:R-:W3:Y:S04]  /*4ff0*/  LDL R16, [R1+0x2424] ;  /* 0x0024240001107983 */ /* 0x000ee80000100800 */
[----:B------:R-:W4:Y:S04]  /*5000*/  LDL R15, [R1+0x2420] ;  /* 0x00242000010f7983 */ /* 0x000f280000100800 */
[----:B------:R-:W4:Y:S01]  /*5010*/  LDL R14, [R1+0x241c] ;  /* 0x00241c00010e7983 */ /* 0x000f220000100800 */
[----:B------:R-:W-:-:S05]  /*5020*/  IABS R23, R23 ;  /* 0x0000001700177213 */ /* 0x000fca0000000000 */
[----:B------:R-:W-:-:S04]  /*5030*/  IMAD.HI.U32 R2, R0, R23, RZ ;  /* 0x0000001700027227 */ /* 0x000fc800078e00ff */
[----:B------:R-:W-:-:S04]  /*5040*/  IMAD.MOV R2, RZ, RZ, -R2 ;  /* 0x000000ffff027224 */ /* 0x000fc800078e0a02 */
[----:B------:R-:W-:-:S05]  /*5050*/  IMAD R23, R29, R2, R23 ;  /* 0x000000021d177224 */ /* 0x000fca00078e0217 */
[----:B------:R-:W-:Y:S04]  /*5060*/  STL [R1+0x274c], R23 ;  /* 0x00274c1701007387 */ /* 0x000fe80000100800 */
[----:B------:R-:W4:Y:S01]  /*5070*/  LDL R13, [R1+0x2418] ;  /* 0x00241800010d7983 */ /* 0x000f220000100800 */
[----:B------:R-:W-:Y:S02]  /*5080*/  IABS R22, R22 ;  /* 0x0000001600167213 */ /* 0x000fe40000000000 */
[----:B------:R-:W-:-:S03]  /*5090*/  IABS R21, R21 ;  /* 0x0000001500157213 */ /* 0x000fc60000000000 */
[----:B------:R-:W-:Y:S01]  /*50a0*/  IMAD.HI.U32 R5, R0, R22, RZ ;  /* 0x0000001600057227 */ /* 0x000fe200078e00ff */
[----:B------:R-:W-:-:S03]  /*50b0*/  IABS R20, R20 ;  /* 0x0000001400147213 */ /* 0x000fc60000000000 */
[----:B------:R-:W-:Y:S01]  /*50c0*/  IMAD.HI.U32 R6, R0, R21, RZ ;  /* 0x0000001500067227 */ /* 0x000fe200078e00ff */
[----:B------:R-:W-:-:S03]  /*50d0*/  IABS R19, R19 ;  /* 0x0000001300137213 */ /* 0x000fc60000000000 */
[----:B------:R-:W-:-:S04]  /*50e0*/  IMAD.HI.U32 R4, R0, R20, RZ ;  /* 0x0000001400047227 */ /* 0x000fc800078e00ff */
[----:B------:R-:W-:-:S04]  /*50f0*/  IMAD.HI.U32 R3, R0, R19, RZ ;  /* 0x0000001300037227 */ /* 0x000fc800078e00ff */
[----:B------:R-:W-:Y:S02]  /*5100*/  IMAD.MOV R2, RZ, RZ, -R5 ;  /* 0x000000ffff027224 */ /* 0x000fe400078e0a05 */
[----:B------:R-:W-:Y:S01]  /*5110*/  IMAD.MOV R5, RZ, RZ, -R6 ;  /* 0x000000ffff057224 */ /* 0x000fe200078e0a06 */
[----:B------:R-:W-:Y:S01]  /*5120*/  IABS R18, R18 ;  /* 0x0000001200127213 */ /* 0x000fe20000000000 */
[----:B------:R-:W-:Y:S02]  /*5130*/  IMAD.MOV R4, RZ, RZ, -R4 ;  /* 0x000000ffff047224 */ /* 0x000fe400078e0a04 */
[----:B------:R-:W-:Y:S02]  /*5140*/  IMAD.MOV R3, RZ, RZ, -R3 ;  /* 0x000000ffff037224 */ /* 0x000fe400078e0a03 */
[C---:B------:R-:W-:Y:S02]  /*5150*/  IMAD R22, R29.reuse, R2, R22 ;  /* 0x000000021d167224 */ /* 0x040fe400078e0216 */
[----:B------:R-:W-:-:S02]  /*5160*/  IMAD R21, R29, R5, R21 ;  /* 0x000000051d157224 */ /* 0x000fc400078e0215 */
[C---:B------:R-:W-:Y:S02]  /*5170*/  IMAD R20, R29.reuse, R4, R20 ;  /* 0x000000041d147224 */ /* 0x040fe400078e0214 */
[----:B------:R-:W-:Y:S01]  /*5180*/  IMAD R19, R29, R3, R19 ;  /* 0x000000031d137224 */ /* 0x000fe200078e0213 */
[----:B------:R-:W-:Y:S01]  /*5190*/  STL [R1+0x2748], R22 ;  /* 0x0027481601007387 */ /* 0x000fe20000100800 */
[----:B------:R-:W-:-:S03]  /*51a0*/  IMAD.HI.U32 R2, R0, R18, RZ ;  /* 0x0000001200027227 */ /* 0x000fc600078e00ff */
[----:B------:R-:W-:Y:S01]  /*51b0*/  STL [R1+0x275c], R21 ;  /* 0x00275c1501007387 */ /* 0x000fe20000100800 */
[----:B------:R-:W-:-:S03]  /*51c0*/  IMAD.MOV R2, RZ, RZ, -R2 ;  /* 0x000000ffff027224 */ /* 0x000fc600078e0a02 */
[----:B------:R1:W-:Y:S04]  /*51d0*/  STL [R1+0x2760], R20 ;  /* 0x0027601401007387 */ /* 0x0003e80000100800 */
[----:B------:R-:W-:Y:S01]  /*51e0*/  STL [R1+0x2764], R19 ;  /* 0x0027641301007387 */ /* 0x000fe20000100800 */
[----:B------:R-:W-:-:S03]  /*51f0*/  IMAD R18, R29, R2, R18 ;  /* 0x000000021d127224 */ /* 0x000fc600078e0212 */
[----:B------:R-:W4:Y:S04]  /*5200*/  LDL R12, [R1+0x2414] ;  /* 0x00241400010c7983 */ /* 0x000f280000100800 */
[----:B------:R-:W4:Y:S04]  /*5210*/  LDL R11, [R1+0x2410] ;  /* 0x00241000010b7983 */ /* 0x000f280000100800 */
[----:B------:R-:W4:Y:S04]  /*5220*/  LDL R10, [R1+0x240c] ;  /* 0x00240c00010a7983 */ /* 0x000f280000100800 */
[----:B------:R-:W4:Y:S04]  /*5230*/  LDL R9, [R1+0x2408] ;  /* 0x0024080001097983 */ /* 0x000f280000100800 */
[----:B------:R0:W-:Y:S04]  /*5240*/  STL [R1+0x2768], R18 ;  /* 0x0027681201007387 */ /* 0x0001e80000100800 */
[----:B------:R-:W4:Y:S01]  /*5250*/  LDL R8, [R1+0x2404] ;  /* 0x0024040001087983 */ /* 0x000f220000100800 */
[----:B--2---:R-:W-:-:S02]  /*5260*/  IABS R17, R17 ;  /* 0x0000001100117213 */ /* 0x004fc40000000000 */
[----:B---3--:R-:W-:-:S03]  /*5270*/  IABS R16, R16 ;  /* 0x0000001000107213 */ /* 0x008fc60000000000 */
[----:B------:R-:W-:Y:S01]  /*5280*/  IMAD.HI.U32 R5, R0, R17, RZ ;  /* 0x0000001100057227 */ /* 0x000fe200078e00ff */
[----:B----4-:R-:W-:-:S03]  /*5290*/  IABS R15, R15 ;  /* 0x0000000f000f7213 */ /* 0x010fc60000000000 */
[----:B------:R-:W-:Y:S01]  /*52a0*/  IMAD.HI.U32 R6, R0, R16, RZ ;  /* 0x0000001000067227 */ /* 0x000fe200078e00ff */
[----:B------:R-:W-:-:S03]  /*52b0*/  IABS R14, R14 ;  /* 0x0000000e000e7213 */ /* 0x000fc60000000000 */
        /* <DEDUP_REMOVED lines=8> */
[C---:B------:R-:W-:Y:S02]  /*5340*/  IMAD R15, R29.reuse, R4, R15 ;  /* 0x000000041d0f7224 */ /* 0x040fe400078e020f */
[----:B------:R-:W-:Y:S01]  /*5350*/  IMAD R14, R29, R3, R14 ;  /* 0x000000031d0e7224 */ /* 0x000fe200078e020e */
[----:B------:R-:W-:Y:S04]  /*5360*/  STL [R1+0x276c], R17 ;  /* 0x00276c1101007387 */ /* 0x000fe80000100800 */
[----:B------:R-:W-:Y:S04]  /*5370*/  STL [R1+0x2770], R16 ;  /* 0x0027701001007387 */ /* 0x000fe80000100800 */
[----:B------:R-:W-:Y:S04]  /*5380*/  STL [R1+0x2774], R15 ;  /* 0x0027740f01007387 */ /* 0x000fe80000100800 */
[----:B------:R-:W-:Y:S04]  /*5390*/  STL [R1+0x277c], R14 ;  /* 0x00277c0e01007387 */ /* 0x000fe80000100800 */
[----:B------:R-:W2:Y:S04]  /*53a0*/  LDL R7, [R1+0x2400] ;  /* 0x0024000001077983 */ /* 0x000ea80000100800 */
[----:B0-----:R-:W3:Y:S04]  /*53b0*/  LDL R24, [R1+0x23fc] ;  /* 0x0023fc0001187983 */ /* 0x001ee80000100800 */
[----:B------:R-:W4:Y:S01]  /*53c0*/  LDL R25, [R1+0x23f8] ;  /* 0x0023f80001197983 */ /* 0x000f220000100800 */
[----:B------:R-:W-:-:S03]  /*53d0*/  IABS R13, R13 ;  /* 0x0000000d000d7213 */ /* 0x000fc60000000000 */
[----:B------:R-:W4:Y:S04]  /*53e0*/  LDL R26, [R1+0x23e8] ;  /* 0x0023e800011a7983 */ /* 0x000f280000100800 */
[----:B-1----:R-:W4:Y:S04]  /*53f0*/  LDL.LU R20, [R1+0x64] ;  /* 0x0000640001147983 */ /* 0x002f280000300800 */
[----:B------:R-:W4:Y:S01]  /*5400*/  LDL.LU R21, [R1+0x60] ;  /* 0x0000600001157983 */ /* 0x000f220000300800 */
[----:B------:R-:W-:-:S03]  /*5410*/  IMAD.HI.U32 R2, R0, R13, RZ ;  /* 0x0000000d00027227 */ /* 0x000fc600078e00ff */
[----:B------:R-:W4:Y:S01]  /*5420*/  LDL.LU R22, [R1+0x5c] ;  /* 0x00005c0001167983 */ /* 0x000f220000300800 */
[----:B------:R-:W-:-:S03]  /*5430*/  IMAD.MOV R2, RZ, RZ, -R2 ;  /* 0x000000ffff027224 */ /* 0x000fc600078e0a02 */
[----:B------:R-:W4:Y:S01]  /*5440*/  LDL.LU R27, [R1+0x58] ;  /* 0x00005800011b7983 */ /* 0x000f220000300800 */
[----:B------:R-:W-:-:S05]  /*5450*/  IMAD R13, R29, R2, R13 ;  /* 0x000000021d0d7224 */ /* 0x000fca00078e020d */
[----:B------:R-:W-:Y:S01]  /*5460*/  STL [R1+0x2780], R13 ;  /* 0x0027800d01007387 */ /* 0x000fe20000100800 */
[----:B------:R-:W-:Y:S02]  /*5470*/  IABS R12, R12 ;  /* 0x0000000c000c7213 */ /* 0x000fe40000000000 */
[----:B------:R-:W-:-:S03]  /*5480*/  IABS R11, R11 ;  /* 0x0000000b000b7213 */ /* 0x000fc60000000000 */
[----:B------:R-:W-:Y:S01]  /*5490*/  IMAD.HI.U32 R5, R0, R12, RZ ;  /* 0x0000000c00057227 */ /* 0x000fe200078e00ff */
[----:B------:R-:W-:-:S03]  /*54a0*/  IABS R10, R10 ;  /* 0x0000000a000a7213 */ /* 0x000fc60000000000 */
[----:B------:R-:W-:Y:S01]  /*54b0*/  IMAD.HI.U32 R6, R0, R11, RZ ;  /* 0x0000000b00067227 */ /* 0x000fe200078e00ff */
[----:B------:R-:W-:-:S03]  /*54c0*/  IABS R9, R9 ;  /* 0x0000000900097213 */ /* 0x000fc60000000000 */
[----:B------:R-:W-:-:S04]  /*54d0*/  IMAD.HI.U32 R4, R0, R10, RZ ;  /* 0x0000000a00047227 */ /* 0x000fc800078e00ff */
[----:B------:R-:W-:Y:S02]  /*54e0*/  IMAD.MOV R2, RZ, RZ, -R5 ;  /* 0x000000ffff027224 */ /* 0x000fe400078e0a05 */
[----:B------:R-:W-:Y:S01]  /*54f0*/  IMAD.HI.U32 R3, R0, R9, RZ ;  /* 0x0000000900037227 */ /* 0x000fe200078e00ff */
[----:B------:R-:W-:-:S03]  /*5500*/  IABS R8, R8 ;  /* 0x0000000800087213 */ /* 0x000fc60000000000 */
[----:B------:R-:W-:Y:S02]  /*5510*/  IMAD.MOV R5, RZ, RZ, -R6 ;  /* 0x000000ffff057224 */ /* 0x000fe400078e0a06 */
[----:B------:R-:W-:Y:S02]  /*5520*/  IMAD.MOV R4, RZ, RZ, -R4 ;  /* 0x000000ffff047224 */ /* 0x000fe400078e0a04 */
[----:B------:R-:W-:Y:S02]  /*5530*/  IMAD R12, R29, R2, R12 ;  /* 0x000000021d0c7224 */ /* 0x000fe400078e020c */
[----:B------:R-:W-:Y:S02]  /*5540*/  IMAD.MOV R3, RZ, RZ, -R3 ;  /* 0x000000ffff037224 */ /* 0x000fe400078e0a03 */
[----:B------:R-:W-:-:S04]  /*5550*/  IMAD.HI.U32 R2, R0, R8, RZ ;  /* 0x0000000800027227 */ /* 0x000fc800078e00ff */
[C---:B------:R-:W-:Y:S02]  /*5560*/  IMAD R11, R29.reuse, R5, R11 ;  /* 0x000000051d0b7224 */ /* 0x040fe400078e020b */
[C---:B------:R-:W-:Y:S02]  /*5570*/  IMAD R10, R29.reuse, R4, R10 ;  /* 0x000000041d0a7224 */ /* 0x040fe400078e020a */
[C---:B------:R-:W-:Y:S02]  /*5580*/  IMAD R9, R29.reuse, R3, R9 ;  /* 0x000000031d097224 */ /* 0x040fe400078e0209 */
[----:B------:R-:W-:Y:S01]  /*5590*/  IMAD.MOV R2, RZ, RZ, -R2 ;  /* 0x000000ffff027224 */ /* 0x000fe200078e0a02 */
[----:B------:R-:W-:Y:S03]  /*55a0*/  STL [R1+0x2784], R12 ;  /* 0x0027840c01007387 */ /* 0x000fe60000100800 */
[----:B------:R-:W-:Y:S01]  /*55b0*/  IMAD R8, R29, R2, R8 ;  /* 0x000000021d087224 */ /* 0x000fe200078e0208 */
[----:B------:R-:W-:Y:S04]  /*55c0*/  STL [R1+0x2788], R11 ;  /* 0x0027880b01007387 */ /* 0x000fe80000100800 */
[----:B------:R-:W-:Y:S04]  /*55d0*/  STL [R1+0x278c], R10 ;  /* 0x00278c0a01007387 */ /* 0x000fe80000100800 */
[----:B------:R0:W-:Y:S04]  /*55e0*/  STL [R1+0x2790], R9 ;  /* 0x0027900901007387 */ /* 0x0001e80000100800 */
[----:B------:R-:W4:Y:S04]  /*55f0*/  LDL.LU R18, [R1+0x54] ;  /* 0x0000540001127983 */ /* 0x000f280000300800 */
[----:B------:R-:W4:Y:S01]  /*5600*/  LDL.LU R23, [R1+0x50] ;  /* 0x0000500001177983 */ /* 0x000f220000300800 */
[----:B--2---:R-:W-:-:S02]  /*5610*/  IABS R7, R7 ;  /* 0x0000000700077213 */ /* 0x004fc40000000000 */
[----:B---3--:R-:W-:-:S03]  /*5620*/  IABS R6, R24 ;  /* 0x0000001800067213 */ /* 0x008fc60000000000 */
[----:B0-----:R-:W-:Y:S01]  /*5630*/  IMAD.HI.U32 R9, R0, R7, RZ ;  /* 0x0000000700097227 */ /* 0x001fe200078e00ff */
[----:B------:R-:W2:Y:S04]  /*5640*/  LDL.LU R24, [R1+0x4c] ;  /* 0x00004c0001187983 */ /* 0x000ea80000300800 */
[----:B------:R0:W-:Y:S01]  /*5650*/  STL [R1+0x2794], R8 ;  /* 0x0027940801007387 */ /* 0x0001e20000100800 */
[----:B------:R-:W-:-:S03]  /*5660*/  IMAD.MOV R10, RZ, RZ, -R9 ;  /* 0x000000ffff0a7224 */ /* 0x000fc600078e0a09 */
[----:B0-----:R-:W3:Y:S04]  /*5670*/  LDL.LU R8, [R1+0x48] ;  /* 0x0000480001087983 */ /* 0x001ee80000300800 */
[----:B------:R-:W2:Y:S04]  /*5680*/  LDL.LU R9, [R1+0x44] ;  /* 0x0000440001097983 */ /* 0x000ea80000300800 */
[----:B------:R-:W2:Y:S04]  /*5690*/  LDL.LU R13, [R1+0x40] ;  /* 0x00004000010d7983 */ /* 0x000ea80000300800 */
[----:B------:R-:W2:Y:S01]  /*56a0*/  LDL.LU R14, [R1+0x3c] ;  /* 0x00003c00010e7983 */ /* 0x000ea20000300800 */
[----:B----4-:R-:W-:-:S02]  /*56b0*/  IABS R5, R25 ;  /* 0x0000001900057213 */ /* 0x010fc40000000000 */
[----:B------:R-:W-:Y:S01]  /*56c0*/  IABS R25, c[0x0][0x178] ;  /* 0x00005e0000197a13 */ /* 0x000fe20000000000 */
[----:B------:R-:W4:Y:S03]  /*56d0*/  LDL.LU R15, [R1+0x38] ;  /* 0x00003800010f7983 */ /* 0x000f260000300800 */
[C---:B------:R-:W-:Y:S01]  /*56e0*/  ISETP.GT.U32.AND P1, PT, R25.reuse, R21, PT ;  /* 0x000000151900720c */ /* 0x040fe20003f24070 */
[----:B------:R-:W4:Y:S01]  /*56f0*/  LDL.LU R16, [R1+0x194] ;  /* 0x0001940001107983 */ /* 0x000f220000300800 */
[C---:B------:R-:W-:Y:S02]  /*5700*/  ISETP.GT.U32.AND P0, PT, R25.reuse, R20, PT ;  /* 0x000000141900720c */ /* 0x040fe40003f04070 */
[C---:B------:R-:W-:Y:S02]  /*5710*/  ISETP.GT.U32.AND P2, PT, R25.reuse, R22, PT ;  /* 0x000000161900720c */ /* 0x040fe40003f44070 */
[----:B------:R-:W-:-:S07]  /*5720*/  ISETP.GT.U32.AND P3, PT, R25, R27, PT ;  /* 0x0000001b1900720c */ /* 0x000fce0003f64070 */
[--C-:B------:R-:W-:Y:S02]  /*5730*/  @!P1 IMAD.IADD R21, R21, 0x1, -R25.reuse ;  /* 0x0000000115159824 */ /* 0x100fe400078e0a19 */
[--C-:B------:R-:W-:Y:S02]  /*5740*/  @!P0 IMAD.IADD R20, R20, 0x1, -R25.reuse ;  /* 0x0000000114148824 */ /* 0x100fe400078e0a19 */
[----:B------:R-:W-:Y:S01]  /*5750*/  @!P2 IMAD.IADD R22, R22, 0x1, -R25 ;  /* 0x000000011616a824 */ /* 0x000fe200078e0a19 */
[----:B------:R-:W-:-:S04]  /*5760*/  ISETP.GT.U32.AND P0, PT, R25, R21, PT ;  /* 0x000000151900720c */ /* 0x000fc80003f04070 */
[----:B------:R-:W-:Y:S01]  /*5770*/  ISETP.GT.U32.AND P1, PT, R25, R22, PT ;  /* 0x000000161900720c */ /* 0x000fe20003f24070 */
[--C-:B------:R-:W-:Y:S01]  /*5780*/  @!P3 IMAD.IADD R27, R27, 0x1, -R25.reuse ;  /* 0x000000011b1bb824 */ /* 0x100fe200078e0a19 */
[----:B------:R-:W-:Y:S02]  /*5790*/  IABS R4, R26 ;  /* 0x0000001a00047213 */ /* 0x000fe40000000000 */
[----:B------:R-:W4:Y:S01]  /*57a0*/  LDL.LU R26, [R1+0x198] ;  /* 0x00019800011a7983 */ /* 0x000f220000300800 */
[----:B------:R-:W-:Y:S02]  /*57b0*/  ISETP.GT.U32.AND P3, PT, R29, R28, PT ;  /* 0x0000001c1d00720c */ /* 0x000fe40003f64070 */
[----:B------:R-:W-:Y:S02]  /*57c0*/  ISETP.GT.U32.AND P5, PT, R25, R20, PT ;  /* 0x000000141900720c */ /* 0x000fe40003fa4070 */
[----:B------:R-:W-:Y:S01]  /*57d0*/  @!P0 IMAD.IADD R21, R21, 0x1, -R25 ;  /* 0x0000000115158824 */ /* 0x000fe200078e0a19 */
[----:B------:R-:W-:-:S03]  /*57e0*/  ISETP.GT.U32.AND P2, PT, R25, R27, PT ;  /* 0x0000001b1900720c */ /* 0x000fc60003f44070 */
[----:B------:R-:W-:Y:S02]  /*57f0*/  @!P1 IMAD.IADD R22, R22, 0x1, -R25 ;  /* 0x0000000116169824 */ /* 0x000fe400078e0a19 */
[----:B------:R-:W-:-:S03]  /*5800*/  IMAD R7, R29, R10, R7 ;  /* 0x0000000a1d077224 */ /* 0x000fc600078e0207 */
[----:B------:R-:W-:Y:S02]  /*5810*/  @!P3 IMAD.IADD R28, R28, 0x1, -R29 ;  /* 0x000000011c1cb824 */ /* 0x000fe400078e0a1d */
[--C-:B------:R-:W-:Y:S01]  /*5820*/  @!P5 IMAD.IADD R20, R20, 0x1, -R25.reuse ;  /* 0x000000011414d824 */ /* 0x100fe200078e0a19 */
[----:B------:R-:W-:Y:S02]  /*5830*/  STL [R1+0x2798], R7 ;  /* 0x0027980701007387 */ /* 0x000fe40000100800 */
[----:B------:R-:W-:Y:S02]  /*5840*/  @!P2 IMAD.IADD R27, R27, 0x1, -R25 ;  /* 0x000000011b1ba824 */ /* 0x000fe400078e0a19 */
[----:B------:R0:W-:Y:S04]  /*5850*/  STL [R1+0x64], R20 ;  /* 0x0000641401007387 */ /* 0x0001e80000100800 */
[----:B------:R1:W-:Y:S04]  /*5860*/  STL [R1+0x60], R21 ;  /* 0x0000601501007387 */ /* 0x0003e80000100800 */
[----:B------:R-:W4:Y:S04]  /*5870*/  LDL R25, [R1+0x23ec] ;  /* 0x0023ec0001197983 */ /* 0x000f280000100800 */
[----:B------:R-:W4:Y:S01]  /*5880*/  LDL.LU R17, [R1+0x178] ;  /* 0x0001780001117983 */ /* 0x000f220000300800 */
[----:B------:R-:W-:-:S02]  /*5890*/  ISETP.GT.U32.AND P4, PT, R29, R18, PT ;  /* 0x000000121d00720c */ /* 0x000fc40003f84070 */
[----:B------:R-:W-:-:S11]  /*58a0*/  ISETP.GT.U32.AND P6, PT, R29, R23, PT ;  /* 0x000000171d00720c */ /* 0x000fd60003fc4070 */
[--C-:B------:R-:W-:Y:S01]  /*58b0*/  @!P4 IMAD.IADD R18, R18, 0x1, -R29.reuse ;  /* 0x000000011212c824 */ /* 0x100fe200078e0a1d */
[----:B------:R0:W-:Y:S04]  /*58c0*/  STL [R1+0x5c], R22 ;  /* 0x00005c1601007387 */ /* 0x0001e80000100800 */
[----:B------:R-:W4:Y:S01]  /*58d0*/  LDL.LU R19, [R1+0x184] ;  /* 0x0001840001137983 */ /* 0x000f220000300800 */
[----:B------:R-:W-:-:S03]  /*58e0*/  @!P6 IMAD.IADD R23, R23, 0x1, -R29 ;  /* 0x000000011717e824 */ /* 0x000fc600078e0a1d */
[----:B------:R1:W-:Y:S04]  /*58f0*/  STL [R1+0x58], R27 ;  /* 0x0000581b01007387 */ /* 0x0003e80000100800 */
[----:B0-----:R-:W4:Y:S04]  /*5900*/  LDL.LU R20, [R1+0x18c] ;  /* 0x00018c0001147983 */ /* 0x001f280000300800 */
[----:B-1----:R-:W4:Y:S04]  /*5910*/  LDL.LU R21, [R1+0x190] ;  /* 0x0001900001157983 */ /* 0x002f280000300800 */
[----:B------:R-:W4:Y:S04]  /*5920*/  LDL.LU R22, [R1+0x188] ;  /* 0x0001880001167983 */ /* 0x000f280000300800 */
[----:B------:R-:W4:Y:S01]  /*5930*/  LDL.LU R27, [R1+0x180] ;  /* 0x00018000011b7983 */ /* 0x000f220000300800 */
[----:B---3--:R-:W-:-:S02]  /*5940*/  ISETP.GT.U32.AND P0, PT, R29, R8, PT ;  /* 0x000000081d00720c */ /* 0x008fc40003f04070 */
[C---:B--2---:R-:W-:Y:S02]  /*5950*/  ISETP.GT.U32.AND P1, PT, R29.reuse, R9, PT ;  /* 0x000000091d00720c */ /* 0x044fe40003f24070 */
[----:B------:R-:W-:-:S09]  /*5960*/  ISETP.GT.U32.AND P2, PT, R29, R13, PT ;  /* 0x0000000d1d00720c */ /* 0x000fd20003f44070 */
[--C-:B------:R-:W-:Y:S01]  /*5970*/  @!P0 IMAD.IADD R8, R8, 0x1, -R29.reuse ;  /* 0x0000000108088824 */ /* 0x100fe200078e0a1d */
[----:B------:R-:W-:Y:S01]  /*5980*/  ISETP.GT.U32.AND P0, PT, R29, R28, PT ;  /* 0x0000001c1d00720c */ /* 0x000fe20003f04070 */
[--C-:B------:R-:W-:Y:S01]  /*5990*/  @!P1 IMAD.IADD R9, R9, 0x1, -R29.reuse ;  /* 0x0000000109099824 */ /* 0x100fe200078e0a1d */
[C---:B------:R-:W-:Y:S02]  /*59a0*/  ISETP.GT.U32.AND P1, PT, R29.reuse, R18, PT ;  /* 0x000000121d00720c */ /* 0x040fe40003f24070 */
[C---:B------:R-:W-:Y:S02]  /*59b0*/  ISETP.GT.U32.AND P5, PT, R29.reuse, R24, PT ;  /* 0x000000181d00720c */ /* 0x040fe40003fa4070 */
[----:B------:R-:W-:Y:S01]  /*59c0*/  ISETP.GT.U32.AND P3, PT, R29, R14, PT ;  /* 0x0000000e1d00720c */ /* 0x000fe20003f64070 */
[----:B------:R-:W-:-:S06]  /*59d0*/  @!P2 IMAD.IADD R13, R13, 0x1, -R29 ;  /* 0x000000010d0da824 */ /* 0x000fcc00078e0a1d */
[--C-:B------:R-:W-:Y:S01]  /*59e0*/  @!P0 IMAD.IADD R28, R28, 0x1, -R29.reuse ;  /* 0x000000011c1c8824 */ /* 0x100fe200078e0a1d */
[----:B------:R-:W-:Y:S01]  /*59f0*/  ISETP.GT.U32.AND P2, PT, R29, R23, PT ;  /* 0x000000171d00720c */ /* 0x000fe20003f44070 */
[----:B------:R-:W-:-:S03]  /*5a00*/  @!P1 IMAD.IADD R18, R18, 0x1, -R29 ;  /* 0x0000000112129824 */ /* 0x000fc600078e0a1d */
[----:B------:R-:W-:Y:S04]  /*5a10*/  STL [R1+0x2744], R28 ;  /* 0x0027441c01007387 */ /* 0x000fe80000100800 */
[----:B------:R-:W2:Y:S01]  /*5a20*/  LDL.LU R10, [R1+0x160] ;  /* 0x00016000010a7983 */ /* 0x000ea20000300800 */
[----:B------:R-:W-:-:S03]  /*5a30*/  @!P5 IMAD.IADD R24, R24, 0x1, -R29 ;  /* 0x000000011818d824 */ /* 0x000fc600078e0a1d */
[----:B------:R-:W3:Y:S04]  /*5a40*/  LDL.LU R11, [R1+0x168] ;  /* 0x00016800010b7983 */ /* 0x000ee80000300800 */
[----:B------:R0:W-:Y:S04]  /*5a50*/  STL [R1+0x54], R18 ;  /* 0x0000541201007387 */ /* 0x0001e80000100800 */
[----:B------:R-:W3:Y:S01]  /*5a60*/  LDL.LU R12, [R1+0x16c] ;  /* 0x00016c00010c7983 */ /* 0x000ee20000300800 */
[----:B------:R-:W-:Y:S01]  /*5a70*/  @!P3 IMAD.IADD R14, R14, 0x1, -R29 ;  /* 0x000000010e0eb824 */ /* 0x000fe200078e0a1d */
[----:B------:R-:W-:-:S02]  /*5a80*/  ISETP.GT.U32.AND P3, PT, R29, R24, PT ;  /* 0x000000181d00720c */ /* 0x000fc40003f64070 */
[----:B0-----:R-:W3:Y:S01]  /*5a90*/  LDL.LU R18, [R1+0x164] ;  /* 0x0001640001127983 */ /* 0x001ee20000300800 */
[----:B------:R-:W-:-:S05]  /*5aa0*/  @!P2 IMAD.IADD R23, R23, 0x1, -R29 ;  /* 0x000000011717a824 */ /* 0x000fca00078e0a1d */
[----:B------:R0:W-:Y:S05]  /*5ab0*/  STL [R1+0x50], R23 ;  /* 0x0000501701007387 */ /* 0x0001ea0000100800 */
[----:B------:R-:W-:Y:S01]  /*5ac0*/  @!P3 IMAD.IADD R24, R24, 0x1, -R29 ;  /* 0x000000011818b824 */ /* 0x000fe200078e0a1d */
[----:B0-----:R-:W3:Y:S04]  /*5ad0*/  LDL.LU R23, [R1+0x144] ;  /* 0x0001440001177983 */ /* 0x001ee80000300800 */
[----:B------:R0:W-:Y:S04]  /*5ae0*/  STL [R1+0x4c], R24 ;  /* 0x00004c1801007387 */ /* 0x0001e80000100800 */
[----:B0-----:R-:W3:Y:S01]  /*5af0*/  LDL.LU R24, [R1+0x14c] ;  /* 0x00014c0001187983 */ /* 0x001ee20000300800 */
[----:B----4-:R-:W-:-:S02]  /*5b00*/  ISETP.GT.U32.AND P4, PT, R29, R15, PT ;  /* 0x0000000f1d00720c */ /* 0x010fc40003f84070 */
[C---:B------:R-:W-:Y:S02]  /*5b10*/  ISETP.GT.U32.AND P5, PT, R29.reuse, R26, PT ;  /* 0x0000001a1d00720c */ /* 0x040fe40003fa4070 */
[C---:B------:R-:W-:Y:S02]  /*5b20*/  ISETP.GT.U32.AND P6, PT, R29.reuse, R16, PT ;  /* 0x000000101d00720c */ /* 0x040fe40003fc4070 */
[----:B------:R-:W-:-:S07]  /*5b30*/  ISETP.GT.U32.AND P0, PT, R29, R13, PT ;  /* 0x0000000d1d00720c */ /* 0x000fce0003f04070 */
[--C-:B------:R-:W-:Y:S01]  /*5b40*/  @!P4 IMAD.IADD R15, R15, 0x1, -R29.reuse ;  /* 0x000000010f0fc824 */ /* 0x100fe200078e0a1d */
[C---:B------:R-:W-:Y:S01]  /*5b50*/  ISETP.GT.U32.AND P4, PT, R29.reuse, R8, PT ;  /* 0x000000081d00720c */ /* 0x040fe20003f84070 */
[--C-:B------:R-:W-:Y:S01]  /*5b60*/  @!P5 IMAD.IADD R26, R26, 0x1, -R29.reuse ;  /* 0x000000011a1ad824 */ /* 0x100fe200078e0a1d */
[C---:B------:R-:W-:Y:S01]  /*5b70*/  ISETP.GT.U32.AND P5, PT, R29.reuse, R9, PT ;  /* 0x000000091d00720c */ /* 0x040fe20003fa4070 */
[----:B------:R-:W-:Y:S02]  /*5b80*/  @!P6 IMAD.IADD R16, R16, 0x1, -R29 ;  /* 0x000000011010e824 */ /* 0x000fe400078e0a1d */
[----:B------:R-:W-:Y:S01]  /*5b90*/  IMAD.HI.U32 R3, R0, R6, RZ ;  /* 0x0000000600037227 */ /* 0x000fe200078e00ff */
[C---:B------:R-:W-:Y:S02]  /*5ba0*/  ISETP.GT.U32.AND P6, PT, R29.reuse, R26, PT ;  /* 0x0000001a1d00720c */ /* 0x040fe40003fc4070 */
[----:B------:R-:W-:Y:S01]  /*5bb0*/  ISETP.GT.U32.AND P1, PT, R29, R14, PT ;  /* 0x0000000e1d00720c */ /* 0x000fe20003f24070 */
[----:B------:R-:W-:-:S04]  /*5bc0*/  IMAD.MOV R3, RZ, RZ, -R3 ;  /* 0x000000ffff037224 */ /* 0x000fc800078e0a03 */
[--C-:B------:R-:W-:Y:S01]  /*5bd0*/  @!P4 IMAD.IADD R8, R8, 0x1, -R29.reuse ;  /* 0x000000010808c824 */ /* 0x100fe200078e0a1d */
[----:B------:R-:W-:Y:S01]  /*5be0*/  ISETP.GT.U32.AND P4, PT, R29, R17, PT ;  /* 0x000000111d00720c */ /* 0x000fe20003f84070 */
[--C-:B------:R-:W-:Y:S01]  /*5bf0*/  @!P5 IMAD.IADD R9, R9, 0x1, -R29.reuse ;  /* 0x000000010909d824 */ /* 0x100fe200078e0a1d */
[----:B------:R-:W-:Y:S01]  /*5c00*/  ISETP.GT.U32.AND P5, PT, R29, R19, PT ;  /* 0x000000131d00720c */ /* 0x000fe20003fa4070 */
[--C-:B------:R-:W-:Y:S02]  /*5c10*/  @!P0 IMAD.IADD R13, R13, 0x1, -R29.reuse ;  /* 0x000000010d0d8824 */ /* 0x100fe400078e0a1d */
[C---:B------:R-:W-:Y:S01]  /*5c20*/  IMAD R6, R29.reuse, R3, R6 ;  /* 0x000000031d067224 */ /* 0x040fe200078e0206 */
[----:B------:R-:W-:Y:S02]  /*5c30*/  IABS R3, R25 ;  /* 0x0000001900037213 */ /* 0x000fe40000000000 */
[----:B------:R-:W4:Y:S01]  /*5c40*/  LDL.LU R25, [R1+0x154] ;  /* 0x0001540001197983 */ /* 0x000f220000300800 */
[C---:B------:R-:W-:Y:S01]  /*5c50*/  ISETP.GT.U32.AND P0, PT, R29.reuse, R20, PT ;  /* 0x000000141d00720c */ /* 0x040fe20003f04070 */
[----:B------:R-:W-:Y:S01]  /*5c60*/  @!P6 IMAD.IADD R26, R26, 0x1, -R29 ;  /* 0x000000011a1ae824 */ /* 0x000fe200078e0a1d */
[----:B------:R-:W-:-:S02]  /*5c70*/  ISETP.GT.U32.AND P2, PT, R29, R15, PT ;  /* 0x0000000f1d00720c */ /* 0x000fc40003f44070 */
[--C-:B------:R-:W-:Y:S02]  /*5c80*/  @!P4 IMAD.IADD R17, R17, 0x1, -R29.reuse ;  /* 0x000000011111c824 */ /* 0x100fe400078e0a1d */
[--C-:B------:R-:W-:Y:S01]  /*5c90*/  @!P1 IMAD.IADD R14, R14, 0x1, -R29.reuse ;  /* 0x000000010e0e9824 */ /* 0x100fe200078e0a1d */
[----:B------:R-:W-:Y:S01]  /*5ca0*/  ISETP.GT.U32.AND P1, PT, R29, R21, PT ;  /* 0x000000151d00720c */ /* 0x000fe20003f24070 */
[----:B------:R-:W-:Y:S01]  /*5cb0*/  @!P5 IMAD.IADD R19, R19, 0x1, -R29 ;  /* 0x000000011313d824 */ /* 0x000fe200078e0a1d */
[----:B------:R-:W-:-:S04]  /*5cc0*/  ISETP.GT.U32.AND P3, PT, R29, R16, PT ;  /* 0x000000101d00720c */ /* 0x000fc80003f64070 */
[--C-:B------:R-:W-:Y:S02]  /*5cd0*/  @!P0 IMAD.IADD R20, R20, 0x1, -R29.reuse ;  /* 0x0000000114148824 */ /* 0x100fe400078e0a1d */
[--C-:B------:R-:W-:Y:S01]  /*5ce0*/  @!P2 IMAD.IADD R15, R15, 0x1, -R29.reuse ;  /* 0x000000010f0fa824 */ /* 0x100fe200078e0a1d */
[----:B------:R-:W-:Y:S01]  /*5cf0*/  ISETP.GT.U32.AND P2, PT, R29, R22, PT ;  /* 0x000000161d00720c */ /* 0x000fe20003f44070 */
[----:B------:R-:W-:Y:S03]  /*5d00*/  STL [R1+0x48], R8 ;  /* 0x0000480801007387 */ /* 0x000fe60000100800 */
[--C-:B------:R-:W-:Y:S01]  /*5d10*/  @!P1 IMAD.IADD R21, R21, 0x1, -R29.reuse ;  /* 0x0000000115159824 */ /* 0x100fe200078e0a1d */
[----:B------:R-:W-:Y:S01]  /*5d20*/  STL [R1+0x44], R9 ;  /* 0x0000440901007387 */ /* 0x000fe20000100800 */
[----:B------:R-:W-:-:S03]  /*5d30*/  @!P3 IMAD.IADD R16, R16, 0x1, -R29 ;  /* 0x000000011010b824 */ /* 0x000fc600078e0a1d */
[----:B------:R-:W-:Y:S04]  /*5d40*/  STL [R1+0x40], R13 ;  /* 0x0000400d01007387 */ /* 0x000fe80000100800 */
[----:B------:R-:W-:Y:S04]  /*5d50*/  STL [R1+0x3c], R14 ;  /* 0x00003c0e01007387 */ /* 0x000fe80000100800 */
[----:B------:R-:W-:Y:S01]  /*5d60*/  STL [R1+0x38], R15 ;  /* 0x0000380f01007387 */ /* 0x000fe20000100800 */
[----:B------:R-:W-:-:S03]  /*5d70*/  ISETP.GT.U32.AND P3, PT, R29, R27, PT ;  /* 0x0000001b1d00720c */ /* 0x000fc60003f64070 */
[----:B------:R0:W-:Y:S04]  /*5d80*/  STL [R1+0x198], R26 ;  /* 0x0001981a01007387 */ /* 0x0001e80000100800 */
[----:B------:R1:W-:Y:S01]  /*5d90*/  STL [R1+0x194], R16 ;  /* 0x0001941001007387 */ /* 0x0003e20000100800 */
[----:B------:R-:W-:-:S03]  /*5da0*/  @!P2 IMAD.IADD R22, R22, 0x1, -R29 ;  /* 0x000000011616a824 */ /* 0x000fc600078e0a1d */
[----:B0-----:R-:W4:Y:S04]  /*5db0*/  LDL.LU R26, [R1+0x15c] ;  /* 0x00015c00011a7983 */ /* 0x001f280000300800 */
[----:B------:R-:W4:Y:S04]  /*5dc0*/  LDL.LU R13, [R1+0x150] ;  /* 0x00015000010d7983 */ /* 0x000f280000300800 */
[----:B------:R-:W4:Y:S04]  /*5dd0*/  LDL.LU R14, [R1+0x148] ;  /* 0x00014800010e7983 */ /* 0x000f280000300800 */
[----:B------:R-:W4:Y:S04]  /*5de0*/  LDL.LU R15, [R1+0x120] ;  /* 0x00012000010f7983 */ /* 0x000f280000300800 */
[----:B-1----:R-:W4:Y:S01]  /*5df0*/  LDL.LU R16, [R1+0x130] ;  /* 0x0001300001107983 */ /* 0x002f220000300800 */
[----:B------:R-:W-:Y:S01]  /*5e00*/  @!P3 IMAD.IADD R27, R27, 0x1, -R29 ;  /* 0x000000011b1bb824 */ /* 0x000fe200078e0a1d */
[----:B--2---:R-:W-:-:S02]  /*5e10*/  ISETP.GT.U32.AND P6, PT, R29, R10, PT ;  /* 0x0000000a1d00720c */ /* 0x004fc40003fc4070 */
[C---:B---3--:R-:W-:Y:S02]  /*5e20*/  ISETP.GT.U32.AND P4, PT, R29.reuse, R11, PT ;  /* 0x0000000b1d00720c */ /* 0x048fe40003f84070 */
[----:B------:R-:W-:-:S09]  /*5e30*/  ISETP.GT.U32.AND P5, PT, R29, R12, PT ;  /* 0x0000000c1d00720c */ /* 0x000fd20003fa4070 */
[--C-:B------:R-:W-:Y:S01]  /*5e40*/  @!P6 IMAD.IADD R10, R10, 0x1, -R29.reuse ;  /* 0x000000010a0ae824 */ /* 0x100fe200078e0a1d */
[----:B------:R-:W-:Y:S01]  /*5e50*/  ISETP.GT.U32.AND P0, PT, R29, R18, PT ;  /* 0x000000121d00720c */ /* 0x000fe20003f04070 */
[--C-:B------:R-:W-:Y:S01]  /*5e60*/  @!P4 IMAD.IADD R11, R11, 0x1, -R29.reuse ;  /* 0x000000010b0bc824 */ /* 0x100fe200078e0a1d */
[C---:B------:R-:W-:Y:S02]  /*5e70*/  ISETP.GT.U32.AND P6, PT, R29.reuse, R17, PT ;  /* 0x000000111d00720c */ /* 0x040fe40003fc4070 */
[C---:B------:R-:W-:Y:S01]  /*5e80*/  ISETP.GT.U32.AND P4, PT, R29.reuse, R19, PT ;  /* 0x000000131d00720c */ /* 0x040fe20003f84070 */
[----:B------:R-:W-:Y:S01]  /*5e90*/  @!P5 IMAD.IADD R12, R12, 0x1, -R29 ;  /* 0x000000010c0cd824 */ /* 0x000fe200078e0a1d */
[----:B------:R-:W-:-:S07]  /*5ea0*/  ISETP.GT.U32.AND P5, PT, R29, R20, PT ;  /* 0x000000141d00720c */ /* 0x000fce0003fa4070 */
[--C-:B------:R-:W-:Y:S01]  /*5eb0*/  @!P0 IMAD.IADD R18, R18, 0x1, -R29.reuse ;  /* 0x0000000112128824 */ /* 0x100fe200078e0a1d */
[C---:B------:R-:W-:Y:S02]  /*5ec0*/  ISETP.GT.U32.AND P1, PT, R29.reuse, R23, PT ;  /* 0x000000171d00720c */ /* 0x040fe40003f24070 */
[----:B------:R-:W-:Y:S01]  /*5ed0*/  ISETP.GT.U32.AND P0, PT, R29, R21, PT ;  /* 0x000000151d00720c */ /* 0x000fe20003f04070 */
[--C-:B------:R-:W-:Y:S02]  /*5ee0*/  @!P6 IMAD.IADD R17, R17, 0x1, -R29.reuse ;  /* 0x000000011111e824 */ /* 0x100fe400078e0a1d */
[--C-:B------:R-:W-:Y:S02]  /*5ef0*/  @!P4 IMAD.IADD R19, R19, 0x1, -R29.reuse ;  /* 0x000000011313c824 */ /* 0x100fe400078e0a1d */
[----:B------:R-:W-:Y:S01]  /*5f00*/  @!P5 IMAD.IADD R20, R20, 0x1, -R29 ;  /* 0x000000011414d824 */ /* 0x000fe200078e0a1d */
[----:B------:R0:W-:Y:S01]  /*5f10*/  STL [R1+0x178], R17 ;  /* 0x0001781101007387 */ /* 0x0001e20000100800 */
[----:B------:R-:W-:-:S04]  /*5f20*/  ISETP.GT.U32.AND P2, PT, R29, R24, PT ;  /* 0x000000181d00720c */ /* 0x000fc80003f44070 */
[--C-:B------:R-:W-:Y:S01]  /*5f30*/  @!P1 IMAD.IADD R23, R23, 0x1, -R29.reuse ;  /* 0x0000000117179824 */ /* 0x100fe200078e0a1d */
[----:B------:R-:W-:Y:S01]  /*5f40*/  ISETP.GT.U32.AND P1, PT, R29, R22, PT ;  /* 0x000000161d00720c */ /* 0x000fe20003f24070 */
[----:B0-----:R-:W2:Y:S01]  /*5f50*/  LDL.LU R17, [R1+0x134] ;  /* 0x0001340001117983 */ /* 0x001ea20000300800 */
[----:B------:R-:W-:-:S03]  /*5f60*/  @!P0 IMAD.IADD R21, R21, 0x1, -R29 ;  /* 0x0000000115158824 */ /* 0x000fc600078e0a1d */
[----:B------:R0:W-:Y:S04]  /*5f70*/  STL [R1+0x184], R19 ;  /* 0x0001841301007387 */ /* 0x0001e80000100800 */
[----:B------:R-:W3:Y:S04]  /*5f80*/  LDL.LU R8, [R1+0x124] ;  /* 0x0001240001087983 */ /* 0x000ee80000300800 */
[----:B------:R1:W-:Y:S04]  /*5f90*/  STL [R1+0x18c], R20 ;  /* 0x00018c1401007387 */ /* 0x0003e80000100800 */
[----:B------:R-:W2:Y:S01]  /*5fa0*/  LDL.LU R9, [R1+0xf8] ;  /* 0x0000f80001097983 */ /* 0x000ea20000300800 */
[----:B------:R-:W-:-:S03]  /*5fb0*/  @!P2 IMAD.IADD R24, R24, 0x1, -R29 ;  /* 0x000000011818a824 */ /* 0x000fc600078e0a1d */
[----:B------:R-:W-:Y:S01]  /*5fc0*/  STL [R1+0x190], R21 ;  /* 0x0001901501007387 */ /* 0x000fe20000100800 */
[----:B------:R-:W-:-:S03]  /*5fd0*/  ISETP.GT.U32.AND P2, PT, R29, R27, PT ;  /* 0x0000001b1d00720c */ /* 0x000fc60003f44070 */
[----:B0-----:R-:W2:Y:S01]  /*5fe0*/  LDL.LU R19, [R1+0x100] ;  /* 0x0001000001137983 */ /* 0x001ea20000300800 */
[----:B------:R-:W-:-:S03]  /*5ff0*/  @!P1 IMAD.IADD R22, R22, 0x1, -R29 ;  /* 0x0000000116169824 */ /* 0x000fc600078e0a1d */
[----:B-1----:R-:W2:Y:S04]  /*6000*/  LDL.LU R20, [R1+0x118] ;  /* 0x0001180001147983 */ /* 0x002ea80000300800 */
[----:B------:R0:W-:Y:S02]  /*6010*/  STL [R1+0x188], R22 ;  /* 0x0001881601007387 */ /* 0x0001e40000100800 */
[----:B------:R-:W-:Y:S02]  /*6020*/  @!P2 IMAD.IADD R27, R27, 0x1, -R29 ;  /* 0x000000011b1ba824 */ /* 0x000fe400078e0a1d */
[----:B0-----:R-:W2:Y:S04]  /*6030*/  LDL.LU R22, [R1+0x11c] ;  /* 0x00011c0001167983 */ /* 0x001ea80000300800 */
[----:B------:R-:W2:Y:S04]  /*6040*/  LDL.LU R21, [R1+0x108] ;  /* 0x0001080001157983 */ /* 0x000ea80000300800 */
[----:B------:R0:W-:Y:S04]  /*6050*/  STL [R1+0x180], R27 ;  /* 0x0001801b01007387 */ /* 0x0001e80000100800 */
[----:B0-----:R-:W2:Y:S01]  /*6060*/  LDL.LU R27, [R1+0xfc] ;  /* 0x0000fc00011b7983 */ /* 0x001ea20000300800 */
[----:B----4-:R-:W-:-:S02]  /*6070*/  ISETP.GT.U32.AND P3, PT, R29, R25, PT ;  /* 0x000000191d00720c */ /* 0x010fc40003f64070 */
[----:B------:R-:W-:-:S11]  /*6080*/  ISETP.GT.U32.AND P4, PT, R29, R11, PT ;  /* 0x0000000b1d00720c */ /* 0x000fd60003f84070 */
[--C-:B------:R-:W-:Y:S01]  /*6090*/  @!P3 IMAD.IADD R25, R25, 0x1, -R29.reuse ;  /* 0x000000011919b824 */ /* 0x100fe200078e0a1d */
[C---:B------:R-:W-:Y:S02]  /*60a0*/  ISETP.GT.U32.AND P3, PT, R29.reuse, R10, PT ;  /* 0x0000000a1d00720c */ /* 0x040fe40003f64070 */
[C---:B------:R-:W-:Y:S02]  /*60b0*/  ISETP.GT.U32.AND P5, PT, R29.reuse, R12, PT ;  /* 0x0000000c1d00720c */ /* 0x040fe40003fa4070 */
[C---:B------:R-:W-:Y:S02]  /*60c0*/  ISETP.GT.U32.AND P6, PT, R29.reuse, R25, PT ;  /* 0x000000191d00720c */ /* 0x040fe40003fc4070 */
[----:B------:R-:W-:Y:S01]  /*60d0*/  ISETP.GT.U32.AND P0, PT, R29, R18, PT ;  /* 0x000000121d00720c */ /* 0x000fe20003f04070 */
[----:B------:R-:W-:-:S06]  /*60e0*/  @!P4 IMAD.IADD R11, R11, 0x1, -R29 ;  /* 0x000000010b0bc824 */ /* 0x000fcc00078e0a1d */
[--C-:B------:R-:W-:Y:S01]  /*60f0*/  @!P3 IMAD.IADD R10, R10, 0x1, -R29.reuse ;  /* 0x000000010a0ab824 */ /* 0x100fe200078e0a1d */
[C---:B------:R-:W-:Y:S02]  /*6100*/  ISETP.GT.U32.AND P3, PT, R29.reuse, R26, PT ;  /* 0x0000001a1d00720c */ /* 0x040fe40003f64070 */
[C---:B------:R-:W-:Y:S02]  /*6110*/  ISETP.GT.U32.AND P4, PT, R29.reuse, R13, PT ;  /* 0x0000000d1d00720c */ /* 0x040fe40003f84070 */
[----:B------:R-:W-:Y:S01]  /*6120*/  ISETP.GT.U32.AND P1, PT, R29, R23, PT ;  /* 0x000000171d00720c */ /* 0x000fe20003f24070 */
[--C-:B------:R-:W-:Y:S01]  /*6130*/  @!P6 IMAD.IADD R25, R25, 0x1, -R29.reuse ;  /* 0x000000011919e824 */ /* 0x100fe200078e0a1d */
[C---:B------:R-:W-:Y:S01]  /*6140*/  ISETP.GT.U32.AND P2, PT, R29.reuse, R24, PT ;  /* 0x000000181d00720c */ /* 0x040fe20003f44070 */
[--C-:B------:R-:W-:Y:S01]  /*6150*/  @!P5 IMAD.IADD R12, R12, 0x1, -R29.reuse ;  /* 0x000000010c0cd824 */ /* 0x100fe200078e0a1d */
[C---:B------:R-:W-:Y:S01]  /*6160*/  ISETP.GT.U32.AND P5, PT, R29.reuse, R14, PT ;  /* 0x0000000e1d00720c */ /* 0x040fe20003fa4070 */
[----:B------:R-:W-:Y:S01]  /*6170*/  @!P0 IMAD.IADD R18, R18, 0x1, -R29 ;  /* 0x0000000112128824 */ /* 0x000fe200078e0a1d */
[----:B------:R-:W-:-:S03]  /*6180*/  ISETP.GT.U32.AND P0, PT, R29, R15, PT ;  /* 0x0000000f1d00720c */ /* 0x000fc60003f04070 */
[--C-:B------:R-:W-:Y:S02]  /*6190*/  @!P3 IMAD.IADD R26, R26, 0x1, -R29.reuse ;  /* 0x000000011a1ab824 */ /* 0x100fe400078e0a1d */
[--C-:B------:R-:W-:Y:S02]  /*61a0*/  @!P4 IMAD.IADD R13, R13, 0x1, -R29.reuse ;  /* 0x000000010d0dc824 */ /* 0x100fe400078e0a1d */
[--C-:B------:R-:W-:Y:S01]  /*61b0*/  @!P1 IMAD.IADD R23, R23, 0x1, -R29.reuse ;  /* 0x0000000117179824 */ /* 0x100fe200078e0a1d */
[----:B------:R-:W-:Y:S01]  /*61c0*/  ISETP.GT.U32.AND P1, PT, R29, R16, PT ;  /* 0x000000101d00720c */ /* 0x000fe20003f24070 */
[--C-:B------:R-:W-:Y:S01]  /*61d0*/  @!P2 IMAD.IADD R24, R24, 0x1, -R29.reuse ;  /* 0x000000011818a824 */ /* 0x100fe200078e0a1d */
[----:B------:R-:W-:Y:S01]  /*61e0*/  STL [R1+0x160], R10 ;  /* 0x0001600a01007387 */ /* 0x000fe20000100800 */
[--C-:B------:R-:W-:Y:S02]  /*61f0*/  @!P5 IMAD.IADD R14, R14, 0x1, -R29.reuse ;  /* 0x000000010e0ed824 */ /* 0x100fe400078e0a1d */
[--C-:B------:R-:W-:Y:S01]  /*6200*/  @!P0 IMAD.IADD R15, R15, 0x1, -R29.reuse ;  /* 0x000000010f0f8824 */ /* 0x100fe200078e0a1d */
[----:B------:R-:W-:Y:S04]  /*6210*/  STL [R1+0x168], R11 ;  /* 0x0001680b01007387 */ /* 0x000fe80000100800 */
[----:B------:R-:W-:Y:S04]  /*6220*/  STL [R1+0x16c], R12 ;  /* 0x00016c0c01007387 */ /* 0x000fe80000100800 */
[----:B------:R-:W-:Y:S04]  /*6230*/  STL [R1+0x164], R18 ;  /* 0x0001641201007387 */ /* 0x000fe80000100800 */
[----:B------:R-:W-:Y:S01]  /*6240*/  STL [R1+0x144], R23 ;  /* 0x0001441701007387 */ /* 0x000fe20000100800 */
[----:B------:R-:W-:-:S03]  /*6250*/  @!P1 IMAD.IADD R16, R16, 0x1, -R29 ;  /* 0x0000000110109824 */ /* 0x000fc600078e0a1d */
[----:B------:R0:W-:Y:S04]  /*6260*/  STL [R1+0x14c], R24 ;  /* 0x00014c1801007387 */ /* 0x0001e80000100800 */
[----:B0-----:R-:W4:Y:S04]  /*6270*/  LDL.LU R24, [R1+0x34] ;  /* 0x0000340001187983 */ /* 0x001f280000300800 */
[----:B------:R-:W4:Y:S04]  /*6280*/  LDL.LU R10, [R1+0x30] ;  /* 0x00003000010a7983 */ /* 0x000f280000300800 */
[----:B------:R-:W4:Y:S04]  /*6290*/  LDL.LU R18, [R1+0xf0] ;  /* 0x0000f00001127983 */ /* 0x000f280000300800 */
[----:B------:R0:W-:Y:S04]  /*62a0*/  STL [R1+0x154], R25 ;  /* 0x0001541901007387 */ /* 0x0001e80000100800 */
[----:B------:R-:W4:Y:S04]  /*62b0*/  LDL.LU R23, [R1+0xec] ;  /* 0x0000ec0001177983 */ /* 0x000f280000300800 */
[----:B0-----:R-:W4:Y:S01]  /*62c0*/  LDL.LU R25, [R1+0x2c] ;  /* 0x00002c0001197983 */ /* 0x001f220000300800 */
[----:B---3--:R-:W-:-:S02]  /*62d0*/  ISETP.GT.U32.AND P6, PT, R29, R8, PT ;  /* 0x000000081d00720c */ /* 0x008fc40003fc4070 */
[C---:B--2---:R-:W-:Y:S02]  /*62e0*/  ISETP.GT.U32.AND P3, PT, R29.reuse, R9, PT ;  /* 0x000000091d00720c */ /* 0x044fe40003f64070 */
[----:B------:R-:W-:-:S09]  /*62f0*/  ISETP.GT.U32.AND P4, PT, R29, R19, PT ;  /* 0x000000131d00720c */ /* 0x000fd20003f84070 */
[--C-:B------:R-:W-:Y:S01]  /*6300*/  @!P6 IMAD.IADD R8, R8, 0x1, -R29.reuse ;  /* 0x000000010808e824 */ /* 0x100fe200078e0a1d */
[C---:B------:R-:W-:Y:S02]  /*6310*/  ISETP.GT.U32.AND P2, PT, R29.reuse, R17, PT ;  /* 0x000000111d00720c */ /* 0x040fe40003f44070 */
[----:B------:R-:W-:Y:S01]  /*6320*/  ISETP.GT.U32.AND P6, PT, R29, R26, PT ;  /* 0x0000001a1d00720c */ /* 0x000fe20003fc4070 */
[--C-:B------:R-:W-:Y:S01]  /*6330*/  @!P3 IMAD.IADD R9, R9, 0x1, -R29.reuse ;  /* 0x000000010909b824 */ /* 0x100fe200078e0a1d */
[C---:B------:R-:W-:Y:S02]  /*6340*/  ISETP.GT.U32.AND P5, PT, R29.reuse, R20, PT ;  /* 0x000000141d00720c */ /* 0x040fe40003fa4070 */
[----:B------:R-:W-:Y:S01]  /*6350*/  ISETP.GT.U32.AND P3, PT, R29, R13, PT ;  /* 0x0000000d1d00720c */ /* 0x000fe20003f64070 */
[----:B------:R-:W-:Y:S01]  /*6360*/  @!P4 IMAD.IADD R19, R19, 0x1, -R29 ;  /* 0x000000011313c824 */ /* 0x000fe200078e0a1d */
[C---:B------:R-:W-:Y:S02]  /*6370*/  ISETP.GT.U32.AND P4, PT, R29.reuse, R14, PT ;  /* 0x0000000e1d00720c */ /* 0x040fe40003f84070 */
[----:B------:R-:W-:-:S03]  /*6380*/  ISETP.GT.U32.AND P0, PT, R29, R22, PT ;  /* 0x000000161d00720c */ /* 0x000fc60003f04070 */
[--C-:B------:R-:W-:Y:S01]  /*6390*/  @!P2 IMAD.IADD R17, R17, 0x1, -R29.reuse ;  /* 0x000000011111a824 */ /* 0x100fe200078e0a1d */
[C---:B------:R-:W-:Y:S01]  /*63a0*/  ISETP.GT.U32.AND P1, PT, R29.reuse, R21, PT ;  /* 0x000000151d00720c */ /* 0x040fe20003f24070 */
[--C-:B------:R-:W-:Y:S02]  /*63b0*/  @!P6 IMAD.IADD R26, R26, 0x1, -R29.reuse ;  /* 0x000000011a1ae824 */ /* 0x100fe400078e0a1d */
[--C-:B------:R-:W-:Y:S01]  /*63c0*/  @!P5 IMAD.IADD R20, R20, 0x1, -R29.reuse ;  /* 0x000000011414d824 */ /* 0x100fe200078e0a1d */
[----:B------:R-:W-:Y:S01]  /*63d0*/  ISETP.GT.U32.AND P5, PT, R29, R15, PT ;  /* 0x0000000f1d00720c */ /* 0x000fe20003fa4070 */
[--C-:B------:R-:W-:Y:S01]  /*63e0*/  @!P3 IMAD.IADD R13, R13, 0x1, -R29.reuse ;  /* 0x000000010d0db824 */ /* 0x100fe200078e0a1d */
[----:B------:R0:W-:Y:S03]  /*63f0*/  STL [R1+0x15c], R26 ;  /* 0x00015c1a01007387 */ /* 0x0001e60000100800 */
[----:B------:R-:W-:Y:S01]  /*6400*/  @!P0 IMAD.IADD R22, R22, 0x1, -R29 ;  /* 0x0000000116168824 */ /* 0x000fe200078e0a1d */
[----:B------:R-:W-:-:S02]  /*6410*/  ISETP.GT.U32.AND P0, PT, R29, R16, PT ;  /* 0x000000101d00720c */ /* 0x000fc40003f04070 */
[----:B------:R-:W-:Y:S01]  /*6420*/  ISETP.GT.U32.AND P2, PT, R29, R27, PT ;  /* 0x0000001b1d00720c */ /* 0x000fe20003f44070 */
[--C-:B------:R-:W-:Y:S01]  /*6430*/  @!P4 IMAD.IADD R14, R14, 0x1, -R29.reuse ;  /* 0x000000010e0ec824 */ /* 0x100fe200078e0a1d */
[----:B0-----:R-:W2:Y:S04]  /*6440*/  LDL.LU R26, [R1+0xcc] ;  /* 0x0000cc00011a7983 */ /* 0x001ea80000300800 */
[----:B------:R-:W3:Y:S01]  /*6450*/  LDL.LU R11, [R1+0xe4] ;  /* 0x0000e400010b7983 */ /* 0x000ee20000300800 */
[----:B------:R-:W-:-:S03]  /*6460*/  @!P1 IMAD.IADD R21, R21, 0x1, -R29 ;  /* 0x0000000115159824 */ /* 0x000fc600078e0a1d */
[----:B------:R0:W-:Y:S01]  /*6470*/  STL [R1+0x150], R13 ;  /* 0x0001500d01007387 */ /* 0x0001e20000100800 */
[----:B------:R-:W-:-:S03]  /*6480*/  ISETP.GT.U32.AND P1, PT, R29, R17, PT ;  /* 0x000000111d00720c */ /* 0x000fc60003f24070 */
[----:B------:R-:W2:Y:S01]  /*6490*/  LDL.LU R12, [R1+0xe8] ;  /* 0x0000e800010c7983 */ /* 0x000ea20000300800 */
[----:B------:R-:W-:-:S03]  /*64a0*/  @!P2 IMAD.IADD R27, R27, 0x1, -R29 ;  /* 0x000000011b1ba824 */ /* 0x000fc600078e0a1d */
[----:B------:R1:W-:Y:S01]  /*64b0*/  STL [R1+0x148], R14 ;  /* 0x0001480e01007387 */ /* 0x0003e20000100800 */
[----:B------:R-:W-:-:S03]  /*64c0*/  ISETP.GT.U32.AND P2, PT, R29, R8, PT ;  /* 0x000000081d00720c */ /* 0x000fc60003f44070 */
[----:B0-----:R-:W2:Y:S01]  /*64d0*/  LDL.LU R13, [R1+0xd4] ;  /* 0x0000d400010d7983 */ /* 0x001ea20000300800 */
[C---:B------:R-:W-:Y:S01]  /*64e0*/  ISETP.GT.U32.AND P3, PT, R29.reuse, R9, PT ;  /* 0x000000091d00720c */ /* 0x040fe20003f64070 */
[--C-:B------:R-:W-:Y:S01]  /*64f0*/  @!P0 IMAD.IADD R16, R16, 0x1, -R29.reuse ;  /* 0x0000000110108824 */ /* 0x100fe200078e0a1d */
[----:B------:R-:W-:Y:S01]  /*6500*/  ISETP.GT.U32.AND P4, PT, R29, R19, PT ;  /* 0x000000131d00720c */ /* 0x000fe20003f84070 */
[----:B-1----:R-:W2:Y:S01]  /*6510*/  LDL.LU R14, [R1+0x28] ;  /* 0x00002800010e7983 */ /* 0x002ea20000300800 */
[--C-:B------:R-:W-:Y:S01]  /*6520*/  @!P5 IMAD.IADD R15, R15, 0x1, -R29.reuse ;  /* 0x000000010f0fd824 */ /* 0x100fe200078e0a1d */
[C---:B------:R-:W-:Y:S02]  /*6530*/  ISETP.GT.U32.AND P0, PT, R29.reuse, R22, PT ;  /* 0x000000161d00720c */ /* 0x040fe40003f04070 */
[----:B------:R-:W-:Y:S01]  /*6540*/  ISETP.GT.U32.AND P5, PT, R29, R20, PT ;  /* 0x000000141d00720c */ /* 0x000fe20003fa4070 */
[--C-:B------:R-:W-:Y:S01]  /*6550*/  @!P1 IMAD.IADD R17, R17, 0x1, -R29.reuse ;  /* 0x0000000111119824 */ /* 0x100fe200078e0a1d */
[----:B------:R0:W-:Y:S01]  /*6560*/  STL [R1+0x120], R15 ;  /* 0x0001200f01007387 */ /* 0x0001e20000100800 */
[----:B------:R-:W-:-:S03]  /*6570*/  @!P2 IMAD.IADD R8, R8, 0x1, -R29 ;  /* 0x000000010808a824 */ /* 0x000fc600078e0a1d */
[--C-:B------:R-:W-:Y:S02]  /*6580*/  @!P3 IMAD.IADD R9, R9, 0x1, -R29.reuse ;  /* 0x000000010909b824 */ /* 0x100fe400078e0a1d */
[--C-:B------:R-:W-:Y:S01]  /*6590*/  @!P4 IMAD.IADD R19, R19, 0x1, -R29.reuse ;  /* 0x000000011313c824 */ /* 0x100fe200078e0a1d */
[----:B0-----:R-:W2:Y:S02]  /*65a0*/  LDL.LU R15, [R1+0xb8] ;  /* 0x0000b800010f7983 */ /* 0x001ea40000300800 */
[--C-:B------:R-:W-:Y:S02]  /*65b0*/  @!P0 IMAD.IADD R22, R22, 0x1, -R29.reuse ;  /* 0x0000000116168824 */ /* 0x100fe400078e0a1d */
[----:B------:R0:W-:Y:S01]  /*65c0*/  STL [R1+0x130], R16 ;  /* 0x0001301001007387 */ /* 0x0001e20000100800 */
[----:B------:R-:W-:-:S03]  /*65d0*/  @!P5 IMAD.IADD R20, R20, 0x1, -R29 ;  /* 0x000000011414d824 */ /* 0x000fc600078e0a1d */
[----:B0-----:R-:W2:Y:S04]  /*65e0*/  LDL.LU R16, [R1+0xc0] ;  /* 0x0000c00001107983 */ /* 0x001ea80000300800 */
[----:B------:R0:W-:Y:S04]  /*65f0*/  STL [R1+0x134], R17 ;  /* 0x0001341101007387 */ /* 0x0001e80000100800 */
[----:B0-----:R-:W2:Y:S04]  /*6600*/  LDL.LU R17, [R1+0xc4] ;  /* 0x0000c40001117983 */ /* 0x001ea80000300800 */
[----:B------:R-:W-:Y:S04]  /*6610*/  STL [R1+0x124], R8 ;  /* 0x0001240801007387 */ /* 0x000fe80000100800 */
[----:B------:R-:W-:Y:S04]  /*6620*/  STL [R1+0xf8], R9 ;  /* 0x0000f80901007387 */ /* 0x000fe80000100800 */
[----:B------:R-:W-:Y:S04]  /*6630*/  STL [R1+0x100], R19 ;  /* 0x0001001301007387 */ /* 0x000fe80000100800 */
[----:B------:R0:W-:Y:S04]  /*6640*/  STL [R1+0x11c], R22 ;  /* 0x00011c1601007387 */ /* 0x0001e80000100800 */
[----:B------:R-:W-:Y:S04]  /*6650*/  STL [R1+0x118], R20 ;  /* 0x0001181401007387 */ /* 0x000fe80000100800 */
[----:B0-----:R-:W2:Y:S01]  /*6660*/  LDL R22, [R1+0x23f0] ;  /* 0x0023f00001167983 */ /* 0x001ea20000100800 */
[----:B------:R-:W-:-:S02]  /*6670*/  ISETP.GT.U32.AND P6, PT, R29, R27, PT ;  /* 0x0000001b1d00720c */ /* 0x000fc40003fc4070 */
[C---:B----4-:R-:W-:Y:S02]  /*6680*/  ISETP.GT.U32.AND P2, PT, R29.reuse, R24, PT ;  /* 0x000000181d00720c */ /* 0x050fe40003f44070 */
[C---:B------:R-:W-:Y:S02]  /*6690*/  ISETP.GT.U32.AND P3, PT, R29.reuse, R10, PT ;  /* 0x0000000a1d00720c */ /* 0x040fe40003f64070 */
[C---:B------:R-:W-:Y:S01]  /*66a0*/  ISETP.GT.U32.AND P4, PT, R29.reuse, R18, PT ;  /* 0x000000121d00720c */ /* 0x040fe20003f84070 */
[----:B------:R-:W-:Y:S01]  /*66b0*/  IMAD.HI.U32 R2, R0, R5, RZ ;  /* 0x0000000500027227 */ /* 0x000fe200078e00ff */
[----:B------:R-:W-:-:S05]  /*66c0*/  ISETP.GT.U32.AND P5, PT, R29, R23, PT ;  /* 0x000000171d00720c */ /* 0x000fca0003fa4070 */
[--C-:B------:R-:W-:Y:S02]  /*66d0*/  @!P6 IMAD.IADD R27, R27, 0x1, -R29.reuse ;  /* 0x000000011b1be824 */ /* 0x100fe400078e0a1d */
[--C-:B------:R-:W-:Y:S01]  /*66e0*/  @!P2 IMAD.IADD R24, R24, 0x1, -R29.reuse ;  /* 0x000000011818a824 */ /* 0x100fe200078e0a1d */
[----:B------:R-:W-:Y:S01]  /*66f0*/  ISETP.GT.U32.AND P1, PT, R29, R21, PT ;  /* 0x000000151d00720c */ /* 0x000fe20003f24070 */
[--C-:B------:R-:W-:Y:S02]  /*6700*/  @!P3 IMAD.IADD R10, R10, 0x1, -R29.reuse ;  /* 0x000000010a0ab824 */ /* 0x100fe400078e0a1d */
[----:B------:R-:W-:Y:S02]  /*6710*/  @!P4 IMAD.IADD R18, R18, 0x1, -R29 ;  /* 0x000000011212c824 */ /* 0x000fe400078e0a1d */
[----:B------:R-:W-:-:S04]  /*6720*/  IMAD.MOV R2, RZ, RZ, -R2 ;  /* 0x000000ffff027224 */ /* 0x000fc800078e0a02 */
[----:B------:R-:W-:Y:S02]  /*6730*/  IMAD R5, R29, R2, R5 ;  /* 0x000000021d057224 */ /* 0x000fe400078e0205 */
[----:B------:R-:W-:-:S04]  /*6740*/  IMAD.HI.U32 R2, R0, R4, RZ ;  /* 0x0000000400027227 */ /* 0x000fc800078e00ff */
[----:B------:R-:W-:Y:S02]  /*6750*/  IMAD.MOV R2, RZ, RZ, -R2 ;  /* 0x000000ffff027224 */ /* 0x000fe400078e0a02 */
[--C-:B------:R-:W-:Y:S02]  /*6760*/  @!P5 IMAD.IADD R23, R23, 0x1, -R29.reuse ;  /* 0x000000011717d824 */ /* 0x100fe400078e0a1d */
[----:B------:R-:W-:Y:S02]  /*6770*/  @!P1 IMAD.IADD R21, R21, 0x1, -R29 ;  /* 0x0000000115159824 */ /* 0x000fe400078e0a1d */
[----:B------:R-:W-:Y:S01]  /*6780*/  IMAD R4, R29, R2, R4 ;  /* 0x000000021d047224 */ /* 0x000fe200078e0204 */
[----:B------:R0:W-:Y:S01]  /*6790*/  STL [R1+0xfc], R27 ;  /* 0x0000fc1b01007387 */ /* 0x0001e20000100800 */
[----:B------:R-:W-:-:S03]  /*67a0*/  IMAD.HI.U32 R2, R0, R3, RZ ;  /* 0x0000000300027227 */ /* 0x000fc600078e00ff */
[----:B------:R1:W-:Y:S01]  /*67b0*/  STL [R1+0x108], R21 ;  /* 0x0001081501007387 */ /* 0x0003e20000100800 */
[----:B------:R-:W-:-:S03]  /*67c0*/  IMAD.MOV R2, RZ, RZ, -R2 ;  /* 0x000000ffff027224 */ /* 0x000fc600078e0a02 */
[----:B0-----:R-:W4:Y:S01]  /*67d0*/  LDL.LU R27, [R1+0xbc] ;  /* 0x0000bc00011b7983 */ /* 0x001f220000300800 */
[----:B------:R-:W-:-:S03]  /*67e0*/  IMAD R3, R29, R2, R3 ;  /* 0x000000021d037224 */ /* 0x000fc600078e0203 */
[----:B------:R-:W4:Y:S04]  /*67f0*/  LDL.LU R19, [R1+0x24] ;  /* 0x0000240001137983 */ /* 0x000f280000300800 */
[----:B------:R-:W4:Y:S04]  /*6800*/  LDL.LU R20, [R1+0xa8] ;  /* 0x0000a80001147983 */ /* 0x000f280000300800 */
[----:B-1----:R-:W4:Y:S01]  /*6810*/  LDL.LU R21, [R1+0xb0] ;  /* 0x0000b00001157983 */ /* 0x002f220000300800 */
[C---:B---3--:R-:W-:Y:S02]  /*6820*/  ISETP.GT.U32.AND P6, PT, R29.reuse, R11, PT ;  /* 0x0000000b1d00720c */ /* 0x048fe40003fc4070 */
[----:B--2---:R-:W-:-:S02]  /*6830*/  ISETP.GT.U32.AND P2, PT, R29, R12, PT ;  /* 0x0000000c1d00720c */ /* 0x004fc40003f44070 */
[C---:B------:R-:W-:Y:S02]  /*6840*/  ISETP.GT.U32.AND P3, PT, R29.reuse, R13, PT ;  /* 0x0000000d1d00720c */ /* 0x040fe40003f64070 */
[----:B------:R-:W-:-:S07]  /*6850*/  ISETP.GT.U32.AND P4, PT, R29, R14, PT ;  /* 0x0000000e1d00720c */ /* 0x000fce0003f84070 */
[--C-:B------:R-:W-:Y:S01]  /*6860*/  @!P6 IMAD.IADD R11, R11, 0x1, -R29.reuse ;  /* 0x000000010b0be824 */ /* 0x100fe200078e0a1d */
[C---:B------:R-:W-:Y:S01]  /*6870*/  ISETP.GT.U32.AND P6, PT, R29.reuse, R24, PT ;  /* 0x000000181d00720c */ /* 0x040fe20003fc4070 */
[--C-:B------:R-:W-:Y:S01]  /*6880*/  @!P2 IMAD.IADD R12, R12, 0x1, -R29.reuse ;  /* 0x000000010c0ca824 */ /* 0x100fe200078e0a1d */
[----:B------:R-:W-:Y:S01]  /*6890*/  ISETP.GT.U32.AND P2, PT, R29, R10, PT ;  /* 0x0000000a1d00720c */ /* 0x000fe20003f44070 */
[--C-:B------:R-:W-:Y:S01]  /*68a0*/  @!P3 IMAD.IADD R13, R13, 0x1, -R29.reuse ;  /* 0x000000010d0db824 */ /* 0x100fe200078e0a1d */
[C---:B------:R-:W-:Y:S01]  /*68b0*/  ISETP.GT.U32.AND P3, PT, R29.reuse, R18, PT ;  /* 0x000000121d00720c */ /* 0x040fe20003f64070 */
[----:B------:R-:W-:Y:S01]  /*68c0*/  @!P4 IMAD.IADD R14, R14, 0x1, -R29 ;  /* 0x000000010e0ec824 */ /* 0x000fe200078e0a1d */
[----:B------:R-:W-:-:S07]  /*68d0*/  ISETP.GT.U32.AND P4, PT, R29, R23, PT ;  /* 0x000000171d00720c */ /* 0x000fce0003f84070 */
[--C-:B------:R-:W-:Y:S02]  /*68e0*/  @!P6 IMAD.IADD R24, R24, 0x1, -R29.reuse ;  /* 0x000000011818e824 */ /* 0x100fe400078e0a1d */
[--C-:B------:R-:W-:Y:S02]  /*68f0*/  @!P2 IMAD.IADD R10, R10, 0x1, -R29.reuse ;  /* 0x000000010a0aa824 */ /* 0x100fe400078e0a1d */
[--C-:B------:R-:W-:Y:S02]  /*6900*/  @!P3 IMAD.IADD R18, R18, 0x1, -R29.reuse ;  /* 0x000000011212b824 */ /* 0x100fe400078e0a1d */
[----:B------:R-:W-:Y:S01]  /*6910*/  @!P4 IMAD.IADD R23, R23, 0x1, -R29 ;  /* 0x000000011717c824 */ /* 0x000fe200078e0a1d */
[----:B------:R-:W-:Y:S02]  /*6920*/  IABS R2, R22 ;  /* 0x0000001600027213 */ /* 0x000fe40000000000 */
[----:B------:R-:W2:Y:S04]  /*6930*/  LDL.LU R22, [R1+0xb4] ;  /* 0x0000b40001167983 */ /* 0x000ea80000300800 */
[----:B------:R0:W-:Y:S04]  /*6940*/  STL [R1+0x34], R24 ;  /* 0x0000341801007387 */ /* 0x0001e80000100800 */
[----:B0-----:R-:W3:Y:S04]  /*6950*/  LDL.LU R24, [R1+0xac] ;  /* 0x0000ac0001187983 */ /* 0x001ee80000300800 */
[----:B------:R0:W-:Y:S04]  /*6960*/  STL [R1+0x30], R10 ;  /* 0x0000300a01007387 */ /* 0x0001e80000100800 */
[----:B------:R-:W2:Y:S04]  /*6970*/  LDL.LU R8, [R1+0x90] ;  /* 0x0000900001087983 */ /* 0x000ea80000300800 */
[----:B------:R1:W-:Y:S04]  /*6980*/  STL [R1+0xf0], R18 ;  /* 0x0000f01201007387 */ /* 0x0003e80000100800 */
[----:B------:R-:W3:Y:S04]  /*6990*/  LDL.LU R9, [R1+0x98] ;  /* 0x0000980001097983 */ /* 0x000ee80000300800 */
[----:B------:R4:W-:Y:S04]  /*69a0*/  STL [R1+0xec], R23 ;  /* 0x0000ec1701007387 */ /* 0x0009e80000100800 */
[----:B0-----:R-:W3:Y:S01]  /*69b0*/  LDL.LU R10, [R1+0xa0] ;  /* 0x0000a000010a7983 */ /* 0x001ee20000300800 */
[----:B------:R-:W-:-:S02]  /*69c0*/  ISETP.GT.U32.AND P1, PT, R29, R26, PT ;  /* 0x0000001a1d00720c */ /* 0x000fc40003f24070 */
[C---:B------:R-:W-:Y:S01]  /*69d0*/  ISETP.GT.U32.AND P0, PT, R29.reuse, R25, PT ;  /* 0x000000191d00720c */ /* 0x040fe20003f04070 */
[----:B-1----:R-:W3:Y:S01]  /*69e0*/  LDL.LU R18, [R1+0xa4] ;  /* 0x0000a40001127983 */ /* 0x002ee20000300800 */
[----:B------:R-:W-:-:S09]  /*69f0*/  ISETP.GT.U32.AND P5, PT, R29, R15, PT ;  /* 0x0000000f1d00720c */ /* 0x000fd20003fa4070 */
[--C-:B------:R-:W-:Y:S01]  /*6a00*/  @!P1 IMAD.IADD R26, R26, 0x1, -R29.reuse ;  /* 0x000000011a1a9824 */ /* 0x100fe200078e0a1d */
[----:B------:R-:W-:Y:S01]  /*6a10*/  ISETP.GT.U32.AND P1, PT, R29, R17, PT ;  /* 0x000000111d00720c */ /* 0x000fe20003f24070 */
[--C-:B------:R-:W-:Y:S01]  /*6a20*/  @!P0 IMAD.IADD R25, R25, 0x1, -R29.reuse ;  /* 0x0000000119198824 */ /* 0x100fe200078e0a1d */
[----:B------:R-:W-:Y:S01]  /*6a30*/  ISETP.GT.U32.AND P0, PT, R29, R16, PT ;  /* 0x000000101d00720c */ /* 0x000fe20003f04070 */
[----:B------:R-:W-:-:S03]  /*6a40*/  @!P5 IMAD.IADD R15, R15, 0x1, -R29 ;  /* 0x000000010f0fd824 */ /* 0x000fc600078e0a1d */
[C---:B------:R-:W-:Y:S02]  /*6a50*/  ISETP.GT.U32.AND P5, PT, R29.reuse, R25, PT ;  /* 0x000000191d00720c */ /* 0x040fe40003fa4070 */
[----:B------:R-:W-:-:S05]  /*6a60*/  ISETP.GT.U32.AND P2, PT, R29, R12, PT ;  /* 0x0000000c1d00720c */ /* 0x000fca0003f44070 */
[--C-:B------:R-:W-:Y:S01]  /*6a70*/  @!P1 IMAD.IADD R17, R17, 0x1, -R29.reuse ;  /* 0x0000000111119824 */ /* 0x100fe200078e0a1d */
[C---:B------:R-:W-:Y:S01]  /*6a80*/  ISETP.GT.U32.AND P1, PT, R29.reuse, R11, PT ;  /* 0x0000000b1d00720c */ /* 0x040fe20003f24070 */
[--C-:B------:R-:W-:Y:S01]  /*6a90*/  @!P0 IMAD.IADD R16, R16, 0x1, -R29.reuse ;  /* 0x0000000110108824 */ /* 0x100fe200078e0a1d */
[C---:B------:R-:W-:Y:S02]  /*6aa0*/  ISETP.GT.U32.AND P0, PT, R29.reuse, R26, PT ;  /* 0x0000001a1d00720c */ /* 0x040fe40003f04070 */
[----:B------:R-:W-:Y:S01]  /*6ab0*/  ISETP.GT.U32.AND P6, PT, R29, R17, PT ;  /* 0x000000111d00720c */ /* 0x000fe20003fc4070 */
[--C-:B------:R-:W-:Y:S01]  /*6ac0*/  @!P5 IMAD.IADD R25, R25, 0x1, -R29.reuse ;  /* 0x000000011919d824 */ /* 0x100fe200078e0a1d */
[C---:B------:R-:W-:Y:S01]  /*6ad0*/  ISETP.GT.U32.AND P3, PT, R29.reuse, R13, PT ;  /* 0x0000000d1d00720c */ /* 0x040fe20003f64070 */
[--C-:B------:R-:W-:Y:S01]  /*6ae0*/  @!P2 IMAD.IADD R12, R12, 0x1, -R29.reuse ;  /* 0x000000010c0ca824 */ /* 0x100fe200078e0a1d */
[----:B----4-:R-:W-:Y:S02]  /*6af0*/  ISETP.GT.U32.AND P2, PT, R29, R19, PT ;  /* 0x000000131d00720c */ /* 0x010fe40003f44070 */
[----:B------:R0:W-:Y:S03]  /*6b00*/  STL [R1+0x2c], R25 ;  /* 0x00002c1901007387 */ /* 0x0001e60000100800 */
[--C-:B------:R-:W-:Y:S01]  /*6b10*/  @!P1 IMAD.IADD R11, R11, 0x1, -R29.reuse ;  /* 0x000000010b0b9824 */ /* 0x100fe200078e0a1d */
[----:B------:R-:W-:Y:S01]  /*6b20*/  ISETP.GT.U32.AND P1, PT, R29, R27, PT ;  /* 0x0000001b1d00720c */ /* 0x000fe20003f24070 */
[--C-:B------:R-:W-:Y:S01]  /*6b30*/  @!P0 IMAD.IADD R26, R26, 0x1, -R29.reuse ;  /* 0x000000011a1a8824 */ /* 0x100fe200078e0a1d */
[----:B------:R-:W4:Y:S04]  /*6b40*/  LDL.LU R23, [R1+0x9c] ;  /* 0x00009c0001177983 */ /* 0x000f280000300800 */
[----:B0-----:R-:W4:Y:S04]  /*6b50*/  LDL.LU R25, [R1+0x94] ;  /* 0x0000940001197983 */ /* 0x001f280000300800 */
[----:B------:R0:W-:Y:S01]  /*6b60*/  STL [R1+0xcc], R26 ;  /* 0x0000cc1a01007387 */ /* 0x0001e20000100800 */
[----:B------:R-:W-:-:S02]  /*6b70*/  @!P6 IMAD.IADD R17, R17, 0x1, -R29 ;  /* 0x000000011111e824 */ /* 0x000fc400078e0a1d */
[--C-:B------:R-:W-:Y:S01]  /*6b80*/  @!P3 IMAD.IADD R13, R13, 0x1, -R29.reuse ;  /* 0x000000010d0db824 */ /* 0x100fe200078e0a1d */
[C---:B------:R-:W-:Y:S01]  /*6b90*/  ISETP.GT.U32.AND P3, PT, R29.reuse, R20, PT ;  /* 0x000000141d00720c */ /* 0x040fe20003f64070 */
[----:B0-----:R-:W4:Y:S01]  /*6ba0*/  LDL.LU R26, [R1+0x80] ;  /* 0x00008000011a7983 */ /* 0x001f220000300800 */
[----:B------:R-:W-:Y:S01]  /*6bb0*/  ISETP.GT.U32.AND P4, PT, R29, R14, PT ;  /* 0x0000000e1d00720c */ /* 0x000fe20003f84070 */
[--C-:B------:R-:W-:Y:S01]  /*6bc0*/  @!P1 IMAD.IADD R27, R27, 0x1, -R29.reuse ;  /* 0x000000011b1b9824 */ /* 0x100fe200078e0a1d */
[----:B------:R-:W-:Y:S01]  /*6bd0*/  ISETP.GT.U32.AND P5, PT, R29, R15, PT ;  /* 0x0000000f1d00720c */ /* 0x000fe20003fa4070 */
[----:B------:R-:W-:Y:S01]  /*6be0*/  @!P2 IMAD.IADD R19, R19, 0x1, -R29 ;  /* 0x000000011313a824 */ /* 0x000fe200078e0a1d */
[----:B------:R-:W-:-:S07]  /*6bf0*/  ISETP.GT.U32.AND P0, PT, R29, R16, PT ;  /* 0x000000101d00720c */ /* 0x000fce0003f04070 */
[--C-:B------:R-:W-:Y:S01]  /*6c00*/  @!P3 IMAD.IADD R20, R20, 0x1, -R29.reuse ;  /* 0x000000011414b824 */ /* 0x100fe200078e0a1d */
[----:B------:R0:W-:Y:S01]  /*6c10*/  STL [R1+0xe4], R11 ;  /* 0x0000e40b01007387 */ /* 0x0001e20000100800 */
[--C-:B------:R-:W-:Y:S02]  /*6c20*/  @!P4 IMAD.IADD R14, R14, 0x1, -R29.reuse ;  /* 0x000000010e0ec824 */ /* 0x100fe400078e0a1d */
[--C-:B------:R-:W-:Y:S01]  /*6c30*/  @!P5 IMAD.IADD R15, R15, 0x1, -R29.reuse ;  /* 0x000000010f0fd824 */ /* 0x100fe200078e0a1d */
[----:B------:R1:W-:Y:S01]  /*6c40*/  STL [R1+0xe8], R12 ;  /* 0x0000e80c01007387 */ /* 0x0003e20000100800 */
[----:B------:R-:W-:-:S03]  /*6c50*/  @!P0 IMAD.IADD R16, R16, 0x1, -R29 ;  /* 0x0000000110108824 */ /* 0x000fc600078e0a1d */
[----:B------:R0:W-:Y:S04]  /*6c60*/  STL [R1+0xd4], R13 ;  /* 0x0000d40d01007387 */ /* 0x0001e80000100800 */
[----:B------:R1:W-:Y:S04]  /*6c70*/  STL [R1+0x28], R14 ;  /* 0x0000280e01007387 */ /* 0x0003e80000100800 */
[----:B------:R1:W-:Y:S04]  /*6c80*/  STL [R1+0xb8], R15 ;  /* 0x0000b80f01007387 */ /* 0x0003e80000100800 */
[----:B0-----:R-:W4:Y:S04]  /*6c90*/  LDL.LU R11, [R1+0x88] ;  /* 0x00008800010b7983 */ /* 0x001f280000300800 */
[----:B------:R-:W-:Y:S04]  /*6ca0*/  STL [R1+0xc0], R16 ;  /* 0x0000c01001007387 */ /* 0x000fe80000100800 */
[----:B-1----:R-:W4:Y:S04]  /*6cb0*/  LDL.LU R12, [R1+0x8c] ;  /* 0x00008c00010c7983 */ /* 0x002f280000300800 */
[----:B------:R-:W4:Y:S04]  /*6cc0*/  LDL.LU R13, [R1+0x84] ;  /* 0x00008400010d7983 */ /* 0x000f280000300800 */
[----:B------:R-:W-:Y:S04]  /*6cd0*/  STL [R1+0xc4], R17 ;  /* 0x0000c41101007387 */ /* 0x000fe80000100800 */
[----:B------:R-:W4:Y:S04]  /*6ce0*/  LDL.LU R14, [R1+0x70] ;  /* 0x00007000010e7983 */ /* 0x000f280000300800 */
[----:B------:R-:W4:Y:S01]  /*6cf0*/  LDL.LU R15, [R1+0x78] ;  /* 0x00007800010f7983 */ /* 0x000f220000300800 */
[----:B--2---:R-:W-:-:S02]  /*6d00*/  ISETP.GT.U32.AND P6, PT, R29, R8, PT ;  /* 0x000000081d00720c */ /* 0x004fc40003fc4070 */
[C---:B---3--:R-:W-:Y:S02]  /*6d10*/  ISETP.GT.U32.AND P1, PT, R29.reuse, R9, PT ;  /* 0x000000091d00720c */ /* 0x048fe40003f24070 */
[----:B------:R-:W-:-:S09]  /*6d20*/  ISETP.GT.U32.AND P2, PT, R29, R10, PT ;  /* 0x0000000a1d00720c */ /* 0x000fd20003f44070 */
[--C-:B------:R-:W-:Y:S01]  /*6d30*/  @!P6 IMAD.IADD R8, R8, 0x1, -R29.reuse ;  /* 0x000000010808e824 */ /* 0x100fe200078e0a1d */
[----:B------:R-:W-:Y:S01]  /*6d40*/  ISETP.GT.U32.AND P6, PT, R29, R27, PT ;  /* 0x0000001b1d00720c */ /* 0x000fe20003fc4070 */
[--C-:B------:R-:W-:Y:S01]  /*6d50*/  @!P1 IMAD.IADD R9, R9, 0x1, -R29.reuse ;  /* 0x0000000109099824 */ /* 0x100fe200078e0a1d */
[C---:B------:R-:W-:Y:S01]  /*6d60*/  ISETP.GT.U32.AND P1, PT, R29.reuse, R19, PT ;  /* 0x000000131d00720c */ /* 0x040fe20003f24070 */
[----:B------:R-:W-:Y:S01]  /*6d70*/  @!P2 IMAD.IADD R10, R10, 0x1, -R29 ;  /* 0x000000010a0aa824 */ /* 0x000fe200078e0a1d */
[----:B------:R-:W-:-:S09]  /*6d80*/  ISETP.GT.U32.AND P2, PT, R29, R20, PT ;  /* 0x000000141d00720c */ /* 0x000fd20003f44070 */
[--C-:B------:R-:W-:Y:S02]  /*6d90*/  @!P6 IMAD.IADD R27, R27, 0x1, -R29.reuse ;  /* 0x000000011b1be824 */ /* 0x100fe400078e0a1d */
[----:B------:R-:W-:-:S03]  /*6da0*/  @!P1 IMAD.IADD R19, R19, 0x1, -R29 ;  /* 0x0000000113139824 */ /* 0x000fc600078e0a1d */
[----:B------:R0:W-:Y:S01]  /*6db0*/  STL [R1+0xbc], R27 ;  /* 0x0000bc1b01007387 */ /* 0x0001e20000100800 */
[----:B------:R-:W-:-:S03]  /*6dc0*/  @!P2 IMAD.IADD R20, R20, 0x1, -R29 ;  /* 0x000000011414a824 */ /* 0x000fc600078e0a1d */
[----:B0-----:R-:W2:Y:S04]  /*6dd0*/  LDL.LU R27, [R1+0x7c] ;  /* 0x00007c00011b7983 */ /* 0x001ea80000300800 */
[----:B------:R-:W3:Y:S04]  /*6de0*/  LDL.LU R16, [R1+0x1bc] ;  /* 0x0001bc0001107983 */ /* 0x000ee80000300800 */
[----:B------:R0:W-:Y:S04]  /*6df0*/  STL [R1+0x24], R19 ;  /* 0x0000241301007387 */ /* 0x0001e80000100800 */
[----:B------:R-:W2:Y:S04]  /*6e00*/  LDL.LU R17, [R1+0x1a4] ;  /* 0x0001a40001117983 */ /* 0x000ea80000300800 */
[----:B------:R1:W-:Y:S04]  /*6e10*/  STL [R1+0xa8], R20 ;  /* 0x0000a81401007387 */ /* 0x0003e80000100800 */
[----:B0-----:R-:W2:Y:S04]  /*6e20*/  LDL.LU R19, [R1+0x74] ;  /* 0x0000740001137983 */ /* 0x001ea80000300800 */
[----:B-1----:R-:W2:Y:S01]  /*6e30*/  LDL.LU R20, [R1+0x6c] ;  /* 0x00006c0001147983 */ /* 0x002ea20000300800 */
[----:B------:R-:W-:-:S02]  /*6e40*/  ISETP.GT.U32.AND P0, PT, R29, R24, PT ;  /* 0x000000181d00720c */ /* 0x000fc40003f04070 */
[C---:B------:R-:W-:Y:S02]  /*6e50*/  ISETP.GT.U32.AND P4, PT, R29.reuse, R21, PT ;  /* 0x000000151d00720c */ /* 0x040fe40003f84070 */
[C---:B------:R-:W-:Y:S02]  /*6e60*/  ISETP.GT.U32.AND P5, PT, R29.reuse, R22, PT ;  /* 0x000000161d00720c */ /* 0x040fe40003fa4070 */
[----:B------:R-:W-:-:S07]  /*6e70*/  ISETP.GT.U32.AND P3, PT, R29, R18, PT ;  /* 0x000000121d00720c */ /* 0x000fce0003f64070 */
[--C-:B------:R-:W-:Y:S01]  /*6e80*/  @!P0 IMAD.IADD R24, R24, 0x1, -R29.reuse ;  /* 0x0000000118188824 */ /* 0x100fe200078e0a1d */
[----:B----4-:R-:W-:Y:S01]  /*6e90*/  ISETP.GT.U32.AND P0, PT, R29, R26, PT ;  /* 0x0000001a1d00720c */ /* 0x010fe20003f04070 */
[--C-:B------:R-:W-:Y:S01]  /*6ea0*/  @!P4 IMAD.IADD R21, R21, 0x1, -R29.reuse ;  /* 0x000000011515c824 */ /* 0x100fe200078e0a1d */
[C---:B------:R-:W-:Y:S01]  /*6eb0*/  ISETP.GT.U32.AND P4, PT, R29.reuse, R23, PT ;  /* 0x000000171d00720c */ /* 0x040fe20003f84070 */
[--C-:B------:R-:W-:Y:S01]  /*6ec0*/  @!P5 IMAD.IADD R22, R22, 0x1, -R29.reuse ;  /* 0x000000011616d824 */ /* 0x100fe200078e0a1d */
[C---:B------:R-:W-:Y:S01]  /*6ed0*/  ISETP.GT.U32.AND P5, PT, R29.reuse, R25, PT ;  /* 0x000000191d00720c */ /* 0x040fe20003fa4070 */
[----:B------:R-:W-:Y:S01]  /*6ee0*/  @!P3 IMAD.IADD R18, R18, 0x1, -R29 ;  /* 0x000000011212b824 */ /* 0x000fe200078e0a1d */
[C---:B------:R-:W-:Y:S02]  /*6ef0*/  ISETP.GT.U32.AND P3, PT, R29.reuse, R21, PT ;  /* 0x000000151d00720c */ /* 0x040fe40003f64070 */
[----:B------:R-:W-:-:S05]  /*6f00*/  ISETP.GT.U32.AND P1, PT, R29, R9, PT ;  /* 0x000000091d00720c */ /* 0x000fca0003f24070 */
[--C-:B------:R-:W-:Y:S01]  /*6f10*/  @!P0 IMAD.IADD R26, R26, 0x1, -R29.reuse ;  /* 0x000000011a1a8824 */ /* 0x100fe200078e0a1d */
[----:B------:R-:W-:Y:S01]  /*6f20*/  ISETP.GT.U32.AND P0, PT, R29, R8, PT ;  /* 0x000000081d00720c */ /* 0x000fe20003f04070 */
[--C-:B------:R-:W-:Y:S01]  /*6f30*/  @!P4 IMAD.IADD R23, R23, 0x1, -R29.reuse ;  /* 0x000000011717c824 */ /* 0x100fe200078e0a1d */
[----:B------:R-:W-:Y:S01]  /*6f40*/  ISETP.GT.U32.AND P4, PT, R29, R22, PT ;  /* 0x000000161d00720c */ /* 0x000fe20003f84070 */
[--C-:B------:R-:W-:Y:S01]  /*6f50*/  @!P5 IMAD.IADD R25, R25, 0x1, -R29.reuse ;  /* 0x000000011919d824 */ /* 0x100fe200078e0a1d */
[C---:B------:R-:W-:Y:S02]  /*6f60*/  ISETP.GT.U32.AND P5, PT, R29.reuse, R24, PT ;  /* 0x000000181d00720c */ /* 0x040fe40003fa4070 */
[----:B------:R-:W-:Y:S01]  /*6f70*/  ISETP.GT.U32.AND P2, PT, R29, R10, PT ;  /* 0x0000000a1d00720c */ /* 0x000fe20003f44070 */
[--C-:B------:R-:W-:Y:S01]  /*6f80*/  @!P3 IMAD.IADD R21, R21, 0x1, -R29.reuse ;  /* 0x000000011515b824 */ /* 0x100fe200078e0a1d */
[----:B------:R-:W-:Y:S01]  /*6f90*/  ISETP.GT.U32.AND P6, PT, R29, R26, PT ;  /* 0x0000001a1d00720c */ /* 0x000fe20003fc4070 */
[----:B------:R-:W-:-:S04]  /*6fa0*/  @!P1 IMAD.IADD R9, R9, 0x1, -R29 ;  /* 0x0000000109099824 */ /* 0x000fc800078e0a1d */
[--C-:B------:R-:W-:Y:S01]  /*6fb0*/  @!P0 IMAD.IADD R8, R8, 0x1, -R29.reuse ;  /* 0x0000000108088824 */ /* 0x100fe200078e0a1d */
[C---:B------:R-:W-:Y:S01]  /*6fc0*/  ISETP.GT.U32.AND P0, PT, R29.reuse, R11, PT ;  /* 0x0000000b1d00720c */ /* 0x040fe20003f04070 */
[--C-:B------:R-:W-:Y:S01]  /*6fd0*/  @!P4 IMAD.IADD R22, R22, 0x1, -R29.reuse ;  /* 0x000000011616c824 */ /* 0x100fe200078e0a1d */
[----:B------:R0:W-:Y:S01]  /*6fe0*/  STL [R1+0xb0], R21 ;  /* 0x0000b01501007387 */ /* 0x0001e20000100800 */
[C---:B------:R-:W-:Y:S02]  /*6ff0*/  ISETP.GT.U32.AND P1, PT, R29.reuse, R12, PT ;  /* 0x0000000c1d00720c */ /* 0x040fe40003f24070 */
[C---:B------:R-:W-:Y:S01]  /*7000*/  ISETP.GT.U32.AND P3, PT, R29.reuse, R18, PT ;  /* 0x000000121d00720c */ /* 0x040fe20003f64070 */
[--C-:B------:R-:W-:Y:S01]  /*7010*/  @!P5 IMAD.IADD R24, R24, 0x1, -R29.reuse ;  /* 0x000000011818d824 */ /* 0x100fe200078e0a1d */
[----:B0-----:R-:W4:Y:S04]  /*7020*/  LDL.LU R21, [R1+0x174] ;  /* 0x0001740001157983 */ /* 0x001f280000300800 */
[----:B------:R0:W-:Y:S01]  /*7030*/  STL [R1+0xb4], R22 ;  /* 0x0000b41601007387 */ /* 0x0001e20000100800 */
[--C-:B------:R-:W-:Y:S01]  /*7040*/  @!P2 IMAD.IADD R10, R10, 0x1, -R29.reuse ;  /* 0x000000010a0aa824 */ /* 0x100fe200078e0a1d */
[C---:B------:R-:W-:Y:S01]  /*7050*/  ISETP.GT.U32.AND P2, PT, R29.reuse, R13, PT ;  /* 0x0000000d1d00720c */ /* 0x040fe20003f44070 */
[--C-:B------:R-:W-:Y:S01]  /*7060*/  @!P6 IMAD.IADD R26, R26, 0x1, -R29.reuse ;  /* 0x000000011a1ae824 */ /* 0x100fe200078e0a1d */
[----:B------:R-:W-:Y:S01]  /*7070*/  ISETP.GT.U32.AND P4, PT, R29, R23, PT ;  /* 0x000000171d00720c */ /* 0x000fe20003f84070 */
[----:B0-----:R-:W4:Y:S01]  /*7080*/  LDL.LU R22, [R1+0x17c] ;  /* 0x00017c0001167983 */ /* 0x001f220000300800 */
[--C-:B------:R-:W-:Y:S01]  /*7090*/  @!P0 IMAD.IADD R11, R11, 0x1, -R29.reuse ;  /* 0x000000010b0b8824 */ /* 0x100fe200078e0a1d */
[C---:B------:R-:W-:Y:S01]  /*70a0*/  ISETP.GT.U32.AND P5, PT, R29.reuse, R25, PT ;  /* 0x000000191d00720c */ /* 0x040fe20003fa4070 */
[--C-:B------:R-:W-:Y:S01]  /*70b0*/  @!P1 IMAD.IADD R12, R12, 0x1, -R29.reuse ;  /* 0x000000010c0c9824 */ /* 0x100fe200078e0a1d */
[----:B------:R0:W-:Y:S01]  /*70c0*/  STL [R1+0xac], R24 ;  /* 0x0000ac1801007387 */ /* 0x0001e20000100800 */
[----:B------:R-:W-:Y:S01]  /*70d0*/  @!P3 IMAD.IADD R18, R18, 0x1, -R29 ;  /* 0x000000011212b824 */ /* 0x000fe200078e0a1d */
[----:B------:R-:W-:-:S02]  /*70e0*/  ISETP.GT.U32.AND P3, PT, R29, R14, PT ;  /* 0x0000000e1d00720c */ /* 0x000fc40003f64070 */
[----:B0-----:R-:W4:Y:S02]  /*70f0*/  LDL.LU R24, [R1+0x170] ;  /* 0x0001700001187983 */ /* 0x001f240000300800 */
[--C-:B------:R-:W-:Y:S02]  /*7100*/  @!P2 IMAD.IADD R13, R13, 0x1, -R29.reuse ;  /* 0x000000010d0da824 */ /* 0x100fe400078e0a1d */
[--C-:B------:R-:W-:Y:S01]  /*7110*/  @!P4 IMAD.IADD R23, R23, 0x1, -R29.reuse ;  /* 0x000000011717c824 */ /* 0x100fe200078e0a1d */
[----:B------:R-:W-:Y:S02]  /*7120*/  STL [R1+0x90], R8 ;  /* 0x0000900801007387 */ /* 0x000fe40000100800 */
[----:B------:R-:W-:Y:S02]  /*7130*/  @!P5 IMAD.IADD R25, R25, 0x1, -R29 ;  /* 0x000000011919d824 */ /* 0x000fe400078e0a1d */
[----:B------:R-:W-:Y:S04]  /*7140*/  STL [R1+0x98], R9 ;  /* 0x0000980901007387 */ /* 0x000fe80000100800 */
[----:B------:R-:W-:Y:S01]  /*7150*/  STL [R1+0xa0], R10 ;  /* 0x0000a00a01007387 */ /* 0x000fe20000100800 */
[----:B------:R-:W-:-:S03]  /*7160*/  IMAD.HI.U32 R7, R0, R2, RZ ;  /* 0x0000000200077227 */ /* 0x000fc600078e00ff */
[----:B------:R0:W-:Y:S01]  /*7170*/  STL [R1+0xa4], R18 ;  /* 0x0000a41201007387 */ /* 0x0001e20000100800 */
[----:B------:R-:W-:-:S03]  /*7180*/  @!P3 IMAD.IADD R14, R14, 0x1, -R29 ;  /* 0x000000010e0eb824 */ /* 0x000fc600078e0a1d */
[----:B------:R-:W-:Y:S01]  /*7190*/  STL [R1+0x9c], R23 ;  /* 0x00009c1701007387 */ /* 0x000fe20000100800 */
[----:B------:R-:W-:-:S03]  /*71a0*/  IMAD.MOV R7, RZ, RZ, -R7 ;  /* 0x000000ffff077224 */ /* 0x000fc600078e0a07 */
[----:B0-----:R-:W4:Y:S04]  /*71b0*/  LDL R18, [R1+0x23f4] ;  /* 0x0023f40001127983 */ /* 0x001f280000100800 */
[----:B------:R-:W-:Y:S04]  /*71c0*/  STL [R1+0x94], R25 ;  /* 0x0000941901007387 */ /* 0x000fe80000100800 */
[----:B------:R0:W-:Y:S01]  /*71d0*/  STL [R1+0x80], R26 ;  /* 0x0000801a01007387 */ /* 0x0001e20000100800 */
[----:B------:R-:W-:-:S03]  /*71e0*/  IMAD R2, R29, R7, R2 ;  /* 0x000000071d027224 */ /* 0x000fc600078e0202 */
[----:B0-----:R-:W4:Y:S04]  /*71f0*/  LDL.LU R26, [R1+0x128] ;  /* 0x00012800011a7983 */ /* 0x001f280000300800 */
[----:B------:R-:W4:Y:S04]  /*7200*/  LDL.LU R25, [R1+0x138] ;  /* 0x0001380001197983 */ /* 0x000f280000300800 */
[----:B------:R-:W4:Y:S04]  /*7210*/  LDL.LU R23, [R1+0x140] ;  /* 0x0001400001177983 */ /* 0x000f280000300800 */
[----:B------:R-:W4:Y:S04]  /*7220*/  LDL.LU R28, [R1+0x158] ;  /* 0x00015800011c7983 */ /* 0x000f280000300800 */
[----:B------:R-:W4:Y:S04]  /*7230*/  LDL.LU R7, [R1+0x13c] ;  /* 0x00013c0001077983 */ /* 0x000f280000300800 */
[----:B------:R-:W4:Y:S01]  /*7240*/  LDL.LU R8, [R1+0x12c] ;  /* 0x00012c0001087983 */ /* 0x000f220000300800 */
[----:B---3--:R-:W-:-:S02]  /*7250*/  ISETP.GT.U32.AND P6, PT, R29, R16, PT ;  /* 0x000000101d00720c */ /* 0x008fc40003fc4070 */
[C---:B--2---:R-:W-:Y:S02]  /*7260*/  ISETP.GT.U32.AND P0, PT, R29.reuse, R17, PT ;  /* 0x000000111d00720c */ /* 0x044fe40003f04070 */
[----:B------:R-:W-:-:S09]  /*7270*/  ISETP.GT.U32.AND P1, PT, R29, R19, PT ;  /* 0x000000131d00720c */ /* 0x000fd20003f24070 */
[--C-:B------:R-:W-:Y:S01]  /*7280*/  @!P6 IMAD.IADD R16, R16, 0x1, -R29.reuse ;  /* 0x000000011010e824 */ /* 0x100fe200078e0a1d */
[C---:B------:R-:W-:Y:S02]  /*7290*/  ISETP.GT.U32.AND P6, PT, R29.reuse, R11, PT ;  /* 0x0000000b1d00720c */ /* 0x040fe40003fc4070 */
[----:B------:R-:W-:Y:S01]  /*72a0*/  ISETP.GT.U32.AND P2, PT, R29, R20, PT ;  /* 0x000000141d00720c */ /* 0x000fe20003f44070 */
[--C-:B------:R-:W-:Y:S01]  /*72b0*/  @!P0 IMAD.IADD R17, R17, 0x1, -R29.reuse ;  /* 0x0000000111118824 */ /* 0x100fe200078e0a1d */
[----:B------:R-:W-:Y:S01]  /*72c0*/  ISETP.GT.U32.AND P0, PT, R29, R12, PT ;  /* 0x0000000c1d00720c */ /* 0x000fe20003f04070 */
[----:B------:R-:W-:Y:S01]  /*72d0*/  @!P1 IMAD.IADD R19, R19, 0x1, -R29 ;  /* 0x0000000113139824 */ /* 0x000fe200078e0a1d */
[----:B------:R-:W-:-:S07]  /*72e0*/  ISETP.GT.U32.AND P1, PT, R29, R13, PT ;  /* 0x0000000d1d00720c */ /* 0x000fce0003f24070 */
[--C-:B------:R-:W-:Y:S02]  /*72f0*/  @!P6 IMAD.IADD R11, R11, 0x1, -R29.reuse ;  /* 0x000000010b0be824 */ /* 0x100fe400078e0a1d */
[--C-:B------:R-:W-:Y:S01]  /*7300*/  @!P2 IMAD.IADD R20, R20, 0x1, -R29.reuse ;  /* 0x000000011414a824 */ /* 0x100fe200078e0a1d */
[----:B------:R-:W-:Y:S01]  /*7310*/  ISETP.GT.U32.AND P2, PT, R29, R14, PT ;  /* 0x0000000e1d00720c */ /* 0x000fe20003f44070 */
[--C-:B------:R-:W-:Y:S01]  /*7320*/  @!P0 IMAD.IADD R12, R12, 0x1, -R29.reuse ;  /* 0x000000010c0c8824 */ /* 0x100fe200078e0a1d */
[----:B------:R0:W-:Y:S04]  /*7330*/  STL [R1+0x88], R11 ;  /* 0x0000880b01007387 */ /* 0x0001e80000100800 */
[----:B------:R-:W2:Y:S01]  /*7340*/  LDL.LU R9, [R1+0x104] ;  /* 0x0001040001097983 */ /* 0x000ea20000300800 */
[----:B------:R-:W-:-:S03]  /*7350*/  @!P1 IMAD.IADD R13, R13, 0x1, -R29 ;  /* 0x000000010d0d9824 */ /* 0x000fc600078e0a1d */
[----:B------:R1:W-:Y:S04]  /*7360*/  STL [R1+0x8c], R12 ;  /* 0x00008c0c01007387 */ /* 0x0003e80000100800 */
[----:B------:R3:W-:Y:S01]  /*7370*/  STL [R1+0x84], R13 ;  /* 0x0000840d01007387 */ /* 0x0007e20000100800 */
[----:B------:R-:W-:-:S03]  /*7380*/  @!P2 IMAD.IADD R14, R14, 0x1, -R29 ;  /* 0x000000010e0ea824 */ /* 0x000fc600078e0a1d */
[----:B------:R-:W2:Y:S04]  /*7390*/  LDL.LU R10, [R1+0x110] ;  /* 0x00011000010a7983 */ /* 0x000ea80000300800 */
[----:B0-----:R-:W2:Y:S04]  /*73a0*/  LDL.LU R11, [R1+0x114] ;  /* 0x00011400010b7983 */ /* 0x001ea80000300800 */
[----:B------:R0:W-:Y:S04]  /*73b0*/  STL [R1+0x70], R14 ;  /* 0x0000700e01007387 */ /* 0x0001e80000100800 */
[----:B-1----:R-:W2:Y:S01]  /*73c0*/  LDL.LU R12, [R1+0x10c] ;  /* 0x00010c00010c7983 */ /* 0x002ea20000300800 */
[----:B------:R-:W-:-:S02]  /*73d0*/  ISETP.GT.U32.AND P4, PT, R29, R15, PT ;  /* 0x0000000f1d00720c */ /* 0x000fc40003f84070 */
[C---:B------:R-:W-:Y:S01]  /*73e0*/  ISETP.GT.U32.AND P5, PT, R29.reuse, R27, PT ;  /* 0x0000001b1d00720c */ /* 0x040fe20003fa4070 */
[----:B---3--:R-:W3:Y:S01]  /*73f0*/  LDL.LU R13, [R1+0xc8] ;  /* 0x0000c800010d7983 */ /* 0x008ee20000300800 */
[----:B----4-:R-:W-:-:S09]  /*7400*/  ISETP.GT.U32.AND P3, PT, R29, R21, PT ;  /* 0x000000151d00720c */ /* 0x010fd20003f64070 */
[--C-:B------:R-:W-:Y:S02]  /*7410*/  @!P4 IMAD.IADD R15, R15, 0x1, -R29.reuse ;  /* 0x000000010f0fc824 */ /* 0x100fe400078e0a1d */
[--C-:B------:R-:W-:Y:S01]  /*7420*/  @!P5 IMAD.IADD R27, R27, 0x1, -R29.reuse ;  /* 0x000000011b1bd824 */ /* 0x100fe200078e0a1d */
[----:B------:R-:W-:Y:S01]  /*7430*/  ISETP.GT.U32.AND P4, PT, R29, R22, PT ;  /* 0x000000161d00720c */ /* 0x000fe20003f84070 */
[----:B------:R-:W-:Y:S01]  /*7440*/  @!P3 IMAD.IADD R21, R21, 0x1, -R29 ;  /* 0x000000011515b824 */ /* 0x000fe200078e0a1d */
[C---:B------:R-:W-:Y:S02]  /*7450*/  ISETP.GT.U32.AND P3, PT, R29.reuse, R15, PT ;  /* 0x0000000f1d00720c */ /* 0x040fe40003f64070 */
[C---:B------:R-:W-:Y:S02]  /*7460*/  ISETP.GT.U32.AND P6, PT, R29.reuse, R16, PT ;  /* 0x000000101d00720c */ /* 0x040fe40003fc4070 */
[----:B------:R-:W-:-:S07]  /*7470*/  ISETP.GT.U32.AND P5, PT, R29, R24, PT ;  /* 0x000000181d00720c */ /* 0x000fce0003fa4070 */
[--C-:B------:R-:W-:Y:S01]  /*7480*/  @!P4 IMAD.IADD R22, R22, 0x1, -R29.reuse ;  /* 0x000000011616c824 */ /* 0x100fe200078e0a1d */
[C---:B------:R-:W-:Y:S02]  /*7490*/  ISETP.GT.U32.AND P4, PT, R29.reuse, R27, PT ;  /* 0x0000001b1d00720c */ /* 0x040fe40003f84070 */
[C---:B------:R-:W-:Y:S02]  /*74a0*/  ISETP.GT.U32.AND P0, PT, R29.reuse, R17, PT ;  /* 0x000000111d00720c */ /* 0x040fe40003f04070 */
[----:B------:R-:W-:Y:S01]  /*74b0*/  ISETP.GT.U32.AND P1, PT, R29, R19, PT ;  /* 0x000000131d00720c */ /* 0x000fe20003f24070 */
[--C-:B------:R-:W-:Y:S02]  /*74c0*/  @!P3 IMAD.IADD R15, R15, 0x1, -R29.reuse ;  /* 0x000000010f0fb824 */ /* 0x100fe400078e0a1d */
[----:B------:R-:W-:-:S06]  /*74d0*/  @!P5 IMAD.IADD R24, R24, 0x1, -R29 ;  /* 0x000000011818d824 */ /* 0x000fcc00078e0a1d */
[--C-:B------:R-:W-:Y:S02]  /*74e0*/  @!P4 IMAD.IADD R27, R27, 0x1, -R29.reuse ;  /* 0x000000011b1bc824 */ /* 0x100fe400078e0a1d */
[--C-:B------:R-:W-:Y:S01]  /*74f0*/  @!P6 IMAD.IADD R16, R16, 0x1, -R29.reuse ;  /* 0x000000011010e824 */ /* 0x100fe200078e0a1d */
[----:B------:R-:W-:Y:S01]  /*7500*/  ISETP.GT.U32.AND P5, PT, R29, R24, PT ;  /* 0x000000181d00720c */ /* 0x000fe20003fa4070 */
[----:B------:R-:W-:Y:S01]  /*7510*/  STL [R1+0x78], R15 ;  /* 0x0000780f01007387 */ /* 0x000fe20000100800 */
[--C-:B------:R-:W-:Y:S01]  /*7520*/  @!P0 IMAD.IADD R17, R17, 0x1, -R29.reuse ;  /* 0x0000000111118824 */ /* 0x100fe200078e0a1d */
[----:B------:R-:W-:Y:S02]  /*7530*/  ISETP.GT.U32.AND P2, PT, R29, R20, PT ;  /* 0x000000141d00720c */ /* 0x000fe40003f44070 */
[----:B0-----:R-:W4:Y:S04]  /*7540*/  LDL.LU R14, [R1+0xd8] ;  /* 0x0000d800010e7983 */ /* 0x001f280000300800 */
[----:B------:R0:W-:Y:S01]  /*7550*/  STL [R1+0x7c], R27 ;  /* 0x00007c1b01007387 */ /* 0x0001e20000100800 */
[----:B------:R-:W-:-:S03]  /*7560*/  @!P1 IMAD.IADD R19, R19, 0x1, -R29 ;  /* 0x0000000113139824 */ /* 0x000fc600078e0a1d */
[----:B------:R-:W-:Y:S01]  /*7570*/  @!P5 IMAD.IADD R24, R24, 0x1, -R29 ;  /* 0x000000011818d824 */ /* 0x000fe200078e0a1d */
[----:B0-----:R-:W3:Y:S01]  /*7580*/  LDL.LU R27, [R1+0xe0] ;  /* 0x0000e000011b7983 */ /* 0x001ee20000300800 */
[C---:B------:R-:W-:Y:S02]  /*7590*/  ISETP.GT.U32.AND P6, PT, R29.reuse, R26, PT ;  /* 0x0000001a1d00720c */ /* 0x040fe40003fc4070 */
[C---:B------:R-:W-:Y:S02]  /*75a0*/  ISETP.GT.U32.AND P0, PT, R29.reuse, R25, PT ;  /* 0x000000191d00720c */ /* 0x040fe40003f04070 */
[C---:B------:R-:W-:Y:S02]  /*75b0*/  ISETP.GT.U32.AND P1, PT, R29.reuse, R23, PT ;  /* 0x000000171d00720c */ /* 0x040fe40003f24070 */
[----:B------:R-:W-:-:S07]  /*75c0*/  ISETP.GT.U32.AND P3, PT, R29, R21, PT ;  /* 0x000000151d00720c */ /* 0x000fce0003f64070 */
[--C-:B------:R-:W-:Y:S01]  /*75d0*/  @!P6 IMAD.IADD R26, R26, 0x1, -R29.reuse ;  /* 0x000000011a1ae824 */ /* 0x100fe200078e0a1d */
[----:B------:R-:W-:Y:S01]  /*75e0*/  ISETP.GT.U32.AND P4, PT, R29, R22, PT ;  /* 0x000000161d00720c */ /* 0x000fe20003f84070 */
[--C-:B------:R-:W-:Y:S02]  /*75f0*/  @!P2 IMAD.IADD R20, R20, 0x1, -R29.reuse ;  /* 0x000000011414a824 */ /* 0x100fe400078e0a1d */
[--C-:B------:R-:W-:Y:S01]  /*7600*/  @!P0 IMAD.IADD R25, R25, 0x1, -R29.reuse ;  /* 0x0000000119198824 */ /* 0x100fe200078e0a1d */
[----:B------:R-:W-:Y:S01]  /*7610*/  ISETP.GT.U32.AND P2, PT, R29, R28, PT ;  /* 0x0000001c1d00720c */ /* 0x000fe20003f44070 */
[--C-:B------:R-:W-:Y:S01]  /*7620*/  @!P1 IMAD.IADD R23, R23, 0x1, -R29.reuse ;  /* 0x0000000117179824 */ /* 0x100fe200078e0a1d */
[----:B------:R0:W-:Y:S01]  /*7630*/  STL [R1+0x1bc], R16 ;  /* 0x0001bc1001007387 */ /* 0x0001e20000100800 */
[----:B------:R-:W-:-:S03]  /*7640*/  @!P3 IMAD.IADD R21, R21, 0x1, -R29 ;  /* 0x000000011515b824 */ /* 0x000fc600078e0a1d */
[----:B------:R-:W-:Y:S03]  /*7650*/  STL [R1+0x1a4], R17 ;  /* 0x0001a41101007387 */ /* 0x000fe60000100800 */
[--C-:B------:R-:W-:Y:S01]  /*7660*/  @!P4 IMAD.IADD R22, R22, 0x1, -R29.reuse ;  /* 0x000000011616c824 */ /* 0x100fe200078e0a1d */
[----:B------:R-:W-:Y:S03]  /*7670*/  STL [R1+0x74], R19 ;  /* 0x0000741301007387 */ /* 0x000fe60000100800 */
[----:B------:R-:W-:Y:S01]  /*7680*/  @!P2 IMAD.IADD R28, R28, 0x1, -R29 ;  /* 0x000000011c1ca824 */ /* 0x000fe200078e0a1d */
[----:B------:R-:W-:Y:S01]  /*7690*/  IABS R18, R18 ;  /* 0x0000001200127213 */ /* 0x000fe20000000000 */
[----:B------:R-:W-:Y:S04]  /*76a0*/  STL [R1+0x6c], R20 ;  /* 0x00006c1401007387 */ /* 0x000fe80000100800 */
[----:B------:R1:W-:Y:S04]  /*76b0*/  STL [R1+0x174], R21 ;  /* 0x0001741501007387 */ /* 0x0003e80000100800 */
[----:B------:R-:W4:Y:S04]  /*76c0*/  LDL.LU R15, [R1+0xf4] ;  /* 0x0000f400010f7983 */ /* 0x000f280000300800 */
[----:B------:R-:W-:Y:S04]  /*76d0*/  STL [R1+0x17c], R22 ;  /* 0x00017c1601007387 */ /* 0x000fe80000100800 */
[----:B0-----:R-:W4:Y:S01]  /*76e0*/  LDL.LU R16, [R1+0xdc] ;  /* 0x0000dc0001107983 */ /* 0x001f220000300800 */
[----:B-1----:R-:W-:-:S03]  /*76f0*/  IMAD.MOV.U32 R21, RZ, RZ, R18 ;  /* 0x000000ffff157224 */ /* 0x002fc600078e0012 */
[----:B------:R-:W4:Y:S04]  /*7700*/  LDL.LU R17, [R1+0xd0] ;  /* 0x0000d00001117983 */ /* 0x000f280000300800 */
[----:B------:R-:W-:Y:S04]  /*7710*/  STL [R1+0x170], R24 ;  /* 0x0001701801007387 */ /* 0x000fe80000100800 */
[----:B------:R-:W4:Y:S04]  /*7720*/  LDL.LU R18, [R1+0x20] ;  /* 0x0000200001127983 */ /* 0x000f280000300800 */
[----:B------:R-:W4:Y:S04]  /*7730*/  LDL.LU R19, [R1+0x1c] ;  /* 0x00001c0001137983 */ /* 0x000f280000300800 */
[----:B------:R-:W4:Y:S01]  /*7740*/  LDL.LU R20, [R1+0x18] ;  /* 0x0000180001147983 */ /* 0x000f220000300800 */
[----:B--2---:R-:W-:-:S02]  /*7750*/  ISETP.GT.U32.AND P5, PT, R29, R9, PT ;  /* 0x000000091d00720c */ /* 0x004fc40003fa4070 */
[C---:B------:R-:W-:Y:S02]  /*7760*/  ISETP.GT.U32.AND P6, PT, R29.reuse, R10, PT ;  /* 0x0000000a1d00720c */ /* 0x040fe40003fc4070 */
[----:B------:R-:W-:-:S09]  /*7770*/  ISETP.GT.U32.AND P0, PT, R29, R11, PT ;  /* 0x0000000b1d00720c */ /* 0x000fd20003f04070 */
[--C-:B------:R-:W-:Y:S01]  /*7780*/  @!P5 IMAD.IADD R9, R9, 0x1, -R29.reuse ;  /* 0x000000010909d824 */ /* 0x100fe200078e0a1d */
[C---:B------:R-:W-:Y:S02]  /*7790*/  ISETP.GT.U32.AND P5, PT, R29.reuse, R26, PT ;  /* 0x0000001a1d00720c */ /* 0x040fe40003fa4070 */
[C---:B------:R-:W-:Y:S01]  /*77a0*/  ISETP.GT.U32.AND P1, PT, R29.reuse, R12, PT ;  /* 0x0000000c1d00720c */ /* 0x040fe20003f24070 */
        /* <DEDUP_REMOVED lines=8> */
[----:B------:R0:W-:Y:S01]  /*7830*/  STL [R1+0x128], R26 ;  /* 0x0001281a01007387 */ /* 0x0001e20000100800 */
[----:B------:R-:W-:-:S03]  /*7840*/  @!P0 IMAD.IADD R23, R23, 0x1, -R29 ;  /* 0x0000000117178824 */ /* 0x000fc600078e0a1d */
[----:B0-----:R-:W2:Y:S04]  /*7850*/  LDL.LU R26, [R1+0x14] ;  /* 0x00001400011a7983 */ /* 0x001ea80000300800 */
[----:B------:R0:W-:Y:S03]  /*7860*/  STL [R1+0x138], R25 ;  /* 0x0001381901007387 */ /* 0x0001e60000100800 */
[----:B------:R-:W-:Y:S01]  /*7870*/  @!P1 IMAD.IADD R28, R28, 0x1, -R29 ;  /* 0x000000011c1c9824 */ /* 0x000fe200078e0a1d */
[----:B0-----:R-:W2:Y:S04]  /*7880*/  LDL.LU R25, [R1+0x10] ;  /* 0x0000100001197983 */ /* 0x001ea80000300800 */
[----:B------:R-:W2:Y:S04]  /*7890*/  LDL.LU R24, [R1+0xc] ;  /* 0x00000c0001187983 */ /* 0x000ea80000300800 */
[----:B------:R0:W-:Y:S04]  /*78a0*/  STL [R1+0x140], R23 ;  /* 0x0001401701007387 */ /* 0x0001e80000100800 */
[----:B0-----:R-:W2:Y:S04]  /*78b0*/  LDL.LU R23, [R1+0x8] ;  /* 0x0000080001177983 */ /* 0x001ea80000300800 */
[----:B------:R-:W2:Y:S04]  /*78c0*/  LDL.LU R22, [R1+0x4] ;  /* 0x0000040001167983 */ /* 0x000ea80000300800 */
[----:B------:R0:W-:Y:S04]  /*78d0*/  STL [R1+0x158], R28 ;  /* 0x0001581c01007387 */ /* 0x0001e80000100800 */
[----:B0-----:R-:W2:Y:S01]  /*78e0*/  LDL.LU R28, [R1] ;  /* 0x00000000011c7983 */ /* 0x001ea20000300800 */
[----:B------:R-:W-:-:S02]  /*78f0*/  ISETP.GT.U32.AND P3, PT, R29, R7, PT ;  /* 0x000000071d00720c */ /* 0x000fc40003f64070 */
[C---:B------:R-:W-:Y:S02]  /*7900*/  ISETP.GT.U32.AND P4, PT, R29.reuse, R8, PT ;  /* 0x000000081d00720c */ /* 0x040fe40003f84070 */
[----:B---3--:R-:W-:-:S09]  /*7910*/  ISETP.GT.U32.AND P2, PT, R29, R13, PT ;  /* 0x0000000d1d00720c */ /* 0x008fd20003f44070 */
[--C-:B------:R-:W-:Y:S01]  /*7920*/  @!P3 IMAD.IADD R7, R7, 0x1, -R29.reuse ;  /* 0x000000010707b824 */ /* 0x100fe200078e0a1d */
[C---:B----4-:R-:W-:Y:S01]  /*7930*/  ISETP.GT.U32.AND P3, PT, R29.reuse, R14, PT ;  /* 0x0000000e1d00720c */ /* 0x050fe20003f64070 */
[--C-:B------:R-:W-:Y:S01]  /*7940*/  @!P4 IMAD.IADD R8, R8, 0x1, -R29.reuse ;  /* 0x000000010808c824 */ /* 0x100fe200078e0a1d */
[----:B------:R-:W-:Y:S01]  /*7950*/  ISETP.GT.U32.AND P4, PT, R29, R27, PT ;  /* 0x0000001b1d00720c */ /* 0x000fe20003f84070 */
[----:B------:R-:W-:Y:S01]  /*7960*/  @!P2 IMAD.IADD R13, R13, 0x1, -R29 ;  /* 0x000000010d0da824 */ /* 0x000fe200078e0a1d */
[C---:B------:R-:W-:Y:S02]  /*7970*/  ISETP.GT.U32.AND P2, PT, R29.reuse, R7, PT ;  /* 0x000000071d00720c */ /* 0x040fe40003f44070 */
[----:B------:R-:W-:-:S07]  /*7980*/  ISETP.GT.U32.AND P5, PT, R29, R10, PT ;  /* 0x0000000a1d00720c */ /* 0x000fce0003fa4070 */
[--C-:B------:R-:W-:Y:S01]  /*7990*/  @!P3 IMAD.IADD R14, R14, 0x1, -R29.reuse ;  /* 0x000000010e0eb824 */ /* 0x100fe200078e0a1d */
[----:B------:R-:W-:Y:S01]  /*79a0*/  ISETP.GT.U32.AND P3, PT, R29, R8, PT ;  /* 0x000000081d00720c */ /* 0x000fe20003f64070 */
[--C-:B------:R-:W-:Y:S01]  /*79b0*/  @!P4 IMAD.IADD R27, R27, 0x1, -R29.reuse ;  /* 0x000000011b1bc824 */ /* 0x100fe200078e0a1d */
[C---:B------:R-:W-:Y:S02]  /*79c0*/  ISETP.GT.U32.AND P4, PT, R29.reuse, R9, PT ;  /* 0x000000091d00720c */ /* 0x040fe40003f84070 */
[C---:B------:R-:W-:Y:S02]  /*79d0*/  ISETP.GT.U32.AND P0, PT, R29.reuse, R11, PT ;  /* 0x0000000b1d00720c */ /* 0x040fe40003f04070 */
[----:B------:R-:W-:Y:S01]  /*79e0*/  ISETP.GT.U32.AND P1, PT, R29, R12, PT ;  /* 0x0000000c1d00720c */ /* 0x000fe20003f24070 */
[--C-:B------:R-:W-:Y:S01]  /*79f0*/  @!P2 IMAD.IADD R7, R7, 0x1, -R29.reuse ;  /* 0x000000010707a824 */ /* 0x100fe200078e0a1d */
[----:B------:R-:W-:Y:S01]  /*7a00*/  ISETP.GT.U32.AND P2, PT, R29, R13, PT ;  /* 0x0000000d1d00720c */ /* 0x000fe20003f44070 */
[----:B------:R-:W-:-:S04]  /*7a10*/  @!P5 IMAD.IADD R10, R10, 0x1, -R29 ;  /* 0x000000010a0ad824 */ /* 0x000fc800078e0a1d */
[--C-:B------:R-:W-:Y:S01]  /*7a20*/  @!P3 IMAD.IADD R8, R8, 0x1, -R29.reuse ;  /* 0x000000010808b824 */ /* 0x100fe200078e0a1d */
[----:B------:R-:W-:Y:S01]  /*7a30*/  ISETP.GT.U32.AND P3, PT, R29, R27, PT ;  /* 0x0000001b1d00720c */ /* 0x000fe20003f64070 */
[--C-:B------:R-:W-:Y:S02]  /*7a40*/  @!P4 IMAD.IADD R9, R9, 0x1, -R29.reuse ;  /* 0x000000010909c824 */ /* 0x100fe400078e0a1d */
[--C-:B------:R-:W-:Y:S01]  /*7a50*/  @!P0 IMAD.IADD R11, R11, 0x1, -R29.reuse ;  /* 0x000000010b0b8824 */ /* 0x100fe200078e0a1d */
[C---:B------:R-:W-:Y:S01]  /*7a60*/  ISETP.GT.U32.AND P4, PT, R29.reuse, R15, PT ;  /* 0x0000000f1d00720c */ /* 0x040fe20003f84070 */
[--C-:B------:R-:W-:Y:S01]  /*7a70*/  @!P1 IMAD.IADD R12, R12, 0x1, -R29.reuse ;  /* 0x000000010c0c9824 */ /* 0x100fe200078e0a1d */
[C---:B------:R-:W-:Y:S02]  /*7a80*/  ISETP.GT.U32.AND P6, PT, R29.reuse, R14, PT ;  /* 0x0000000e1d00720c */ /* 0x040fe40003fc4070 */
[C---:B------:R-:W-:Y:S02]  /*7a90*/  ISETP.GT.U32.AND P5, PT, R29.reuse, R16, PT ;  /* 0x000000101d00720c */ /* 0x040fe40003fa4070 */
[----:B------:R-:W-:Y:S01]  /*7aa0*/  ISETP.GT.U32.AND P0, PT, R29, R17, PT ;  /* 0x000000111d00720c */ /* 0x000fe20003f04070 */
[----:B------:R-:W-:-:S02]  /*7ab0*/  @!P2 IMAD.IADD R13, R13, 0x1, -R29 ;  /* 0x000000010d0da824 */ /* 0x000fc400078e0a1d */
[--C-:B------:R-:W-:Y:S01]  /*7ac0*/  @!P3 IMAD.IADD R27, R27, 0x1, -R29.reuse ;  /* 0x000000011b1bb824 */ /* 0x100fe200078e0a1d */
[C---:B------:R-:W-:Y:S02]  /*7ad0*/  ISETP.GT.U32.AND P1, PT, R29.reuse, R18, PT ;  /* 0x000000121d00720c */ /* 0x040fe40003f24070 */
[----:B------:R-:W-:Y:S01]  /*7ae0*/  ISETP.GT.U32.AND P2, PT, R29, R19, PT ;  /* 0x000000131d00720c */ /* 0x000fe20003f44070 */
[----:B------:R-:W-:-:S04]  /*7af0*/  @!P4 IMAD.IADD R15, R15, 0x1, -R29 ;  /* 0x000000010f0fc824 */ /* 0x000fc800078e0a1d */
[--C-:B------:R-:W-:Y:S02]  /*7b00*/  @!P5 IMAD.IADD R16, R16, 0x1, -R29.reuse ;  /* 0x000000011010d824 */ /* 0x100fe400078e0a1d */
[--C-:B------:R-:W-:Y:S02]  /*7b10*/  @!P0 IMAD.IADD R17, R17, 0x1, -R29.reuse ;  /* 0x0000000111118824 */ /* 0x100fe400078e0a1d */
[--C-:B------:R-:W-:Y:S01]  /*7b20*/  @!P6 IMAD.IADD R14, R14, 0x1, -R29.reuse ;  /* 0x000000010e0ee824 */ /* 0x100fe200078e0a1d */
[----:B------:R-:W-:Y:S01]  /*7b30*/  ISETP.GT.U32.AND P6, PT, R29, R20, PT ;  /* 0x000000141d00720c */ /* 0x000fe20003fc4070 */
[--C-:B------:R-:W-:Y:S02]  /*7b40*/  @!P1 IMAD.IADD R18, R18, 0x1, -R29.reuse ;  /* 0x0000000112129824 */ /* 0x100fe400078e0a1d */
[--C-:B------:R-:W-:Y:S01]  /*7b50*/  @!P2 IMAD.IADD R19, R19, 0x1, -R29.reuse ;  /* 0x000000011313a824 */ /* 0x100fe200078e0a1d */
[----:B------:R0:W-:Y:S04]  /*7b60*/  STL [R1+0x13c], R7 ;  /* 0x00013c0701007387 */ /* 0x0001e80000100800 */
[----:B0-----:R-:W3:Y:S05]  /*7b70*/  LDL.LU R7, [R1+0x2798] ;  /* 0x0027980001077983 */ /* 0x001eea0000300800 */
[----:B------:R-:W-:Y:S01]  /*7b80*/  @!P6 IMAD.IADD R20, R20, 0x1, -R29 ;  /* 0x000000011414e824 */ /* 0x000fe200078e0a1d */
[----:B------:R0:W-:Y:S04]  /*7b90*/  STL [R1+0x12c], R8 ;  /* 0x00012c0801007387 */ /* 0x0001e80000100800 */
[----:B0-----:R-:W4:Y:S04]  /*7ba0*/  LDL.LU R8, [R1+0x2794] ;  /* 0x0027940001087983 */ /* 0x001f280000300800 */
[----:B------:R0:W-:Y:S04]  /*7bb0*/  STL [R1+0x104], R9 ;  /* 0x0001040901007387 */ /* 0x0001e80000100800 */
[----:B0-----:R-:W3:Y:S04]  /*7bc0*/  LDL.LU R9, [R1+0x2790] ;  /* 0x0027900001097983 */ /* 0x001ee80000300800 */
[----:B------:R0:W-:Y:S04]  /*7bd0*/  STL [R1+0x110], R10 ;  /* 0x0001100a01007387 */ /* 0x0001e80000100800 */
[----:B0-----:R-:W3:Y:S04]  /*7be0*/  LDL.LU R10, [R1+0x278c] ;  /* 0x00278c00010a7983 */ /* 0x001ee80000300800 */
[----:B------:R0:W-:Y:S04]  /*7bf0*/  STL [R1+0x114], R11 ;  /* 0x0001140b01007387 */ /* 0x0001e80000100800 */
[----:B0-----:R-:W3:Y:S04]  /*7c00*/  LDL.LU R11, [R1+0x2788] ;  /* 0x00278800010b7983 */ /* 0x001ee80000300800 */
[----:B------:R0:W-:Y:S04]  /*7c10*/  STL [R1+0x10c], R12 ;  /* 0x00010c0c01007387 */ /* 0x0001e80000100800 */
[----:B0-----:R-:W3:Y:S04]  /*7c20*/  LDL.LU R12, [R1+0x2784] ;  /* 0x00278400010c7983 */ /* 0x001ee80000300800 */
[----:B------:R0:W-:Y:S01]  /*7c30*/  STL [R1+0xc8], R13 ;  /* 0x0000c80d01007387 */ /* 0x0001e20000100800 */
[----:B------:R-:W-:-:S03]  /*7c40*/  IMAD.HI.U32 R0, R0, R21, RZ ;  /* 0x0000001500007227 */ /* 0x000fc600078e00ff */
[----:B0-----:R-:W3:Y:S04]  /*7c50*/  LDL.LU R13, [R1+0x2780] ;  /* 0x00278000010d7983 */ /* 0x001ee80000300800 */
[----:B------:R0:W-:Y:S04]  /*7c60*/  STL [R1+0xd8], R14 ;  /* 0x0000d80e01007387 */ /* 0x0001e80000100800 */
[----:B0-----:R-:W3:Y:S04]  /*7c70*/  LDL.LU R14, [R1+0x277c] ;  /* 0x00277c00010e7983 */ /* 0x001ee80000300800 */
[----:B------:R0:W-:Y:S01]  /*7c80*/  STL [R1+0xe0], R27 ;  /* 0x0000e01b01007387 */ /* 0x0001e20000100800 */
[----:B------:R-:W-:-:S03]  /*7c90*/  IMAD.MOV R0, RZ, RZ, -R0 ;  /* 0x000000ffff007224 */ /* 0x000fc600078e0a00 */
[----:B0-----:R-:W3:Y:S01]  /*7ca0*/  LDL.LU R27, [R1+0x2778] ;  /* 0x00277800011b7983 */ /* 0x001ee20000300800 */
[C---:B--2---:R-:W-:Y:S02]  /*7cb0*/  ISETP.GT.U32.AND P3, PT, R29.reuse, R26, PT ;  /* 0x0000001a1d00720c */ /* 0x044fe40003f64070 */
[C---:B------:R-:W-:Y:S02]  /*7cc0*/  ISETP.GT.U32.AND P4, PT, R29.reuse, R25, PT ;  /* 0x000000191d00720c */ /* 0x040fe40003f84070 */
[----:B------:R-:W-:-:S09]  /*7cd0*/  ISETP.GT.U32.AND P5, PT, R29, R24, PT ;  /* 0x000000181d00720c */ /* 0x000fd20003fa4070 */
[--C-:B------:R-:W-:Y:S01]  /*7ce0*/  @!P3 IMAD.IADD R26, R26, 0x1, -R29.reuse ;  /* 0x000000011a1ab824 */ /* 0x100fe200078e0a1d */
[C---:B------:R-:W-:Y:S02]  /*7cf0*/  ISETP.GT.U32.AND P3, PT, R29.reuse, R15, PT ;  /* 0x0000000f1d00720c */ /* 0x040fe40003f64070 */
[C---:B------:R-:W-:Y:S02]  /*7d00*/  ISETP.GT.U32.AND P0, PT, R29.reuse, R23, PT ;  /* 0x000000171d00720c */ /* 0x040fe40003f04070 */
[----:B------:R-:W-:Y:S01]  /*7d10*/  ISETP.GT.U32.AND P1, PT, R29, R22, PT ;  /* 0x000000161d00720c */ /* 0x000fe20003f24070 */
[--C-:B------:R-:W-:Y:S01]  /*7d20*/  @!P4 IMAD.IADD R25, R25, 0x1, -R29.reuse ;  /* 0x000000011919c824 */ /* 0x100fe200078e0a1d */
[C---:B------:R-:W-:Y:S01]  /*7d30*/  ISETP.GT.U32.AND P4, PT, R29.reuse, R16, PT ;  /* 0x000000101d00720c */ /* 0x040fe20003f84070 */
[----:B------:R-:W-:Y:S01]  /*7d40*/  @!P5 IMAD.IADD R24, R24, 0x1, -R29 ;  /* 0x000000011818d824 */ /* 0x000fe200078e0a1d */
[C---:B------:R-:W-:Y:S02]  /*7d50*/  ISETP.GT.U32.AND P5, PT, R29.reuse, R17, PT ;  /* 0x000000111d00720c */ /* 0x040fe40003fa4070 */
[----:B------:R-:W-:-:S05]  /*7d60*/  ISETP.GT.U32.AND P2, PT, R29, R28, PT ;  /* 0x0000001c1d00720c */ /* 0x000fca0003f44070 */
[--C-:B------:R-:W-:Y:S01]  /*7d70*/  @!P0 IMAD.IADD R23, R23, 0x1, -R29.reuse ;  /* 0x0000000117178824 */ /* 0x100fe200078e0a1d */
[C---:B------:R-:W-:Y:S01]  /*7d80*/  ISETP.GT.U32.AND P0, PT, R29.reuse, R18, PT ;  /* 0x000000121d00720c */ /* 0x040fe20003f04070 */
[--C-:B------:R-:W-:Y:S01]  /*7d90*/  @!P1 IMAD.IADD R22, R22, 0x1, -R29.reuse ;  /* 0x0000000116169824 */ /* 0x100fe200078e0a1d */
[----:B------:R-:W-:Y:S01]  /*7da0*/  ISETP.GT.U32.AND P1, PT, R29, R19, PT ;  /* 0x000000131d00720c */ /* 0x000fe20003f24070 */
[--C-:B------:R-:W-:Y:S01]  /*7db0*/  @!P3 IMAD.IADD R15, R15, 0x1, -R29.reuse ;  /* 0x000000010f0fb824 */ /* 0x100fe200078e0a1d */
[C---:B------:R-:W-:Y:S01]  /*7dc0*/  ISETP.GT.U32.AND P3, PT, R29.reuse, R26, PT ;  /* 0x0000001a1d00720c */ /* 0x040fe20003f64070 */
[--C-:B------:R-:W-:Y:S02]  /*7dd0*/  @!P4 IMAD.IADD R16, R16, 0x1, -R29.reuse ;  /* 0x000000011010c824 */ /* 0x100fe400078e0a1d */
[--C-:B------:R-:W-:Y:S01]  /*7de0*/  @!P2 IMAD.IADD R28, R28, 0x1, -R29.reuse ;  /* 0x000000011c1ca824 */ /* 0x100fe200078e0a1d */
[----:B------:R-:W-:Y:S01]  /*7df0*/  ISETP.GT.U32.AND P2, PT, R29, R20, PT ;  /* 0x000000141d00720c */ /* 0x000fe20003f44070 */
[--C-:B------:R-:W-:Y:S01]  /*7e00*/  @!P5 IMAD.IADD R17, R17, 0x1, -R29.reuse ;  /* 0x000000011111d824 */ /* 0x100fe200078e0a1d */
[C---:B------:R-:W-:Y:S01]  /*7e10*/  ISETP.GT.U32.AND P4, PT, R29.reuse, R25, PT ;  /* 0x000000191d00720c */ /* 0x040fe20003f84070 */
[----:B------:R0:W-:Y:S01]  /*7e20*/  STL [R1+0xf4], R15 ;  /* 0x0000f40f01007387 */ /* 0x0001e20000100800 */
[C---:B------:R-:W-:Y:S01]  /*7e30*/  ISETP.GT.U32.AND P5, PT, R29.reuse, R24, PT ;  /* 0x000000181d00720c */ /* 0x040fe20003fa4070 */
[--C-:B------:R-:W-:Y:S01]  /*7e40*/  @!P0 IMAD.IADD R18, R18, 0x1, -R29.reuse ;  /* 0x0000000112128824 */ /* 0x100fe200078e0a1d */
[----:B------:R-:W-:Y:S01]  /*7e50*/  ISETP.GT.U32.AND P0, PT, R29, R23, PT ;  /* 0x000000171d00720c */ /* 0x000fe20003f04070 */
[--C-:B------:R-:W-:Y:S01]  /*7e60*/  @!P1 IMAD.IADD R19, R19, 0x1, -R29.reuse ;  /* 0x0000000113139824 */ /* 0x100fe200078e0a1d */
[----:B------:R-:W-:Y:S01]  /*7e70*/  ISETP.GT.U32.AND P1, PT, R29, R22, PT ;  /* 0x000000161d00720c */ /* 0x000fe20003f24070 */
[----:B0-----:R-:W2:Y:S04]  /*7e80*/  LDL.LU R15, [R1+0x2774] ;  /* 0x00277400010f7983 */ /* 0x001ea80000300800 */
[--C-:B------:R-:W-:Y:S01]  /*7e90*/  @!P2 IMAD.IADD R20, R20, 0x1, -R29.reuse ;  /* 0x000000011414a824 */ /* 0x100fe200078e0a1d */
[----:B------:R0:W-:Y:S01]  /*7ea0*/  STL [R1+0xdc], R16 ;  /* 0x0000dc1001007387 */ /* 0x0001e20000100800 */
[----:B------:R-:W-:-:S02]  /*7eb0*/  @!P3 IMAD.IADD R26, R26, 0x1, -R29 ;  /* 0x000000011a1ab824 */ /* 0x000fc400078e0a1d */
[----:B------:R-:W-:Y:S01]  /*7ec0*/  @!P4 IMAD.IADD R25, R25, 0x1, -R29 ;  /* 0x000000011919c824 */ /* 0x000fe200078e0a1d */
[----:B0-----:R-:W2:Y:S04]  /*7ed0*/  LDL.LU R16, [R1+0x2770] ;  /* 0x0027700001107983 */ /* 0x001ea80000300800 */
[----:B------:R0:W-:Y:S01]  /*7ee0*/  STL [R1+0xd0], R17 ;  /* 0x0000d01101007387 */ /* 0x0001e20000100800 */
[----:B------:R-:W-:Y:S02]  /*7ef0*/  IMAD R0, R29, R0, R21 ;  /* 0x000000001d007224 */ /* 0x000fe400078e0215 */
[--C-:B------:R-:W-:Y:S01]  /*7f00*/  @!P5 IMAD.IADD R24, R24, 0x1, -R29.reuse ;  /* 0x000000011818d824 */ /* 0x100fe200078e0a1d */
[----:B0-----:R-:W2:Y:S04]  /*7f10*/  LDL.LU R17, [R1+0x276c] ;  /* 0x00276c0001117983 */ /* 0x001ea80000300800 */
[----:B------:R0:W-:Y:S01]  /*7f20*/  STL [R1+0x20], R18 ;  /* 0x0000201201007387 */ /* 0x0001e20000100800 */
[----:B------:R-:W-:-:S03]  /*7f30*/  @!P0 IMAD.IADD R23, R23, 0x1, -R29 ;  /* 0x0000000117178824 */ /* 0x000fc600078e0a1d */
[----:B0-----:R-:W2:Y:S04]  /*7f40*/  LDL.LU R18, [R1+0x2768] ;  /* 0x0027680001127983 */ /* 0x001ea80000300800 */
[----:B------:R0:W-:Y:S01]  /*7f50*/  STL [R1+0x1c], R19 ;  /* 0x00001c1301007387 */ /* 0x0001e20000100800 */
[----:B------:R-:W-:-:S03]  /*7f60*/  @!P1 IMAD.IADD R22, R22, 0x1, -R29 ;  /* 0x0000000116169824 */ /* 0x000fc600078e0a1d */
[----:B0-----:R-:W2:Y:S04]  /*7f70*/  LDL.LU R19, [R1+0x2764] ;  /* 0x0027640001137983 */ /* 0x001ea80000300800 */
[----:B------:R0:W-:Y:S04]  /*7f80*/  STL [R1+0x18], R20 ;  /* 0x0000181401007387 */ /* 0x0001e80000100800 */
[----:B0-----:R-:W2:Y:S04]  /*7f90*/  LDL.LU R20, [R1+0x2760] ;  /* 0x0027600001147983 */ /* 0x001ea80000300800 */
[----:B------:R-:W2:Y:S04]  /*7fa0*/  LDL.LU R21, [R1+0x275c] ;  /* 0x00275c0001157983 */ /* 0x000ea80000300800 */
[----:B------:R0:W-:Y:S04]  /*7fb0*/  STL [R1+0x14], R26 ;  /* 0x0000141a01007387 */ /* 0x0001e80000100800 */
[----:B0-----:R-:W4:Y:S04]  /*7fc0*/  LDL.LU R26, [R1+0x2758] ;  /* 0x00275800011a7983 */ /* 0x001f280000300800 */
[----:B------:R0:W-:Y:S04]  /*7fd0*/  STL [R1+0x10], R25 ;  /* 0x0000101901007387 */ /* 0x0001e80000100800 */
[----:B0-----:R-:W4:Y:S04]  /*7fe0*/  LDL.LU R25, [R1+0x2754] ;  /* 0x0027540001197983 */ /* 0x001f280000300800 */
[----:B------:R0:W-:Y:S04]  /*7ff0*/  STL [R1+0xc], R24 ;  /* 0x00000c1801007387 */ /* 0x0001e80000100800 */
[----:B0-----:R-:W4:Y:S04]  /*8000*/  LDL.LU R24, [R1+0x2750] ;  /* 0x0027500001187983 */ /* 0x001f280000300800 */
[----:B------:R0:W-:Y:S04]  /*8010*/  STL [R1+0x8], R23 ;  /* 0x0000081701007387 */ /* 0x0001e80000100800 */
[----:B0-----:R-:W4:Y:S04]  /*8020*/  LDL.LU R23, [R1+0x274c] ;  /* 0x00274c0001177983 */ /* 0x001f280000300800 */
[----:B------:R0:W-:Y:S04]  /*8030*/  STL [R1+0x4], R22 ;  /* 0x0000041601007387 */ /* 0x0001e80000100800 */
[----:B0-----:R-:W4:Y:S01]  /*8040*/  LDL.LU R22, [R1+0x2748] ;  /* 0x0027480001167983 */ /* 0x001f220000300800 */
[----:B------:R-:W-:-:S13]  /*8050*/  ISETP.GT.U32.AND P2, PT, R29, R28, PT ;  /* 0x0000001c1d00720c */ /* 0x000fda0003f44070 */
[----:B------:R-:W-:Y:S01]  /*8060*/  @!P2 IMAD.IADD R28, R28, 0x1, -R29 ;  /* 0x000000011c1ca824 */ /* 0x000fe200078e0a1d */
[----:B---3--:R-:W-:-:S13]  /*8070*/  ISETP.GT.U32.AND P6, PT, R29, R27, PT ;  /* 0x0000001b1d00720c */ /* 0x008fda0003fc4070 */
[----:B------:R-:W-:-:S05]  /*8080*/  @!P6 IMAD.IADD R27, R27, 0x1, -R29 ;  /* 0x000000011b1be824 */ /* 0x000fca00078e0a1d */
[----:B------:R-:W-:-:S13]  /*8090*/  ISETP.GT.U32.AND P6, PT, R29, R27, PT ;  /* 0x0000001b1d00720c */ /* 0x000fda0003fc4070 */
[----:B------:R-:W-:-:S05]  /*80a0*/  @!P6 IMAD.IADD R27, R27, 0x1, -R29 ;  /* 0x000000011b1be824 */ /* 0x000fca00078e0a1d */
[----:B------:R-:W-:Y:S04]  /*80b0*/  STL [R1+0x2724], R27 ;  /* 0x0027241b01007387 */ /* 0x000fe80000100800 */
[----:B------:R-:W-:Y:S01]  /*80c0*/  STL [R1], R28 ;  /* 0x0000001c01007387 */ /* 0x000fe20000100800 */
[C---:B--2---:R-:W-:Y:S02]  /*80d0*/  ISETP.GT.U32.AND P2, PT, R29.reuse, R21, PT ;  /* 0x000000151d00720c */ /* 0x044fe40003f44070 */
[C---:B----4-:R-:W-:Y:S02]  /*80e0*/  ISETP.GT.U32.AND P3, PT, R29.reuse, R26, PT ;  /* 0x0000001a1d00720c */ /* 0x050fe40003f64070 */
[C---:B------:R-:W-:Y:S02]  /*80f0*/  ISETP.GT.U32.AND P6, PT, R29.reuse, R20, PT ;  /* 0x000000141d00720c */ /* 0x040fe40003fc4070 */
[----:B------:R-:W-:-:S09]  /*8100*/  ISETP.GT.U32.AND P4, PT, R29, R25, PT ;  /* 0x000000191d00720c */ /* 0x000fd20003f84070 */
[--C-:B------:R-:W-:Y:S01]  /*8110*/  @!P3 IMAD.IADD R26, R26, 0x1, -R29.reuse ;  /* 0x000000011a1ab824 */ /* 0x100fe200078e0a1d */
[C---:B------:R-:W-:Y:S02]  /*8120*/  ISETP.GT.U32.AND P3, PT, R29.reuse, R19, PT ;  /* 0x000000131d00720c */ /* 0x040fe40003f64070 */
[----:B------:R-:W-:Y:S01]  /*8130*/  ISETP.GT.U32.AND P5, PT, R29, R24, PT ;  /* 0x000000181d00720c */ /* 0x000fe20003fa4070 */
[----:B------:R-:W-:Y:S01]  /*8140*/  @!P4 IMAD.IADD R25, R25, 0x1, -R29 ;  /* 0x000000011919c824 */ /* 0x000fe200078e0a1d */
[C---:B------:R-:W-:Y:S02]  /*8150*/  ISETP.GT.U32.AND P4, PT, R29.reuse, R18, PT ;  /* 0x000000121d00720c */ /* 0x040fe40003f84070 */
[----:B------:R-:W-:-:S09]  /*8160*/  ISETP.GT.U32.AND P0, PT, R29, R23, PT ;  /* 0x000000171d00720c */ /* 0x000fd20003f04070 */
[--C-:B------:R-:W-:Y:S01]  /*8170*/  @!P5 IMAD.IADD R24, R24, 0x1, -R29.reuse ;  /* 0x000000011818d824 */ /* 0x100fe200078e0a1d */
[C---:B------:R-:W-:Y:S02]  /*8180*/  ISETP.GT.U32.AND P5, PT, R29.reuse, R17, PT ;  /* 0x000000111d00720c */ /* 0x040fe40003fa4070 */
[----:B------:R-:W-:Y:S01]  /*8190*/  ISETP.GT.U32.AND P1, PT, R29, R22, PT ;  /* 0x000000161d00720c */ /* 0x000fe20003f24070 */
[--C-:B------:R-:W-:Y:S01]  /*81a0*/  @!P0 IMAD.IADD R23, R23, 0x1, -R29.reuse ;  /* 0x0000000117178824 */ /* 0x100fe200078e0a1d */
[----:B------:R-:W-:Y:S01]  /*81b0*/  ISETP.GT.U32.AND P0, PT, R29, R16, PT ;  /* 0x000000101d00720c */ /* 0x000fe20003f04070 */
[----:B------:R-:W-:Y:S01]  /*81c0*/  @!P2 IMAD.IADD R21, R21, 0x1, -R29 ;  /* 0x000000011515a824 */ /* 0x000fe200078e0a1d */
[----:B------:R-:W-:-:S09]  /*81d0*/  ISETP.GT.U32.AND P2, PT, R29, R14, PT ;  /* 0x0000000e1d00720c */ /* 0x000fd20003f44070 */
[--C-:B------:R-:W-:Y:S01]  /*81e0*/  @!P1 IMAD.IADD R22, R22, 0x1, -R29.reuse ;  /* 0x0000000116169824 */ /* 0x100fe200078e0a1d */
[C---:B------:R-:W-:Y:S01]  /*81f0*/  ISETP.GT.U32.AND P1, PT, R29.reuse, R15, PT ;  /* 0x0000000f1d00720c */ /* 0x040fe20003f24070 */
[--C-:B------:R-:W-:Y:S01]  /*8200*/  @!P6 IMAD.IADD R20, R20, 0x1, -R29.reuse ;  /* 0x000000011414e824 */ /* 0x100fe200078e0a1d */
[----:B------:R-:W-:Y:S01]  /*8210*/  ISETP.GT.U32.AND P6, PT, R29, R26, PT ;  /* 0x0000001a1d00720c */ /* 0x000fe20003fc4070 */
        /* <DEDUP_REMOVED lines=8> */
[----:B------:R-:W-:-:S02]  /*82a0*/  @!P2 IMAD.IADD R14, R14, 0x1, -R29 ;  /* 0x000000010e0ea824 */ /* 0x000fc400078e0a1d */
[--C-:B------:R-:W-:Y:S01]  /*82b0*/  @!P1 IMAD.IADD R15, R15, 0x1, -R29.reuse ;  /* 0x000000010f0f9824 */ /* 0x100fe200078e0a1d */
[C---:B------:R-:W-:Y:S02]  /*82c0*/  ISETP.GT.U32.AND P1, PT, R29.reuse, R21, PT ;  /* 0x000000151d00720c */ /* 0x040fe40003f24070 */
[----:B------:R-:W-:Y:S01]  /*82d0*/  ISETP.GT.U32.AND P2, PT, R29, R20, PT ;  /* 0x000000141d00720c */ /* 0x000fe20003f44070 */
[--C-:B------:R-:W-:Y:S02]  /*82e0*/  @!P6 IMAD.IADD R26, R26, 0x1, -R29.reuse ;  /* 0x000000011a1ae824 */ /* 0x100fe400078e0a1d */
[--C-:B------:R-:W-:Y:S02]  /*82f0*/  @!P3 IMAD.IADD R25, R25, 0x1, -R29.reuse ;  /* 0x000000011919b824 */ /* 0x100fe400078e0a1d */
[--C-:B------:R-:W-:Y:S02]  /*8300*/  @!P4 IMAD.IADD R24, R24, 0x1, -R29.reuse ;  /* 0x000000011818c824 */ /* 0x100fe400078e0a1d */
[--C-:B------:R-:W-:Y:S01]  /*8310*/  @!P5 IMAD.IADD R23, R23, 0x1, -R29.reuse ;  /* 0x000000011717d824 */ /* 0x100fe200078e0a1d */
[----:B------:R-:W-:Y:S01]  /*8320*/  STL [R1+0x2720], R26 ;  /* 0x0027201a01007387 */ /* 0x000fe20000100800 */
[----:B------:R-:W-:-:S02]  /*8330*/  @!P0 IMAD.IADD R22, R22, 0x1, -R29 ;  /* 0x0000000116168824 */ /* 0x000fc400078e0a1d */
[--C-:B------:R-:W-:Y:S01]  /*8340*/  @!P1 IMAD.IADD R21, R21, 0x1, -R29.reuse ;  /* 0x0000000115159824 */ /* 0x100fe200078e0a1d */
[----:B------:R-:W-:Y:S01]  /*8350*/  STL [R1+0x271c], R25 ;  /* 0x00271c1901007387 */ /* 0x000fe20000100800 */
[----:B------:R-:W-:-:S03]  /*8360*/  @!P2 IMAD.IADD R20, R20, 0x1, -R29 ;  /* 0x000000011414a824 */ /* 0x000fc600078e0a1d */
[----:B------:R0:W-:Y:S04]  /*8370*/  STL [R1+0x2728], R24 ;  /* 0x0027281801007387 */ /* 0x0001e80000100800 */
[----:B------:R-:W-:Y:S04]  /*8380*/  STL [R1+0x272c], R23 ;  /* 0x00272c1701007387 */ /* 0x000fe80000100800 */
[----:B------:R-:W-:Y:S04]  /*8390*/  STL [R1+0x2730], R22 ;  /* 0x0027301601007387 */ /* 0x000fe80000100800 */
[----:B------:R-:W-:Y:S04]  /*83a0*/  STL [R1+0x2734], R21 ;  /* 0x0027341501007387 */ /* 0x000fe80000100800 */
[----:B0-----:R-:W2:Y:S04]  /*83b0*/  LDL R24, [R1+0xfd0] ;  /* 0x000fd00001187983 */ /* 0x001ea80000100800 */
[----:B------:R-:W3:Y:S04]  /*83c0*/  LDL R26, [R1+0xfd4] ;  /* 0x000fd400011a7983 */ /* 0x000ee80000100800 */
[----:B------:R-:W4:Y:S04]  /*83d0*/  LDL R27, [R1+0xfd8] ;  /* 0x000fd800011b7983 */ /* 0x000f280000100800 */
[----:B------:R-:W4:Y:S04]  /*83e0*/  LDL R28, [R1+0xfdc] ;  /* 0x000fdc00011c7983 */ /* 0x000f280000100800 */
[----:B------:R0:W-:Y:S04]  /*83f0*/  STL [R1+0x2738], R20 ;  /* 0x0027381401007387 */ /* 0x0001e80000100800 */
[----:B0-----:R-:W4:Y:S01]  /*8400*/  LDL.LU R20, [R1+0x19c] ;  /* 0x00019c0001147983 */ /* 0x001f220000300800 */
[----:B------:R-:W-:-:S02]  /*8410*/  ISETP.GT.U32.AND P4, PT, R29, R18, PT ;  /* 0x000000121d00720c */ /* 0x000fc40003f84070 */
[C---:B------:R-:W-:Y:S02]  /*8420*/  ISETP.GT.U32.AND P3, PT, R29.reuse, R19, PT ;  /* 0x000000131d00720c */ /* 0x040fe40003f64070 */
[C---:B------:R-:W-:Y:S02]  /*8430*/  ISETP.GT.U32.AND P5, PT, R29.reuse, R17, PT ;  /* 0x000000111d00720c */ /* 0x040fe40003fa4070 */
[C---:B------:R-:W-:Y:S02]  /*8440*/  ISETP.GT.U32.AND P1, PT, R29.reuse, R14, PT ;  /* 0x0000000e1d00720c */ /* 0x040fe40003f24070 */
[----:B------:R-:W-:-:S05]  /*8450*/  ISETP.GT.U32.AND P2, PT, R29, R13, PT ;  /* 0x0000000d1d00720c */ /* 0x000fca0003f44070 */
[--C-:B------:R-:W-:Y:S01]  /*8460*/  @!P4 IMAD.IADD R18, R18, 0x1, -R29.reuse ;  /* 0x000000011212c824 */ /* 0x100fe200078e0a1d */
[----:B------:R-:W-:Y:S01]  /*8470*/  ISETP.GT.U32.AND P4, PT, R29, R11, PT ;  /* 0x0000000b1d00720c */ /* 0x000fe20003f84070 */
[--C-:B------:R-:W-:Y:S01]  /*8480*/  @!P3 IMAD.IADD R19, R19, 0x1, -R29.reuse ;  /* 0x000000011313b824 */ /* 0x100fe200078e0a1d */
[----:B------:R-:W-:Y:S01]  /*8490*/  ISETP.GT.U32.AND P3, PT, R29, R12, PT ;  /* 0x0000000c1d00720c */ /* 0x000fe20003f64070 */
[--C-:B------:R-:W-:Y:S01]  /*84a0*/  @!P5 IMAD.IADD R17, R17, 0x1, -R29.reuse ;  /* 0x000000011111d824 */ /* 0x100fe200078e0a1d */
[C---:B------:R-:W-:Y:S01]  /*84b0*/  ISETP.GT.U32.AND P5, PT, R29.reuse, R10, PT ;  /* 0x0000000a1d00720c */ /* 0x040fe20003fa4070 */
[--C-:B------:R-:W-:Y:S01]  /*84c0*/  @!P1 IMAD.IADD R14, R14, 0x1, -R29.reuse ;  /* 0x000000010e0e9824 */ /* 0x100fe200078e0a1d */
[----:B------:R-:W-:Y:S01]  /*84d0*/  ISETP.GT.U32.AND P1, PT, R29, R7, PT ;  /* 0x000000071d00720c */ /* 0x000fe20003f24070 */
[--C-:B------:R-:W-:Y:S01]  /*84e0*/  @!P2 IMAD.IADD R13, R13, 0x1, -R29.reuse ;  /* 0x000000010d0da824 */ /* 0x100fe200078e0a1d */
[----:B------:R-:W-:Y:S01]  /*84f0*/  ISETP.GT.U32.AND P2, PT, R29, R6, PT ;  /* 0x000000061d00720c */ /* 0x000fe20003f44070 */
[----:B------:R0:W-:Y:S04]  /*8500*/  STL [R1+0x273c], R19 ;  /* 0x00273c1301007387 */ /* 0x0001e80000100800 */
[--C-:B------:R-:W-:Y:S01]  /*8510*/  @!P4 IMAD.IADD R11, R11, 0x1, -R29.reuse ;  /* 0x000000010b0bc824 */ /* 0x100fe200078e0a1d */
[----:B------:R-:W-:Y:S01]  /*8520*/  ISETP.GT.U32.AND P4, PT, R29, R4, PT ;  /* 0x000000041d00720c */ /* 0x000fe20003f84070 */
[----:B------:R-:W1:Y:S04]  /*8530*/  S2R R25, SR_TID.X ;  /* 0x0000000000197919 */ /* 0x000e680000002100 */
[----:B0-----:R-:W0:Y:S01]  /*8540*/  S2R R19, SR_TID.X ;  /* 0x0000000000137919 */ /* 0x001e220000002100 */
[----:B------:R-:W-:-:S03]  /*8550*/  @!P3 IMAD.IADD R12, R12, 0x1, -R29 ;  /* 0x000000010c0cb824 */ /* 0x000fc600078e0a1d */
[----:B------:R1:W-:Y:S01]  /*8560*/  STL [R1+0x2740], R18 ;  /* 0x0027401201007387 */ /* 0x0003e20000100800 */
[--C-:B------:R-:W-:Y:S02]  /*8570*/  @!P5 IMAD.IADD R10, R10, 0x1, -R29.reuse ;  /* 0x000000010a0ad824 */ /* 0x100fe400078e0a1d */
[--C-:B------:R-:W-:Y:S01]  /*8580*/  @!P1 IMAD.IADD R7, R7, 0x1, -R29.reuse ;  /* 0x0000000107079824 */ /* 0x100fe200078e0a1d */
[----:B-1----:R-:W1:Y:S01]  /*8590*/  S2R R18, SR_TID.X ;  /* 0x0000000000127919 */ /* 0x002e620000002100 */
[--C-:B------:R-:W-:Y:S01]  /*85a0*/  @!P2 IMAD.IADD R6, R6, 0x1, -R29.reuse ;  /* 0x000000010606a824 */ /* 0x100fe200078e0a1d */
[C---:B------:R-:W-:Y:S01]  /*85b0*/  ISETP.GT.U32.AND P1, PT, R29.reuse, R13, PT ;  /* 0x0000000d1d00720c */ /* 0x040fe20003f24070 */
[----:B------:R-:W-:Y:S01]  /*85c0*/  @!P4 IMAD.IADD R4, R4, 0x1, -R29 ;  /* 0x000000010404c824 */ /* 0x000fe200078e0a1d */
[C---:B------:R-:W-:Y:S01]  /*85d0*/  ISETP.GT.U32.AND P2, PT, R29.reuse, R12, PT ;  /* 0x0000000c1d00720c */ /* 0x040fe20003f44070 */
[----:B------:R-:W4:Y:S01]  /*85e0*/  LDL R22, [R1+0xfcc] ;  /* 0x000fcc0001167983 */ /* 0x000f220000100800 */
[----:B------:R-:W-:Y:S01]  /*85f0*/  ISETP.GT.U32.AND P4, PT, R29, R10, PT ;  /* 0x0000000a1d00720c */ /* 0x000fe20003f84070 */
[----:B------:R-:W-:-:S02]  /*8600*/  IMAD.SHL.U32 R25, R25, 0x200, RZ ;  /* 0x0000020019197824 */ /* 0x000fc400078e00ff */
[----:B------:R-:W4:Y:S01]  /*8610*/  LDL R23, [R1+0x25e0] ;  /* 0x0025e00001177983 */ /* 0x000f220000100800 */
[----:B0-----:R-:W-:-:S05]  /*8620*/  LOP3.LUT R19, R19, 0x7, RZ, 0xc0, !PT ;  /* 0x0000000713137812 */ /* 0x001fca00078ec0ff */
[--C-:B------:R-:W-:Y:S01]  /*8630*/  @!P1 IMAD.IADD R13, R13, 0x1, -R29.reuse ;  /* 0x000000010d0d9824 */ /* 0x100fe200078e0a1d */
[C---:B------:R-:W-:Y:S01]  /*8640*/  ISETP.GT.U32.AND P1, PT, R29.reuse, R7, PT ;  /* 0x000000071d00720c */ /* 0x040fe20003f24070 */
[--C-:B------:R-:W-:Y:S01]  /*8650*/  @!P2 IMAD.IADD R12, R12, 0x1, -R29.reuse ;  /* 0x000000010c0ca824 */ /* 0x100fe200078e0a1d */
[C---:B------:R-:W-:Y:S01]  /*8660*/  ISETP.GT.U32.AND P2, PT, R29.reuse, R6, PT ;  /* 0x000000061d00720c */ /* 0x040fe20003f44070 */
[--C-:B------:R-:W-:Y:S01]  /*8670*/  @!P4 IMAD.IADD R10, R10, 0x1, -R29.reuse ;  /* 0x000000010a0ac824 */ /* 0x100fe200078e0a1d */
[----:B------:R-:W-:Y:S01]  /*8680*/  ISETP.GT.U32.AND P4, PT, R29, R4, PT ;  /* 0x000000041d00720c */ /* 0x000fe20003f84070 */
[----:B------:R-:W-:Y:S01]  /*8690*/  IMAD R19, R19, 0x110, RZ ;  /* 0x0000011013137824 */ /* 0x000fe200078e02ff */
[----:B------:R-:W-:Y:S01]  /*86a0*/  LOP3.LUT R21, R25, 0x2000, RZ, 0xc0, !PT ;  /* 0x0000200019157812 */ /* 0x000fe200078ec0ff */
[----:B-1----:R-:W-:Y:S01]  /*86b0*/  IMAD.SHL.U32 R18, R18, 0x2, RZ ;  /* 0x0000000212127824 */ /* 0x002fe200078e00ff */
[----:B------:R-:W4:Y:S04]  /*86c0*/  LDL R25, [R1+0x25dc] ;  /* 0x0025dc0001197983 */ /* 0x000f280000100800 */
[----:B------:R-:W-:Y:S01]  /*86d0*/  LOP3.LUT R19, R19, 0x30, R18, 0x78, !PT ;  /* 0x0000003013137812 */ /* 0x000fe200078e7812 */
[----:B------:R-:W-:-:S02]  /*86e0*/  @!P1 IMAD.IADD R7, R7, 0x1, -R29 ;  /* 0x0000000107079824 */ /* 0x000fc400078e0a1d */
[--C-:B------:R-:W-:Y:S02]  /*86f0*/  @!P2 IMAD.IADD R6, R6, 0x1, -R29.reuse ;  /* 0x000000010606a824 */ /* 0x100fe400078e0a1d */
[----:B------:R-:W-:Y:S01]  /*8700*/  @!P4 IMAD.IADD R4, R4, 0x1, -R29 ;  /* 0x000000010404c824 */ /* 0x000fe200078e0a1d */
[----:B--2---:R-:W-:Y:S02]  /*8710*/  ISETP.GE.AND P1, PT, R24, RZ, PT ;  /* 0x000000ff1800720c */ /* 0x004fe40003f26270 */
[----:B---3--:R-:W-:Y:S02]  /*8720*/  ISETP.GE.AND P2, PT, R26, RZ, PT ;  /* 0x000000ff1a00720c */ /* 0x008fe40003f46270 */
[----:B----4-:R-:W-:Y:S01]  /*8730*/  ISETP.GE.AND P4, PT, R28, RZ, PT ;  /* 0x000000ff1c00720c */ /* 0x010fe20003f86270 */
[----:B------:R-:W-:-:S05]  /*8740*/  IMAD.IADD R18, R21, 0x1, R20 ;  /* 0x0000000115127824 */ /* 0x000fca00078e0214 */
[----:B------:R0:W-:Y:S04]  /*8750*/  STL [R1+0x9d0], R18 ;  /* 0x0009d01201007387 */ /* 0x0001e80000100800 */
[----:B------:R-:W2:Y:S04]  /*8760*/  LDL R24, [R1+0x25d4] ;  /* 0x0025d40001187983 */ /* 0x000ea80000100800 */
[----:B------:R-:W3:Y:S04]  /*8770*/  LDL R26, [R1+0x25d8] ;  /* 0x0025d800011a7983 */ /* 0x000ee80000100800 */
[----:B------:R-:W4:Y:S01]  /*8780*/  LDL.LU R28, [R1+0x64] ;  /* 0x00006400011c7983 */ /* 0x000f220000300800 */
[----:B------:R-:W-:-:S02]  /*8790*/  ISETP.GT.U32.AND P0, PT, R29, R16, PT ;  /* 0x000000101d00720c */ /* 0x000fc40003f04070 */
[C---:B------:R-:W-:Y:S01]  /*87a0*/  ISETP.GT.U32.AND P6, PT, R29.reuse, R15, PT ;  /* 0x0000000f1d00720c */ /* 0x040fe20003fc4070 */
[----:B------:R-:W2:Y:S01]  /*87b0*/  LDL R20, [R1+0x25d0] ;  /* 0x0025d00001147983 */ /* 0x000ea20000100800 */
[----:B------:R-:W-:-:S09]  /*87c0*/  ISETP.GT.U32.AND P3, PT, R29, R5, PT ;  /* 0x000000051d00720c */ /* 0x000fd20003f64070 */
[--C-:B------:R-:W-:Y:S01]  /*87d0*/  @!P0 IMAD.IADD R16, R16, 0x1, -R29.reuse ;  /* 0x0000000110108824 */ /* 0x100fe200078e0a1d */
[----:B------:R-:W-:Y:S01]  /*87e0*/  ISETP.GT.U32.AND P0, PT, R29, R9, PT ;  /* 0x000000091d00720c */ /* 0x000fe20003f04070 */
[--C-:B------:R-:W-:Y:S01]  /*87f0*/  @!P6 IMAD.IADD R15, R15, 0x1, -R29.reuse ;  /* 0x000000010f0fe824 */ /* 0x100fe200078e0a1d */
[C---:B------:R-:W-:Y:S02]  /*8800*/  ISETP.GT.U32.AND P6, PT, R29.reuse, R8, PT ;  /* 0x000000081d00720c */ /* 0x040fe40003fc4070 */
[----:B------:R-:W-:Y:S01]  /*8810*/  ISETP.GT.U32.AND P5, PT, R29, R3, PT ;  /* 0x000000031d00720c */ /* 0x000fe20003fa4070 */
[----:B------:R-:W-:Y:S01]  /*8820*/  @!P3 IMAD.IADD R5, R5, 0x1, -R29 ;  /* 0x000000010505b824 */ /* 0x000fe200078e0a1d */
[----:B------:R-:W-:-:S07]  /*8830*/  ISETP.GT.U32.AND P3, PT, R29, R11, PT ;  /* 0x0000000b1d00720c */ /* 0x000fce0003f64070 */
[--C-:B------:R-:W-:Y:S01]  /*8840*/  @!P0 IMAD.IADD R9, R9, 0x1, -R29.reuse ;  /* 0x0000000109098824 */ /* 0x100fe200078e0a1d */
[C---:B------:R-:W-:Y:S01]  /*8850*/  ISETP.GT.U32.AND P0, PT, R29.reuse, R2, PT ;  /* 0x000000021d00720c */ /* 0x040fe20003f04070 */
[--C-:B------:R-:W-:Y:S01]  /*8860*/  @!P6 IMAD.IADD R8, R8, 0x1, -R29.reuse ;  /* 0x000000010808e824 */ /* 0x100fe200078e0a1d */
[----:B------:R-:W-:Y:S01]  /*8870*/  ISETP.GT.U32.AND P6, PT, R29, R0, PT ;  /* 0x000000001d00720c */ /* 0x000fe20003fc4070 */
[--C-:B------:R-:W-:Y:S01]  /*8880*/  @!P5 IMAD.IADD R3, R3, 0x1, -R29.reuse ;  /* 0x000000010303d824 */ /* 0x100fe200078e0a1d */
[----:B------:R-:W-:Y:S01]  /*8890*/  ISETP.GT.U32.AND P5, PT, R29, R9, PT ;  /* 0x000000091d00720c */ /* 0x000fe20003fa4070 */
[----:B------:R-:W-:Y:S01]  /*88a0*/  @!P3 IMAD.IADD R11, R11, 0x1, -R29 ;  /* 0x000000010b0bb824 */ /* 0x000fe200078e0a1d */
[----:B------:R-:W-:-:S07]  /*88b0*/  ISETP.GT.U32.AND P3, PT, R29, R5, PT ;  /* 0x000000051d00720c */ /* 0x000fce0003f64070 */
[--C-:B------:R-:W-:Y:S01]  /*88c0*/  @!P0 IMAD.IADD R2, R2, 0x1, -R29.reuse ;  /* 0x0000000102028824 */ /* 0x100fe200078e0a1d */
[----:B------:R-:W-:Y:S01]  /*88d0*/  ISETP.GT.U32.AND P0, PT, R29, R8, PT ;  /* 0x000000081d00720c */ /* 0x000fe20003f04070 */
[--C-:B------:R-:W-:Y:S02]  /*88e0*/  @!P6 IMAD.IADD R0, R0, 0x1, -R29.reuse ;  /* 0x000000010000e824 */ /* 0x100fe400078e0a1d */
[--C-:B------:R-:W-:Y:S01]  /*88f0*/  @!P5 IMAD.IADD R9, R9, 0x1, -R29.reuse ;  /* 0x000000010909d824 */ /* 0x100fe200078e0a1d */
[C---:B------:R-:W-:Y:S02]  /*8900*/  ISETP.GT.U32.AND P5, PT, R29.reuse, R3, PT ;  /* 0x000000031d00720c */ /* 0x040fe40003fa4070 */
[----:B------:R-:W-:Y:S01]  /*8910*/  ISETP.GT.U32.AND P6, PT, R29, R2, PT ;  /* 0x000000021d00720c */ /* 0x000fe20003fc4070 */
[--C-:B------:R-:W-:Y:S01]  /*8920*/  @!P3 IMAD.IADD R5, R5, 0x1, -R29.reuse ;  /* 0x000000010505b824 */ /* 0x100fe200078e0a1d */
[----:B------:R-:W-:Y:S02]  /*8930*/  ISETP.GE.AND P3, PT, R27, RZ, PT ;  /* 0x000000ff1b00720c */ /* 0x000fe40003f66270 */
[----:B------:R-:W2:Y:S03]  /*8940*/  LDL R27, [R1+0x25cc] ;  /* 0x0025cc00011b7983 */ /* 0x000ea60000100800 */
[----:B------:R-:W-:Y:S01]  /*8950*/  @!P0 IMAD.IADD R8, R8, 0x1, -R29 ;  /* 0x0000000108088824 */ /* 0x000fe200078e0a1d */
[----:B------:R-:W-:-:S03]  /*8960*/  ISETP.GT.U32.AND P0, PT, R29, R0, PT ;  /* 0x000000001d00720c */ /* 0x000fc60003f04070 */
[--C-:B------:R-:W-:Y:S02]  /*8970*/  @!P5 IMAD.IADD R3, R3, 0x1, -R29.reuse ;  /* 0x000000010303d824 */ /* 0x100fe400078e0a1d */
[----:B------:R-:W-:-:S08]  /*8980*/  @!P6 IMAD.IADD R2, R2, 0x1, -R29 ;  /* 0x000000010202e824 */ /* 0x000fd000078e0a1d */
[----:B------:R-:W-:Y:S02]  /*8990*/  @!P0 IMAD.IADD R0, R0, 0x1, -R29 ;  /* 0x0000000100008824 */ /* 0x000fe400078e0a1d */
[----:B----4-:R-:W-:Y:S01]  /*89a0*/  @!P1 IMAD.MOV R28, RZ, RZ, -R28 ;  /* 0x000000ffff1c9224 */ /* 0x010fe200078e0a1c */
[----:B------:R-:W-:Y:S02]  /*89b0*/  ISETP.GE.AND P1, PT, R23, RZ, PT ;  /* 0x000000ff1700720c */ /* 0x000fe40003f26270 */
[----:B------:R-:W4:Y:S04]  /*89c0*/  LDL.LU R23, [R1+0x60] ;  /* 0x0000600001177983 */ /* 0x000f280000300800 */
[----:B------:R-:W2:Y:S04]  /*89d0*/  LDL R21, [R1+0x25c8] ;  /* 0x0025c80001157983 */ /* 0x000ea80000100800 */
[----:B------:R-:W2:Y:S04]  /*89e0*/  LDL.LU R19, [R1+0x5c] ;  /* 0x00005c0001137983 */ /* 0x000ea80000300800 */
[----:B------:R-:W3:Y:S01]  /*89f0*/  LDL.LU R29, [R1+0x58] ;  /* 0x00005800011d7983 */ /* 0x000ee20000300800 */
[----:B------:R-:W-:-:S02]  /*8a00*/  ISETP.NE.AND P5, PT, RZ, c[0x0][0x178], PT ;  /* 0x00005e00ff007a0c */ /* 0x000fc40003fa5270 */
[----:B0-----:R-:W-:-:S04]  /*8a10*/  LOP3.LUT R18, RZ, c[0x0][0x178], RZ, 0x33, !PT ;  /* 0x00005e00ff127a12 */ /* 0x001fc800078e33ff */
[----:B------:R-:W-:Y:S02]  /*8a20*/  SEL R28, R18, R28, !P5 ;  /* 0x0000001c121c7207 */ /* 0x000fe40006800000 */
[----:B------:R-:W-:Y:S02]  /*8a30*/  ISETP.GE.AND P0, PT, R22, RZ, PT ;  /* 0x000000ff1600720c */ /* 0x000fe40003f06270 */
[----:B------:R-:W3:Y:S01]  /*8a40*/  LDL R22, [R1+0x25c4] ;  /* 0x0025c40001167983 */ /* 0x000ee20000100800 */
[----:B----4-:R-:W-:Y:S01]  /*8a50*/  @!P2 IMAD.MOV R23, RZ, RZ, -R23 ;  /* 0x000000ffff17a224 */ /* 0x010fe200078e0a17 */
[----:B------:R-:W-:Y:S02]  /*8a60*/  ISETP.GE.AND P2, PT, R25, RZ, PT ;  /* 0x000000ff1900720c */ /* 0x000fe40003f46270 */
[----:B------:R-:W4:Y:S04]  /*8a70*/  LDL R25, [R1+0x25c0] ;  /* 0x0025c00001197983 */ /* 0x000f280000100800 */
[----:B------:R0:W-:Y:S01]  /*8a80*/  STL [R1+0x26c], R28 ;  /* 0x00026c1c01007387 */ /* 0x0001e20000100800 */
[----:B--2---:R-:W-:Y:S01]  /*8a90*/  @!P3 IMAD.MOV R19, RZ, RZ, -R19 ;  /* 0x000000ffff13b224 */ /* 0x004fe200078e0a13 */
[C---:B------:R-:W-:Y:S01]  /*8aa0*/  SEL R23, R18.reuse, R23, !P5 ;  /* 0x0000001712177207 */ /* 0x040fe20006800000 */
[----:B---3--:R-:W-:Y:S01]  /*8ab0*/  @!P4 IMAD.MOV R29, RZ, RZ, -R29 ;  /* 0x000000ffff1dc224 */ /* 0x008fe200078e0a1d */
[----:B0-----:R-:W2:Y:S02]  /*8ac0*/  LDL.LU R28, [R1+0x2744] ;  /* 0x00274400011c7983 */ /* 0x001ea40000300800 */
[----:B------:R-:W-:-:S02]  /*8ad0*/  SEL R19, R18, R19, !P5 ;  /* 0x0000001312137207 */ /* 0x000fc40006800000 */
[----:B------:R-:W-:Y:S01]  /*8ae0*/  SEL R18, R18, R29, !P5 ;  /* 0x0000001d12127207 */ /* 0x000fe20006800000 */
[----:B------:R0:W-:Y:S01]  /*8af0*/  STL [R1+0x268], R23 ;  /* 0x0002681701007387 */ /* 0x0001e20000100800 */
[----:B------:R-:W-:Y:S02]  /*8b00*/  ISETP.GE.AND P3, PT, R24, RZ, PT ;  /* 0x000000ff1800720c */ /* 0x000fe40003f66270 */
[----:B------:R-:W-:Y:S01]  /*8b10*/  ISETP.GE.AND P5, PT, R26, RZ, PT ;  /* 0x000000ff1a00720c */ /* 0x000fe20003fa6270 */
[----:B0-----:R-:W3:Y:S04]  /*8b20*/  LDL R23, [R1+0x25bc] ;  /* 0x0025bc0001177983 */ /* 0x001ee80000100800 */
[----:B------:R0:W-:Y:S04]  /*8b30*/  STL [R1+0x264], R19 ;  /* 0x0002641301007387 */ /* 0x0001e80000100800 */
[----:B------:R-:W3:Y:S04]  /*8b40*/  LDL R24, [R1+0x25b8] ;  /* 0x0025b80001187983 */ /* 0x000ee80000100800 */
[----:B------:R2:W-:Y:S04]  /*8b50*/  STL [R1+0x260], R18 ;  /* 0x0002601201007387 */ /* 0x0005e80000100800 */
[----:B------:R-:W3:Y:S04]  /*8b60*/  LDL R26, [R1+0x25b4] ;  /* 0x0025b400011a7983 */ /* 0x000ee80000100800 */
[----:B0-----:R-:W3:Y:S01]  /*8b70*/  LDL.LU R19, [R1+0x54] ;  /* 0x0000540001137983 */ /* 0x001ee20000300800 */
[----:B--2---:R-:W-:-:S04]  /*8b80*/  IMAD.MOV.U32 R18, RZ, RZ, R28 ;  /* 0x000000ffff127224 */ /* 0x004fc800078e001c */
[----:B------:R-:W-:Y:S01]  /*8b90*/  @!P0 IMAD.MOV R18, RZ, RZ, -R18 ;  /* 0x000000ffff128224 */ /* 0x000fe200078e0a12 */
[----:B------:R-:W-:Y:S02]  /*8ba0*/  ISETP.GE.AND P0, PT, R27, RZ, PT ;  /* 0x000000ff1b00720c */ /* 0x000fe40003f06270 */
[----:B------:R-:W2:Y:S04]  /*8bb0*/  LDL R27, [R1+0x25b0] ;  /* 0x0025b000011b7983 */ /* 0x000ea80000100800 */
[----:B------:R0:W-:Y:S04]  /*8bc0*/  STL [R1+0x1e4], R18 ;  /* 0x0001e41201007387 */ /* 0x0001e80000100800 */
[----:B0-----:R-:W2:Y:S01]  /*8bd0*/  LDL.LU R18, [R1+0x50] ;  /* 0x0000500001127983 */ /* 0x001ea20000300800 */
[----:B---3--:R-:W-:Y:S01]  /*8be0*/  @!P1 IMAD.MOV R19, RZ, RZ, -R19 ;  /* 0x000000ffff139224 */ /* 0x008fe200078e0a13 */
[----:B------:R-:W-:-:S02]  /*8bf0*/  ISETP.GE.AND P1, PT, R20, RZ, PT ;  /* 0x000000ff1400720c */ /* 0x000fc40003f26270 */
[----:B------:R-:W3:Y:S04]  /*8c00*/  LDL R20, [R1+0x25ac] ;  /* 0x0025ac0001147983 */ /* 0x000ee80000100800 */
[----:B------:R0:W-:Y:S04]  /*8c10*/  STL [R1+0x1e0], R19 ;  /* 0x0001e01301007387 */ /* 0x0001e80000100800 */
[----:B0-----:R-:W3:Y:S01]  /*8c20*/  LDL.LU R19, [R1+0x4c] ;  /* 0x00004c0001137983 */ /* 0x001ee20000300800 */
[----:B--2---:R-:W-:Y:S01]  /*8c30*/  @!P2 IMAD.MOV R18, RZ, RZ, -R18 ;  /* 0x000000ffff12a224 */ /* 0x004fe200078e0a12 */
[----:B------:R-:W-:-:S02]  /*8c40*/  ISETP.GE.AND P2, PT, R21, RZ, PT ;  /* 0x000000ff1500720c */ /* 0x000fc40003f46270 */
        /* <DEDUP_REMOVED lines=9> */
[----:B----4-:R-:W-:-:S02]  /*8ce0*/  ISETP.GE.AND P5, PT, R25, RZ, PT ;  /* 0x000000ff1900720c */ /* 0x010fc40003fa6270 */
[----:B------:R-:W2:Y:S04]  /*8cf0*/  LDL R25, [R1+0x25a0] ;  /* 0x0025a00001197983 */ /* 0x000ea80000100800 */
[----:B------:R0:W-:Y:S04]  /*8d00*/  STL [R1+0x1d4], R18 ;  /* 0x0001d41201007387 */ /* 0x0001e80000100800 */
[----:B0-----:R-:W4:Y:S01]  /*8d10*/  LDL.LU R18, [R1+0x40] ;  /* 0x0000400001127983 */ /* 0x001f220000300800 */
[----:B---3--:R-:W-:Y:S01]  /*8d20*/  @!P0 IMAD.MOV R19, RZ, RZ, -R19 ;  /* 0x000000ffff138224 */ /* 0x008fe200078e0a13 */
[----:B------:R-:W-:-:S02]  /*8d30*/  ISETP.GE.AND P0, PT, R23, RZ, PT ;  /* 0x000000ff1700720c */ /* 0x000fc40003f06270 */
[----:B------:R-:W3:Y:S04]  /*8d40*/  LDL R23, [R1+0x259c] ;  /* 0x00259c0001177983 */ /* 0x000ee80000100800 */
[----:B------:R0:W-:Y:S04]  /*8d50*/  STL [R1+0x1d0], R19 ;  /* 0x0001d01301007387 */ /* 0x0001e80000100800 */
[----:B0-----:R-:W2:Y:S01]  /*8d60*/  LDL.LU R19, [R1+0x3c] ;  /* 0x00003c0001137983 */ /* 0x001ea20000300800 */
[----:B----4-:R-:W-:Y:S01]  /*8d70*/  @!P1 IMAD.MOV R18, RZ, RZ, -R18 ;  /* 0x000000ffff129224 */ /* 0x010fe200078e0a12 */
[----:B------:R-:W-:-:S02]  /*8d80*/  ISETP.GE.AND P1, PT, R24, RZ, PT ;  /* 0x000000ff1800720c */ /* 0x000fc40003f26270 */
[----:B------:R-:W4:Y:S04]  /*8d90*/  LDL R24, [R1+0x2598] ;  /* 0x0025980001187983 */ /* 0x000f280000100800 */
        /* <DEDUP_REMOVED lines=38> */
[----:B----4-:R-:W-:-:S02]  /*9000*/  ISETP.GE.AND P5, PT, R24, RZ, PT ;  /* 0x000000ff1800720c */ /* 0x010fc40003fa6270 */
[----:B------:R-:W3:Y:S04]  /*9010*/  LDL R24, [R1+0x2578] ;  /* 0x0025780001187983 */ /* 0x000ee80000100800 */
[----:B------:R0:W-:Y:S04]  /*9020*/  STL [R1+0x1a8], R18 ;  /* 0x0001a81201007387 */ /* 0x0001e80000100800 */
[----:B0-----:R-:W4:Y:S01]  /*9030*/  LDL.LU R18, [R1+0x180] ;  /* 0x0001800001127983 */ /* 0x001f220000300800 */
[----:B--2---:R-:W-:Y:S01]  /*9040*/  @!P0 IMAD.MOV R19, RZ, RZ, -R19 ;  /* 0x000000ffff138224 */ /* 0x004fe200078e0a13 */
[----:B------:R-:W-:-:S02]  /*9050*/  ISETP.GE.AND P0, PT, R26, RZ, PT ;  /* 0x000000ff1a00720c */ /* 0x000fc40003f06270 */
[----:B------:R-:W2:Y:S04]  /*9060*/  LDL R26, [R1+0x2574] ;  /* 0x00257400011a7983 */ /* 0x000ea80000100800 */
        /* <DEDUP_REMOVED lines=317> */
[----:B--2---:R-:W-:-:S05]  /*a440*/  @!P5 IMAD.MOV R19, RZ, RZ, -R19 ;  /* 0x000000ffff13d224 */ /* 0x004fca00078e0a13 */
[----:B------:R0:W-:Y:S04]  /*a450*/  STL [R1+0x54], R19 ;  /* 0x0000541301007387 */ /* 0x0001e80000100800 */
[----:B0-----:R-:W2:Y:S01]  /*a460*/  LDL.LU R19, [R1+0x12c] ;  /* 0x00012c0001137983 */ /* 0x001ea20000300800 */
[----:B------:R-:W-:-:S03]  /*a470*/  ISETP.GE.AND P5, PT, R26, RZ, PT ;  /* 0x000000ff1a00720c */ /* 0x000fc60003fa6270 */
[----:B------:R-:W4:Y:S01]  /*a480*/  LDL R26, [R1+0x2474] ;  /* 0x00247400011a7983 */ /* 0x000f220000100800 */
[----:B---3--:R-:W-:-:S05]  /*a490*/  @!P0 IMAD.MOV R18, RZ, RZ, -R18 ;  /* 0x000000ffff128224 */ /* 0x008fca00078e0a12 */
[----:B------:R0:W-:Y:S01]  /*a4a0*/  STL [R1+0x50], R18 ;  /* 0x0000501201007387 */ /* 0x0001e20000100800 */
[----:B------:R-:W-:-:S03]  /*a4b0*/  ISETP.GE.AND P0, PT, R27, RZ, PT ;  /* 0x000000ff1b00720c */ /* 0x000fc60003f06270 */
[----:B0-----:R-:W3:Y:S04]  /*a4c0*/  LDL.LU R18, [R1+0x104] ;  /* 0x0001040001127983 */ /* 0x001ee80000300800 */
[----:B------:R-:W4:Y:S01]  /*a4d0*/  LDL R27, [R1+0x2470] ;  /* 0x00247000011b7983 */ /* 0x000f220000100800 */
[----:B--2---:R-:W-:Y:S01]  /*a4e0*/  @!P1 IMAD.MOV R19, RZ, RZ, -R19 ;  /* 0x000000ffff139224 */ /* 0x004fe200078e0a13 */
[----:B------:R-:W-:Y:S02]  /*a4f0*/  ISETP.GE.AND P1, PT, R20, RZ, PT ;  /* 0x000000ff1400720c */ /* 0x000fe40003f26270 */
[----:B------:R-:W2:Y:S04]  /*a500*/  LDL.LU R20, [R1+0x110] ;  /* 0x0001100001147983 */ /* 0x000ea80000300800 */
[----:B------:R-:W-:Y:S01]  /*a510*/  STL [R1+0x4c], R19 ;  /* 0x00004c1301007387 */ /* 0x000fe20000100800 */
[----:B---3--:R-:W-:-:S05]  /*a520*/  @!P2 IMAD.MOV R18, RZ, RZ, -R18 ;  /* 0x000000ffff12a224 */ /* 0x008fca00078e0a12 */
[----:B------:R0:W-:Y:S01]  /*a530*/  STL [R1+0x48], R18 ;  /* 0x0000481201007387 */ /* 0x0001e20000100800 */
[----:B------:R-:W-:-:S03]  /*a540*/  ISETP.GE.AND P2, PT, R21, RZ, PT ;  /* 0x000000ff1500720c */ /* 0x000fc60003f46270 */
[----:B0-----:R-:W3:Y:S01]  /*a550*/  LDL R18, [R1+0x246c] ;  /* 0x00246c0001127983 */ /* 0x001ee20000100800 */
[----:B--2---:R-:W-:-:S03]  /*a560*/  @!P3 IMAD.MOV R20, RZ, RZ, -R20 ;  /* 0x000000ffff14b224 */ /* 0x004fc600078e0a14 */
[----:B------:R-:W2:Y:S04]  /*a570*/  LDL.LU R19, [R1+0x114] ;  /* 0x0001140001137983 */ /* 0x000ea80000300800 */
[----:B------:R0:W-:Y:S04]  /*a580*/  STL [R1+0x44], R20 ;  /* 0x0000441401007387 */ /* 0x0001e80000100800 */
[----:B0-----:R-:W3:Y:S04]  /*a590*/  LDL R20, [R1+0x2464] ;  /* 0x0024640001147983 */ /* 0x001ee80000100800 */
[----:B------:R-:W3:Y:S01]  /*a5a0*/  LDL.LU R21, [R1+0x10c] ;  /* 0x00010c0001157983 */ /* 0x000ee20000300800 */
[----:B------:R-:W-:Y:S01]  /*a5b0*/  ISETP.GE.AND P3, PT, R22, RZ, PT ;  /* 0x000000ff1600720c */ /* 0x000fe20003f66270 */
[----:B--2---:R-:W-:Y:S01]  /*a5c0*/  @!P5 IMAD.MOV R19, RZ, RZ, -R19 ;  /* 0x000000ffff13d224 */ /* 0x004fe200078e0a13 */
[----:B----4-:R-:W-:-:S04]  /*a5d0*/  ISETP.GE.AND P5, PT, R25, RZ, PT ;  /* 0x000000ff1900720c */ /* 0x010fc80003fa6270 */
[----:B------:R0:W-:Y:S04]  /*a5e0*/  STL [R1+0x40], R19 ;  /* 0x0000401301007387 */ /* 0x0001e80000100800 */
[----:B0-----:R-:W2:Y:S01]  /*a5f0*/  LDL R19, [R1+0x2468] ;  /* 0x0024680001137983 */ /* 0x001ea20000100800 */
[----:B---3--:R-:W-:-:S03]  /*a600*/  @!P0 IMAD.MOV R21, RZ, RZ, -R21 ;  /* 0x000000ffff158224 */ /* 0x008fc600078e0a15 */
[----:B------:R-:W3:Y:S01]  /*a610*/  LDL.LU R22, [R1+0xc8] ;  /* 0x0000c80001167983 */ /* 0x000ee20000300800 */
[----:B------:R-:W-:-:S03]  /*a620*/  ISETP.GE.AND P0, PT, R23, RZ, PT ;  /* 0x000000ff1700720c */ /* 0x000fc60003f06270 */
[----:B------:R-:W4:Y:S04]  /*a630*/  LDL R25, [R1+0x2460] ;  /* 0x0024600001197983 */ /* 0x000f280000100800 */
[----:B------:R-:W2:Y:S04]  /*a640*/  LDL.LU R23, [R1+0xd8] ;  /* 0x0000d80001177983 */ /* 0x000ea80000300800 */
[----:B------:R0:W-:Y:S04]  /*a650*/  STL [R1+0x3c], R21 ;  /* 0x00003c1501007387 */ /* 0x0001e80000100800 */
[----:B0-----:R-:W4:Y:S01]  /*a660*/  LDL R21, [R1+0x245c] ;  /* 0x00245c0001157983 */ /* 0x001f220000100800 */
[----:B---3--:R-:W-:-:S05]  /*a670*/  @!P1 IMAD.MOV R22, RZ, RZ, -R22 ;  /* 0x000000ffff169224 */ /* 0x008fca00078e0a16 */
[----:B------:R0:W-:Y:S01]  /*a680*/  STL [R1+0x38], R22 ;  /* 0x0000381601007387 */ /* 0x0001e20000100800 */
[----:B--2---:R-:W-:Y:S01]  /*a690*/  @!P2 IMAD.MOV R23, RZ, RZ, -R23 ;  /* 0x000000ffff17a224 */ /* 0x004fe200078e0a17 */
[----:B------:R-:W-:Y:S02]  /*a6a0*/  ISETP.GE.AND P2, PT, R26, RZ, PT ;  /* 0x000000ff1a00720c */ /* 0x000fe40003f46270 */
[----:B0-----:R-:W2:Y:S04]  /*a6b0*/  LDL R22, [R1+0x2458] ;  /* 0x0024580001167983 */ /* 0x001ea80000100800 */
[----:B------:R-:W3:Y:S04]  /*a6c0*/  LDL.LU R28, [R1+0xe0] ;  /* 0x0000e000011c7983 */ /* 0x000ee80000300800 */
[----:B------:R0:W-:Y:S04]  /*a6d0*/  STL [R1+0x34], R23 ;  /* 0x0000341701007387 */ /* 0x0001e80000100800 */
[----:B0-----:R-:W2:Y:S04]  /*a6e0*/  LDL R23, [R1+0x2454] ;  /* 0x0024540001177983 */ /* 0x001ea80000100800 */
[----:B------:R-:W2:Y:S01]  /*a6f0*/  LDL.LU R26, [R1+0xf4] ;  /* 0x0000f400011a7983 */ /* 0x000ea20000300800 */
[----:B------:R-:W-:-:S03]  /*a700*/  ISETP.GE.AND P1, PT, R24, RZ, PT ;  /* 0x000000ff1800720c */ /* 0x000fc60003f26270 */
[----:B------:R-:W4:Y:S01]  /*a710*/  LDL R24, [R1+0x2450] ;  /* 0x0024500001187983 */ /* 0x000f220000100800 */
[----:B---3--:R-:W-:Y:S01]  /*a720*/  @!P3 IMAD.MOV R28, RZ, RZ, -R28 ;  /* 0x000000ffff1cb224 */ /* 0x008fe200078e0a1c */
[----:B------:R-:W-:Y:S02]  /*a730*/  ISETP.GE.AND P3, PT, R27, RZ, PT ;  /* 0x000000ff1b00720c */ /* 0x000fe40003f66270 */
[----:B------:R-:W3:Y:S04]  /*a740*/  LDL R27, [R1+0x244c] ;  /* 0x00244c00011b7983 */ /* 0x000ee80000100800 */
[----:B------:R0:W-:Y:S04]  /*a750*/  STL [R1+0x30], R28 ;  /* 0x0000301c01007387 */ /* 0x0001e80000100800 */
[----:B0-----:R-:W3:Y:S01]  /*a760*/  LDL.LU R28, [R1+0xdc] ;  /* 0x0000dc00011c7983 */ /* 0x001ee20000300800 */
[----:B--2---:R-:W-:Y:S01]  /*a770*/  @!P5 IMAD.MOV R26, RZ, RZ, -R26 ;  /* 0x000000ffff1ad224 */ /* 0x004fe200078e0a1a */
[----:B------:R-:W-:-:S04]  /*a780*/  ISETP.GE.AND P5, PT, R18, RZ, PT ;  /* 0x000000ff1200720c */ /* 0x000fc80003fa6270 */
[----:B------:R0:W-:Y:S04]  /*a790*/  STL [R1+0x2c], R26 ;  /* 0x00002c1a01007387 */ /* 0x0001e80000100800 */
[----:B0-----:R-:W2:Y:S04]  /*a7a0*/  LDL R26, [R1+0x2448] ;  /* 0x00244800011a7983 */ /* 0x001ea80000100800 */
[----:B------:R-:W2:Y:S04]  /*a7b0*/  LDL.LU R18, [R1+0xd0] ;  /* 0x0000d00001127983 */ /* 0x000ea80000300800 */
[----:B------:R-:W4:Y:S01]  /*a7c0*/  LDL R29, [R1+0x2444] ;  /* 0x00244400011d7983 */ /* 0x000f220000100800 */
[----:B---3--:R-:W-:Y:S01]  /*a7d0*/  @!P0 IMAD.MOV R28, RZ, RZ, -R28 ;  /* 0x000000ffff1c8224 */ /* 0x008fe200078e0a1c */
[----:B------:R-:W-:-:S02]  /*a7e0*/  ISETP.GE.AND P0, PT, R20, RZ, PT ;  /* 0x000000ff1400720c */ /* 0x000fc40003f06270 */
[----:B------:R-:W3:Y:S04]  /*a7f0*/  LDL.LU R20, [R1+0x20] ;  /* 0x0000200001147983 */ /* 0x000ee80000300800 */
[----:B------:R0:W-:Y:S04]  /*a800*/  STL [R1+0x28], R28 ;  /* 0x0000281c01007387 */ /* 0x0001e80000100800 */
[----:B0-----:R-:W4:Y:S01]  /*a810*/  LDL R28, [R1+0x2440] ;  /* 0x00244000011c7983 */ /* 0x001f220000100800 */
[----:B--2---:R-:W-:Y:S01]  /*a820*/  @!P1 IMAD.MOV R18, RZ, RZ, -R18 ;  /* 0x000000ffff129224 */ /* 0x004fe200078e0a12 */
[----:B------:R-:W-:-:S04]  /*a830*/  ISETP.GE.AND P1, PT, R19, RZ, PT ;  /* 0x000000ff1300720c */ /* 0x000fc80003f26270 */
[----:B------:R0:W-:Y:S04]  /*a840*/  STL [R1+0x24], R18 ;  /* 0x0000241201007387 */ /* 0x0001e80000100800 */
[----:B0-----:R-:W2:Y:S04]  /*a850*/  LDL.LU R18, [R1+0x2740] ;  /* 0x0027400001127983 */ /* 0x001ea80000300800 */
[----:B------:R-:W2:Y:S01]  /*a860*/  LDL.LU R19, [R1+0x1c] ;  /* 0x00001c0001137983 */ /* 0x000ea20000300800 */
[----:B---3--:R-:W-:Y:S01]  /*a870*/  @!P2 IMAD.MOV R20, RZ, RZ, -R20 ;  /* 0x000000ffff14a224 */ /* 0x008fe200078e0a14 */
[----:B----4-:R-:W-:-:S02]  /*a880*/  ISETP.GE.AND P2, PT, R25, RZ, PT ;  /* 0x000000ff1900720c */ /* 0x010fc40003f46270 */
[----:B------:R-:W3:Y:S04]  /*a890*/  LDL R25, [R1+0x243c] ;  /* 0x00243c0001197983 */ /* 0x000ee80000100800 */
[----:B------:R0:W-:Y:S04]  /*a8a0*/  STL [R1+0x20], R20 ;  /* 0x0000201401007387 */ /* 0x0001e80000100800 */
[----:B0-----:R-:W4:Y:S01]  /*a8b0*/  LDL.LU R20, [R1+0x18] ;  /* 0x0000180001147983 */ /* 0x001f220000300800 */
[----:B--2---:R-:W-:Y:S01]  /*a8c0*/  @!P3 IMAD.MOV R19, RZ, RZ, -R19 ;  /* 0x000000ffff13b224 */ /* 0x004fe200078e0a13 */
[----:B------:R-:W-:-:S04]  /*a8d0*/  ISETP.GE.AND P3, PT, R21, RZ, PT ;  /* 0x000000ff1500720c */ /* 0x000fc80003f66270 */
[----:B------:R0:W-:Y:S04]  /*a8e0*/  STL [R1+0x1c], R19 ;  /* 0x00001c1301007387 */ /* 0x0001e80000100800 */
[----:B0-----:R-:W2:Y:S04]  /*a8f0*/  LDL.LU R19, [R1+0x273c] ;  /* 0x00273c0001137983 */ /* 0x001ea80000300800 */
[----:B------:R-:W2:Y:S01]  /*a900*/  LDL.LU R21, [R1+0x14] ;  /* 0x0000140001157983 */ /* 0x000ea20000300800 */
[----:B----4-:R-:W-:Y:S01]  /*a910*/  @!P5 IMAD.MOV R20, RZ, RZ, -R20 ;  /* 0x000000ffff14d224 */ /* 0x010fe200078e0a14 */
[----:B------:R-:W-:-:S04]  /*a920*/  ISETP.GE.AND P5, PT, R22, RZ, PT ;  /* 0x000000ff1600720c */ /* 0x000fc80003fa6270 */
[----:B------:R0:W-:Y:S04]  /*a930*/  STL [R1+0x18], R20 ;  /* 0x0000181401007387 */ /* 0x0001e80000100800 */
[----:B0-----:R-:W4:Y:S04]  /*a940*/  LDL.LU R20, [R1+0x2738] ;  /* 0x0027380001147983 */ /* 0x001f280000300800 */
[----:B------:R-:W3:Y:S01]  /*a950*/  LDL.LU R22, [R1+0x10] ;  /* 0x0000100001167983 */ /* 0x000ee20000300800 */
[----:B--2---:R-:W-:Y:S01]  /*a960*/  @!P0 IMAD.MOV R21, RZ, RZ, -R21 ;  /* 0x000000ffff158224 */ /* 0x004fe200078e0a15 */
[----:B------:R-:W-:-:S04]  /*a970*/  ISETP.GE.AND P0, PT, R23, RZ, PT ;  /* 0x000000ff1700720c */ /* 0x000fc80003f06270 */
[----:B------:R0:W-:Y:S04]  /*a980*/  STL [R1+0x14], R21 ;  /* 0x0000141501007387 */ /* 0x0001e80000100800 */
[----:B0-----:R-:W2:Y:S04]  /*a990*/  LDL.LU R21, [R1+0x2734] ;  /* 0x0027340001157983 */ /* 0x001ea80000300800 */
[----:B------:R-:W2:Y:S01]  /*a9a0*/  LDL.LU R23, [R1+0xc] ;  /* 0x00000c0001177983 */ /* 0x000ea20000300800 */
[----:B---3--:R-:W-:Y:S01]  /*a9b0*/  @!P1 IMAD.MOV R22, RZ, RZ, -R22 ;  /* 0x000000ffff169224 */ /* 0x008fe200078e0a16 */
[----:B------:R-:W-:-:S04]  /*a9c0*/  ISETP.GE.AND P1, PT, R24, RZ, PT ;  /* 0x000000ff1800720c */ /* 0x000fc80003f26270 */
[----:B------:R0:W-:Y:S04]  /*a9d0*/  STL [R1+0x10], R22 ;  /* 0x0000101601007387 */ /* 0x0001e80000100800 */
[----:B0-----:R-:W3:Y:S04]  /*a9e0*/  LDL.LU R22, [R1+0x2730] ;  /* 0x0027300001167983 */ /* 0x001ee80000300800 */
        /* <DEDUP_REMOVED lines=10> */
[----:B------:R-:W3:Y:S01]  /*aa90*/  LDL.LU R26, [R1] ;  /* 0x00000000011a7983 */ /* 0x000ee20000300800 */
[----:B--2---:R-:W-:-:S05]  /*aaa0*/  @!P5 IMAD.MOV R27, RZ, RZ, -R27 ;  /* 0x000000ffff1bd224 */ /* 0x004fca00078e0a1b */
[----:B------:R0:W-:Y:S04]  /*aab0*/  STL [R1+0x4], R27 ;  /* 0x0000041b01007387 */ /* 0x0001e80000100800 */
[----:B0-----:R-:W2:Y:S01]  /*aac0*/  LDL.LU R27, [R1+0x2724] ;  /* 0x00272400011b7983 */ /* 0x001ea20000300800 */
[----:B------:R-:W-:Y:S01]  /*aad0*/  ISETP.GE.AND P5, PT, R29, RZ, PT ;  /* 0x000000ff1d00720c */ /* 0x000fe20003fa6270 */
[----:B---3--:R-:W-:Y:S02]  /*aae0*/  @!P0 IMAD.MOV R26, RZ, RZ, -R26 ;  /* 0x000000ffff1a8224 */ /* 0x008fe400078e0a1a */
[----:B--2---:R-:W-:Y:S02]  /*aaf0*/  IMAD.MOV.U32 R29, RZ, RZ, R27 ;  /* 0x000000ffff1d7224 */ /* 0x004fe400078e001b */
[----:B------:R-:W2:Y:S04]  /*ab00*/  LDL R27, [R1+0x2438] ;  /* 0x00243800011b7983 */ /* 0x000ea80000100800 */
[----:B------:R0:W-:Y:S04]  /*ab10*/  STL [R1], R26 ;  /* 0x0000001a01007387 */ /* 0x0001e80000100800 */
[----:B0-----:R-:W3:Y:S01]  /*ab20*/  LDL.LU R26, [R1+0x2720] ;  /* 0x00272000011a7983 */ /* 0x001ee20000300800 */
[----:B------:R-:W-:Y:S01]  /*ab30*/  @!P1 IMAD.MOV R29, RZ, RZ, -R29 ;  /* 0x000000ffff1d9224 */ /* 0x000fe200078e0a1d */
[----:B------:R-:W-:-:S02]  /*ab40*/  ISETP.GE.AND P0, PT, R28, RZ, PT ;  /* 0x000000ff1c00720c */ /* 0x000fc40003f06270 */
[----:B------:R-:W-:Y:S01]  /*ab50*/  ISETP.GE.AND P1, PT, R25, RZ, PT ;  /* 0x000000ff1900720c */ /* 0x000fe20003f26270 */
[----:B---3--:R-:W-:Y:S02]  /*ab60*/  IMAD.MOV.U32 R28, RZ, RZ, R26 ;  /* 0x000000ffff1c7224 */ /* 0x008fe400078e001a */
[----:B------:R-:W3:Y:S04]  /*ab70*/  LDL R26, [R1+0x242c] ;  /* 0x00242c00011a7983 */ /* 0x000ee80000100800 */
[----:B------:R0:W-:Y:S04]  /*ab80*/  STL [R1+0x268c], R29 ;  /* 0x00268c1d01007387 */ /* 0x0001e80000100800 */
[----:B0-----:R-:W3:Y:S04]  /*ab90*/  LDL R29, [R1+0x2424] ;  /* 0x00242400011d7983 */ /* 0x001ee80000100800 */
[----:B------:R-:W3:Y:S01]  /*aba0*/  LDL.LU R25, [R1+0x271c] ;  /* 0x00271c0001197983 */ /* 0x000ee20000300800 */
[----:B------:R-:W-:Y:S01]  /*abb0*/  @!P2 IMAD.MOV R28, RZ, RZ, -R28 ;  /* 0x000000ffff1ca224 */ /* 0x000fe200078e0a1c */
[----:B--2---:R-:W-:-:S04]  /*abc0*/  ISETP.GE.AND P2, PT, R27, RZ, PT ;  /* 0x000000ff1b00720c */ /* 0x004fc80003f46270 */
[----:B------:R0:W-:Y:S04]  /*abd0*/  STL [R1+0x2690], R28 ;  /* 0x0026901c01007387 */ /* 0x0001e80000100800 */
[----:B------:R-:W2:Y:S04]  /*abe0*/  LDL R27, [R1+0x241c] ;  /* 0x00241c00011b7983 */ /* 0x000ea80000100800 */
[----:B0-----:R-:W2:Y:S01]  /*abf0*/  LDL R28, [R1+0x2430] ;  /* 0x00243000011c7983 */ /* 0x001ea20000100800 */
[----:B---3--:R-:W-:-:S05]  /*ac00*/  @!P3 IMAD.MOV R25, RZ, RZ, -R25 ;  /* 0x000000ffff19b224 */ /* 0x008fca00078e0a19 */
[----:B------:R0:W-:Y:S04]  /*ac10*/  STL [R1+0x2694], R25 ;  /* 0x0026941901007387 */ /* 0x0001e80000100800 */
[----:B0-----:R-:W3:Y:S01]  /*ac20*/  LDL R25, [R1+0x2434] ;  /* 0x0024340001197983 */ /* 0x001ee20000100800 */
[----:B------:R-:W-:Y:S02]  /*ac30*/  @!P5 IMAD.MOV R24, RZ, RZ, -R24 ;  /* 0x000000ffff18d224 */ /* 0x000fe400078e0a18 */
[----:B------:R-:W-:Y:S01]  /*ac40*/  @!P0 IMAD.MOV R23, RZ, RZ, -R23 ;  /* 0x000000ffff178224 */ /* 0x000fe200078e0a17 */
[----:B--2---:R-:W-:Y:S01]  /*ac50*/  ISETP.GE.AND P5, PT, R28, RZ, PT ;  /* 0x000000ff1c00720c */ /* 0x004fe20003fa6270 */
[----:B------:R-:W-:Y:S02]  /*ac60*/  @!P1 IMAD.MOV R22, RZ, RZ, -R22 ;  /* 0x000000ffff169224 */ /* 0x000fe400078e0a16 */
[----:B------:R-:W-:Y:S01]  /*ac70*/  @!P2 IMAD.MOV R21, RZ, RZ, -R21 ;  /* 0x000000ffff15a224 */ /* 0x000fe200078e0a15 */
[----:B------:R-:W-:-:S02]  /*ac80*/  ISETP.GE.AND P0, PT, R26, RZ, PT ;  /* 0x000000ff1a00720c */ /* 0x000fc40003f06270 */
[----:B------:R-:W-:Y:S02]  /*ac90*/  ISETP.GE.AND P2, PT, R29, RZ, PT ;  /* 0x000000ff1d00720c */ /* 0x000fe40003f46270 */
[----:B---3--:R-:W-:Y:S02]  /*aca0*/  ISETP.GE.AND P3, PT, R25, RZ, PT ;  /* 0x000000ff1900720c */ /* 0x008fe40003f66270 */
[----:B------:R-:W2:Y:S04]  /*acb0*/  LDL R25, [R1+0x2418] ;  /* 0x0024180001197983 */ /* 0x000ea80000100800 */
[----:B------:R0:W-:Y:S04]  /*acc0*/  STL [R1+0x2698], R24 ;  /* 0x0026981801007387 */ /* 0x0001e80000100800 */
[----:B------:R-:W3:Y:S04]  /*acd0*/  LDL R28, [R1+0x2414] ;  /* 0x00241400011c7983 */ /* 0x000ee80000100800 */
[----:B0-----:R-:W3:Y:S04]  /*ace0*/  LDL R24, [R1+0x2420] ;  /* 0x0024200001187983 */ /* 0x001ee80000100800 */
[----:B------:R0:W-:Y:S04]  /*acf0*/  STL [R1+0x269c], R23 ;  /* 0x00269c1701007387 */ /* 0x0001e80000100800 */
[----:B------:R-:W3:Y:S04]  /*ad00*/  LDL R26, [R1+0x2410] ;  /* 0x00241000011a7983 */ /* 0x000ee80000100800 */
[----:B0-----:R-:W3:Y:S04]  /*ad10*/  LDL R23, [R1+0x2428] ;  /* 0x0024280001177983 */ /* 0x001ee80000100800 */
[----:B------:R0:W-:Y:S04]  /*ad20*/  STL [R1+0x26a0], R22 ;  /* 0x0026a01601007387 */ /* 0x0001e80000100800 */
[----:B------:R-:W-:Y:S04]  /*ad30*/  STL [R1+0x26a4], R21 ;  /* 0x0026a41501007387 */ /* 0x000fe80000100800 */
[----:B------:R-:W3:Y:S01]  /*ad40*/  LDL R29, [R1+0x240c] ;  /* 0x00240c00011d7983 */ /* 0x000ee20000100800 */
[----:B----4-:R-:W-:-:S02]  /*ad50*/  @!P3 IMAD.MOV R20, RZ, RZ, -R20 ;  /* 0x000000ffff14b224 */ /* 0x010fc400078e0a14 */
[----:B------:R-:W-:Y:S01]  /*ad60*/  @!P5 IMAD.MOV R19, RZ, RZ, -R19 ;  /* 0x000000ffff13d224 */ /* 0x000fe200078e0a13 */
[----:B------:R-:W-:Y:S02]  /*ad70*/  ISETP.GE.AND P5, PT, R27, RZ, PT ;  /* 0x000000ff1b00720c */ /* 0x000fe40003fa6270 */
[----:B------:R1:W-:Y:S04]  /*ad80*/  STL [R1+0x26a8], R20 ;  /* 0x0026a81401007387 */ /* 0x0003e80000100800 */
[----:B0-----:R-:W4:Y:S01]  /*ad90*/  LDL R22, [R1+0x2408] ;  /* 0x0024080001167983 */ /* 0x001f220000100800 */
[----:B------:R-:W-:Y:S02]  /*ada0*/  @!P0 IMAD.MOV R18, RZ, RZ, -R18 ;  /* 0x000000ffff128224 */ /* 0x000fe400078e0a12 */
[----:B------:R-:W-:Y:S01]  /*adb0*/  @!P2 IMAD.MOV R16, RZ, RZ, -R16 ;  /* 0x000000ffff10a224 */ /* 0x000fe200078e0a10 */
[----:B--2---:R-:W-:-:S02]  /*adc0*/  ISETP.GE.AND P0, PT, R25, RZ, PT ;  /* 0x000000ff1900720c */ /* 0x004fc40003f06270 */
[----:B---3--:R-:W-:Y:S02]  /*add0*/  ISETP.GE.AND P1, PT, R23, RZ, PT ;  /* 0x000000ff1700720c */ /* 0x008fe40003f26270 */
[----:B------:R-:W2:Y:S04]  /*ade0*/  LDL R23, [R1+0x2404] ;  /* 0x0024040001177983 */ /* 0x000ea80000100800 */
[----:B------:R0:W-:Y:S04]  /*adf0*/  STL [R1+0x26ac], R19 ;  /* 0x0026ac1301007387 */ /* 0x0001e80000100800 */
[----:B------:R-:W3:Y:S03]  /*ae00*/  LDL R27, [R1+0x2400] ;  /* 0x00240000011b7983 */ /* 0x000ee60000100800 */
[----:B------:R-:W-:Y:S01]  /*ae10*/  @!P1 IMAD.MOV R17, RZ, RZ, -R17 ;  /* 0x000000ffff119224 */ /* 0x000fe200078e0a11 */
[----:B------:R-:W-:Y:S01]  /*ae20*/  ISETP.GE.AND P3, PT, R24, RZ, PT ;  /* 0x000000ff1800720c */ /* 0x000fe20003f66270 */
[----:B------:R-:W-:Y:S04]  /*ae30*/  STL [R1+0x26b0], R18 ;  /* 0x0026b01201007387 */ /* 0x000fe80000100800 */
[----:B------:R-:W3:Y:S04]  /*ae40*/  LDL R24, [R1+0x23fc] ;  /* 0x0023fc0001187983 */ /* 0x000ee80000100800 */
[----:B------:R-:W-:Y:S04]  /*ae50*/  STL [R1+0x26b4], R17 ;  /* 0x0026b41101007387 */ /* 0x000fe80000100800 */
[----:B------:R-:W3:Y:S01]  /*ae60*/  LDL R25, [R1+0x23f8] ;  /* 0x0023f80001197983 */ /* 0x000ee20000100800 */
[----:B------:R-:W-:Y:S01]  /*ae70*/  @!P3 IMAD.MOV R15, RZ, RZ, -R15 ;  /* 0x000000ffff0fb224 */ /* 0x000fe200078e0a0f */
[----:B------:R-:W-:-:S02]  /*ae80*/  ISETP.GE.AND P1, PT, R28, RZ, PT ;  /* 0x000000ff1c00720c */ /* 0x000fc40003f26270 */
[----:B------:R-:W-:Y:S01]  /*ae90*/  STL [R1+0x26b8], R16 ;  /* 0x0026b81001007387 */ /* 0x000fe20000100800 */
[----:B------:R-:W-:Y:S02]  /*aea0*/  ISETP.GE.AND P2, PT, R26, RZ, PT ;  /* 0x000000ff1a00720c */ /* 0x000fe40003f46270 */
[----:B------:R-:W-:Y:S01]  /*aeb0*/  ISETP.GE.AND P3, PT, R29, RZ, PT ;  /* 0x000000ff1d00720c */ /* 0x000fe20003f66270 */
[----:B------:R-:W3:Y:S04]  /*aec0*/  LDL R28, [R1+0x23e8] ;  /* 0x0023e800011c7983 */ /* 0x000ee80000100800 */
[----:B------:R-:W3:Y:S04]  /*aed0*/  LDL R26, [R1+0x23ec] ;  /* 0x0023ec00011a7983 */ /* 0x000ee80000100800 */
[----:B------:R-:W-:Y:S04]  /*aee0*/  STL [R1+0x26bc], R15 ;  /* 0x0026bc0f01007387 */ /* 0x000fe80000100800 */
[----:B------:R-:W3:Y:S01]  /*aef0*/  LDL R29, [R1+0x23f0] ;  /* 0x0023f000011d7983 */ /* 0x000ee20000100800 */
[----:B------:R-:W-:-:S02]  /*af00*/  @!P5 IMAD.MOV R14, RZ, RZ, -R14 ;  /* 0x000000ffff0ed224 */ /* 0x000fc400078e0a0e */
[----:B------:R-:W-:Y:S02]  /*af10*/  @!P0 IMAD.MOV R13, RZ, RZ, -R13 ;  /* 0x000000ffff0d8224 */ /* 0x000fe400078e0a0d */
[----:B------:R-:W-:Y:S01]  /*af20*/  @!P1 IMAD.MOV R12, RZ, RZ, -R12 ;  /* 0x000000ffff0c9224 */ /* 0x000fe200078e0a0c */
[----:B----4-:R-:W-:Y:S01]  /*af30*/  ISETP.GE.AND P5, PT, R22, RZ, PT ;  /* 0x000000ff1600720c */ /* 0x010fe20003fa6270 */
[----:B------:R-:W-:Y:S04]  /*af40*/  STL [R1+0x26c0], R14 ;  /* 0x0026c00e01007387 */ /* 0x000fe80000100800 */
[----:B------:R-:W-:Y:S04]  /*af50*/  STL [R1+0x26c4], R13 ;  /* 0x0026c40d01007387 */ /* 0x000fe80000100800 */
[----:B------:R-:W-:Y:S01]  /*af60*/  STL [R1+0x26c8], R12 ;  /* 0x0026c80c01007387 */ /* 0x000fe20000100800 */
[----:B------:R-:W-:-:S02]  /*af70*/  @!P2 IMAD.MOV R11, RZ, RZ, -R11 ;  /* 0x000000ffff0ba224 */ /* 0x000fc400078e0a0b */
[----:B------:R-:W-:Y:S02]  /*af80*/  @!P3 IMAD.MOV R10, RZ, RZ, -R10 ;  /* 0x000000ffff0ab224 */ /* 0x000fe400078e0a0a */
[----:B------:R-:W-:Y:S01]  /*af90*/  @!P5 IMAD.MOV R9, RZ, RZ, -R9 ;  /* 0x000000ffff09d224 */ /* 0x000fe200078e0a09 */
[----:B--2---:R-:W-:Y:S02]  /*afa0*/  ISETP.GE.AND P0, PT, R23, RZ, PT ;  /* 0x000000ff1700720c */ /* 0x004fe40003f06270 */
[----:B---3--:R-:W-:Y:S02]  /*afb0*/  ISETP.GE.AND P1, PT, R27, RZ, PT ;  /* 0x000000ff1b00720c */ /* 0x008fe40003f26270 */
[----:B------:R-:W2:Y:S09]  /*afc0*/  LDL R27, [R1+0x23f4] ;  /* 0x0023f400011b7983 */ /* 0x000eb20000100800 */
[----:B------:R-:W-:Y:S01]  /*afd0*/  @!P0 IMAD.MOV R8, RZ, RZ, -R8 ;  /* 0x000000ffff088224 */ /* 0x000fe200078e0a08 */
[----:B------:R-:W-:Y:S04]  /*afe0*/  STL [R1+0x26cc], R11 ;  /* 0x0026cc0b01007387 */ /* 0x000fe80000100800 */
[----:B------:R-:W-:Y:S01]  /*aff0*/  STL [R1+0x26d0], R10 ;  /* 0x0026d00a01007387 */ /* 0x000fe20000100800 */
[----:B------:R-:W-:-:S03]  /*b000*/  @!P1 IMAD.MOV R7, RZ, RZ, -R7 ;  /* 0x000000ffff079224 */ /* 0x000fc600078e0a07 */
[----:B------:R-:W-:Y:S04]  /*b010*/  STL [R1+0x26d4], R9 ;  /* 0x0026d40901007387 */ /* 0x000fe80000100800 */
[----:B------:R-:W-:Y:S04]  /*b020*/  STL [R1+0x26d8], R8 ;  /* 0x0026d80801007387 */ /* 0x000fe80000100800 */
[----:B------:R-:W-:Y:S04]  /*b030*/  STL [R1+0x26dc], R7 ;  /* 0x0026dc0701007387 */ /* 0x000fe80000100800 */
[----:B-1----:R-:W3:Y:S04]  /*b040*/  LDL.LU R20, [R1+0x1e4] ;  /* 0x0001e40001147983 */ /* 0x002ee80000300800 */
[----:B------:R-:W4:Y:S04]  /*b050*/  LDL.LU R21, [R1+0x1e0] ;  /* 0x0001e00001157983 */ /* 0x000f280000300800 */
[----:B------:R-:W4:Y:S01]  /*b060*/  LDL.LU R22, [R1+0x1dc] ;  /* 0x0001dc0001167983 */ /* 0x000f220000300800 */
[----:B------:R-:W-:-:S02]  /*b070*/  ISETP.GE.AND P2, PT, R24, RZ, PT ;  /* 0x000000ff1800720c */ /* 0x000fc40003f46270 */
[----:B------:R-:W-:Y:S01]  /*b080*/  ISETP.GE.AND P3, PT, R25, RZ, PT ;  /* 0x000000ff1900720c */ /* 0x000fe20003f66270 */
[----:B------:R-:W4:Y:S04]  /*b090*/  LDL.LU R23, [R1+0x1d8] ;  /* 0x0001d80001177983 */ /* 0x000f280000300800 */
[----:B------:R-:W4:Y:S04]  /*b0a0*/  LDL.LU R24, [R1+0x1d4] ;  /* 0x0001d40001187983 */ /* 0x000f280000300800 */
[----:B------:R-:W4:Y:S01]  /*b0b0*/  LDL.LU R25, [R1+0x1d0] ;  /* 0x0001d00001197983 */ /* 0x000f220000300800 */
[----:B------:R-:W-:-:S03]  /*b0c0*/  ISETP.GE.AND P1, PT, R29, RZ, PT ;  /* 0x000000ff1d00720c */ /* 0x000fc60003f26270 */
[----:B------:R-:W0:Y:S01]  /*b0d0*/  S2R R29, SR_TID.X ;  /* 0x00000000001d7919 */ /* 0x000e220000002100 */
[----:B------:R-:W-:Y:S01]  /*b0e0*/  ISETP.GE.AND P0, PT, R26, RZ, PT ;  /* 0x000000ff1a00720c */ /* 0x000fe20003f06270 */
[----:B------:R-:W-:Y:S01]  /*b0f0*/  IMAD.MOV.U32 R26, RZ, RZ, R6 ;  /* 0x000000ffff1a7224 */ /* 0x000fe200078e0006 */
[----:B------:R-:W-:Y:S01]  /*b100*/  ISETP.GE.AND P5, PT, R28, RZ, PT ;  /* 0x000000ff1c00720c */ /* 0x000fe20003fa6270 */
[----:B------:R-:W-:Y:S01]  /*b110*/  @!P3 IMAD.MOV R5, RZ, RZ, -R5 ;  /* 0x000000ffff05b224 */ /* 0x000fe200078e0a05 */
[----:B------:R-:W4:Y:S01]  /*b120*/  LDL.LU R28, [R1+0x1cc] ;  /* 0x0001cc00011c7983 */ /* 0x000f220000300800 */
[----:B------:R-:W-:Y:S01]  /*b130*/  @!P2 IMAD.MOV R26, RZ, RZ, -R26 ;  /* 0x000000ffff1aa224 */ /* 0x000fe200078e0a1a */
[----:B------:R-:W-:-:S03]  /*b140*/  ISETP.NE.AND P4, PT, RZ, c[0x0][0x17c], PT ;  /* 0x00005f00ff007a0c */ /* 0x000fc60003f85270 */
[----:B------:R-:W-:Y:S01]  /*b150*/  @!P1 IMAD.MOV R2, RZ, RZ, -R2 ;  /* 0x000000ffff029224 */ /* 0x000fe200078e0a02 */
[----:B0-----:R-:W-:-:S05]  /*b160*/  LOP3.LUT R19, R29, 0x7f, RZ, 0xc0, !PT ;  /* 0x0000007f1d137812 */ /* 0x001fca00078ec0ff */
[----:B------:R-:W-:Y:S01]  /*b170*/  @!P5 IMAD.MOV R4, RZ, RZ, -R4 ;  /* 0x000000ffff04d224 */ /* 0x000fe200078e0a04 */
[----:B------:R-:W4:Y:S01]  /*b180*/  LDL.LU R29, [R1+0x1c8] ;  /* 0x0001c800011d7983 */ /* 0x000f220000300800 */
[----:B------:R-:W-:-:S03]  /*b190*/  IMAD R6, R19, c[0x0][0x18c], RZ ;  /* 0x0000630013067a24 */ /* 0x000fc600078e02ff */
[----:B------:R-:W-:Y:S01]  /*b1a0*/  STL [R1+0x26e0], R26 ;  /* 0x0026e01a01007387 */ /* 0x000fe20000100800 */
[----:B------:R-:W-:Y:S01]  /*b1b0*/  @!P0 IMAD.MOV R3, RZ, RZ, -R3 ;  /* 0x000000ffff038224 */ /* 0x000fe200078e0a03 */
[----:B------:R-:W-:-:S05]  /*b1c0*/  LEA R6, P6, R6, c[0x0][0x168], 0x1 ;  /* 0x00005a0006067a11 */ /* 0x000fca00078c08ff */
[----:B------:R-:W-:Y:S04]  /*b1d0*/  STL [R1+0x2648], R6 ;  /* 0x0026480601007387 */ /* 0x000fe80000100800 */
[----:B------:R-:W-:Y:S04]  /*b1e0*/  STL [R1+0x26e4], R5 ;  /* 0x0026e40501007387 */ /* 0x000fe80000100800 */
[----:B------:R-:W-:Y:S04]  /*b1f0*/  STL [R1+0x26e8], R4 ;  /* 0x0026e80401007387 */ /* 0x000fe80000100800 */
[----:B------:R3:W-:Y:S04]  /*b200*/  STL [R1+0x26ec], R3 ;  /* 0x0026ec0301007387 */ /* 0x0007e80000100800 */
[----:B------:R4:W-:Y:S01]  /*b210*/  STL [R1+0x26f0], R2 ;  /* 0x0026f00201007387 */ /* 0x0009e20000100800 */
[----:B--2---:R-:W-:-:S02]  /*b220*/  ISETP.GE.AND P2, PT, R27, RZ, PT ;  /* 0x000000ff1b00720c */ /* 0x004fc40003f46270 */
[----:B------:R-:W-:-:S11]  /*b230*/  LOP3.LUT R27, RZ, c[0x0][0x17c], RZ, 0x33, !PT ;  /* 0x00005f00ff1b7a12 */ /* 0x000fd600078e33ff */
[----:B------:R-:W-:-:S05]  /*b240*/  @!P2 IMAD.MOV R0, RZ, RZ, -R0 ;  /* 0x000000ffff00a224 */ /* 0x000fca00078e0a00 */
[----:B------:R0:W-:Y:S01]  /*b250*/  STL [R1+0x26f4], R0 ;  /* 0x0026f40001007387 */ /* 0x0001e20000100800 */
[C---:B---3--:R-:W-:Y:S02]  /*b260*/  SEL R3, R27.reuse, R20, !P4 ;  /* 0x000000141b037207 */ /* 0x048fe40006000000 */
[----:B----4-:R-:W-:-:S03]  /*b270*/  SEL R2, R27, R21, !P4 ;  /* 0x000000151b027207 */ /* 0x010fc60006000000 */
[----:B------:R1:W-:Y:S01]  /*b280*/  STL [R1+0x25c], R3 ;  /* 0x00025c0301007387 */ /* 0x0003e20000100800 */
[----:B0-----:R-:W-:-:S03]  /*b290*/  SEL R0, R27, R22, !P4 ;  /* 0x000000161b007207 */ /* 0x001fc60006000000 */
[----:B------:R0:W-:Y:S04]  /*b2a0*/  STL [R1+0xe0], R2 ;  /* 0x0000e00201007387 */ /* 0x0001e80000100800 */
[----:B------:R2:W-:Y:S01]  /*b2b0*/  STL [R1+0xd8], R0 ;  /* 0x0000d80001007387 */ /* 0x0005e20000100800 */
[C---:B-1----:R-:W-:Y:S02]  /*b2c0*/  SEL R3, R27.reuse, R23, !P4 ;  /* 0x000000171b037207 */ /* 0x042fe40006000000 */
[----:B0-----:R-:W-:-:S03]  /*b2d0*/  SEL R2, R27, R24, !P4 ;  /* 0x000000181b027207 */ /* 0x001fc60006000000 */
[----:B------:R-:W-:Y:S01]  /*b2e0*/  STL [R1+0xd0], R3 ;  /* 0x0000d00301007387 */ /* 0x000fe20000100800 */
[----:B--2---:R-:W-:-:S03]  /*b2f0*/  SEL R0, R27, R25, !P4 ;  /* 0x000000191b007207 */ /* 0x004fc60006000000 */
[----:B------:R-:W-:Y:S04]  /*b300*/  STL [R1+0xc8], R2 ;  /* 0x0000c80201007387 */ /* 0x000fe80000100800 */
[----:B------:R0:W-:Y:S04]  /*b310*/  STL [R1+0x258], R0 ;  /* 0x0002580001007387 */ /* 0x0001e80000100800 */
[----:B0-----:R-:W2:Y:S01]  /*b320*/  LDL.LU R0, [R1+0x1b4] ;  /* 0x0001b40001007983 */ /* 0x001ea20000300800 */
[----:B------:R-:W-:-:S05]  /*b330*/  SEL R3, R27, R28, !P4 ;  /* 0x0000001c1b037207 */ /* 0x000fca0006000000 */
[----:B------:R-:W-:Y:S01]  /*b340*/  STL [R1+0x254], R3 ;  /* 0x0002540301007387 */ /* 0x000fe20000100800 */
[----:B------:R-:W-:-:S03]  /*b350*/  SEL R2, R27, R29, !P4 ;  /* 0x0000001d1b027207 */ /* 0x000fc60006000000 */
[----:B--2---:R0:W-:Y:S04]  /*b360*/  STL [R1+0x2710], R0 ;  /* 0x0027100001007387 */ /* 0x0041e80000100800 */
[----:B------:R-:W-:Y:S04]  /*b370*/  STL [R1+0x250], R2 ;  /* 0x0002500201007387 */ /* 0x000fe80000100800 */
[----:B0-----:R-:W2:Y:S04]  /*b380*/  LDL.LU R0, [R1+0x1b8] ;  /* 0x0001b80001007983 */ /* 0x001ea80000300800 */
[----:B--2---:R0:W-:Y:S04]  /*b390*/  STL [R1+0x2714], R0 ;  /* 0x0027140001007387 */ /* 0x0041e80000100800 */
[----:B0-----:R-:W2:Y:S04]  /*b3a0*/  LDL.LU R0, [R1+0x1c0] ;  /* 0x0001c00001007983 */ /* 0x001ea80000300800 */
[----:B--2---:R0:W-:Y:S04]  /*b3b0*/  STL [R1+0x2718], R0 ;  /* 0x0027180001007387 */ /* 0x0041e80000100800 */
[----:B0-----:R-:W2:Y:S04]  /*b3c0*/  LDL.LU R0, [R1+0x1c4] ;  /* 0x0001c40001007983 */ /* 0x001ea80000300800 */
[----:B------:R-:W3:Y:S04]  /*b3d0*/  LDL.LU R2, [R1+0x1b0] ;  /* 0x0001b00001027983 */ /* 0x000ee80000300800 */
[----:B------:R-:W4:Y:S04]  /*b3e0*/  LDL.LU R3, [R1+0x1ac] ;  /* 0x0001ac0001037983 */ /* 0x000f280000300800 */
[----:B------:R-:W3:Y:S04]  /*b3f0*/  LDL.LU R4, [R1+0x1a8] ;  /* 0x0001a80001047983 */ /* 0x000ee80000300800 */
        /* <DEDUP_REMOVED lines=23> */
[----:B------:R-:W3:Y:S01]  /*b570*/  LDL.LU R29, [R1+0x120] ;  /* 0x00012000011d7983 */ /* 0x000ee20000300800 */
[----:B--2---:R-:W-:-:S05]  /*b580*/  SEL R0, R27, R0, !P4 ;  /* 0x000000001b007207 */ /* 0x004fca0006000000 */
[----:B------:R0:W-:Y:S04]  /*b590*/  STL [R1+0x24c], R0 ;  /* 0x00024c0001007387 */ /* 0x0001e80000100800 */
[----:B0-----:R-:W2:Y:S02]  /*b5a0*/  LDL.LU R0, [R1+0x2718] ;  /* 0x0027180001007983 */ /* 0x001ea40000300800 */
[----:B--2---:R-:W-:-:S05]  /*b5b0*/  SEL R0, R27, R0, !P4 ;  /* 0x000000001b007207 */ /* 0x004fca0006000000 */
[----:B------:R0:W-:Y:S04]  /*b5c0*/  STL [R1+0x248], R0 ;  /* 0x0002480001007387 */ /* 0x0001e80000100800 */
[----:B0-----:R-:W2:Y:S02]  /*b5d0*/  LDL.LU R0, [R1+0x2714] ;  /* 0x0027140001007983 */ /* 0x001ea40000300800 */
[----:B--2---:R-:W-:-:S05]  /*b5e0*/  SEL R0, R27, R0, !P4 ;  /* 0x000000001b007207 */ /* 0x004fca0006000000 */
[----:B------:R0:W-:Y:S04]  /*b5f0*/  STL [R1+0x244], R0 ;  /* 0x0002440001007387 */ /* 0x0001e80000100800 */
[----:B0-----:R-:W2:Y:S01]  /*b600*/  LDL.LU R0, [R1+0x2710] ;  /* 0x0027100001007983 */ /* 0x001ea20000300800 */
[C---:B----4-:R-:W-:Y:S02]  /*b610*/  SEL R3, R27.reuse, R3, !P4 ;  /* 0x000000031b037207 */ /* 0x050fe40006000000 */
[----:B--2---:R-:W-:-:S05]  /*b620*/  SEL R0, R27, R0, !P4 ;  /* 0x000000001b007207 */ /* 0x004fca0006000000 */
[----:B------:R3:W-:Y:S02]  /*b630*/  STL [R1+0x240], R0 ;  /* 0x0002400001007387 */ /* 0x0007e40000100800 */
[C---:B---3--:R-:W-:Y:S02]  /*b640*/  SEL R0, R27.reuse, R2, !P4 ;  /* 0x000000021b007207 */ /* 0x048fe40006000000 */
[----:B------:R-:W-:-:S03]  /*b650*/  SEL R2, R27, R4, !P4 ;  /* 0x000000041b027207 */ /* 0x000fc60006000000 */
[----:B------:R0:W-:Y:S04]  /*b660*/  STL [R1+0x23c], R0 ;  /* 0x00023c0001007387 */ /* 0x0001e80000100800 */
[----:B------:R1:W-:Y:S01]  /*b670*/  STL [R1+0x238], R3 ;  /* 0x0002380301007387 */ /* 0x0003e20000100800 */
[----:B0-----:R-:W-:-:S03]  /*b680*/  SEL R0, R27, R5, !P4 ;  /* 0x000000051b007207 */ /* 0x001fc60006000000 */
[----:B------:R0:W-:Y:S01]  /*b690*/  STL [R1+0x234], R2 ;  /* 0x0002340201007387 */ /* 0x0001e20000100800 */
[----:B-1----:R-:W-:-:S03]  /*b6a0*/  SEL R3, R27, R6, !P4 ;  /* 0x000000061b037207 */ /* 0x002fc60006000000 */
[----:B------:R1:W-:Y:S01]  /*b6b0*/  STL [R1+0x230], R0 ;  /* 0x0002300001007387 */ /* 0x0003e20000100800 */
[----:B0-----:R-:W-:-:S03]  /*b6c0*/  SEL R2, R27, R26, !P4 ;  /* 0x0000001a1b027207 */ /* 0x001fc60006000000 */
[----:B------:R0:W-:Y:S01]  /*b6d0*/  STL [R1+0x22c], R3 ;  /* 0x00022c0301007387 */ /* 0x0001e20000100800 */
[----:B-1----:R-:W-:-:S03]  /*b6e0*/  SEL R0, R27, R7, !P4 ;  /* 0x000000071b007207 */ /* 0x002fc60006000000 */
[----:B------:R1:W-:Y:S04]  /*b6f0*/  STL [R1+0x228], R2 ;  /* 0x0002280201007387 */ /* 0x0003e80000100800 */
[----:B------:R2:W-:Y:S01]  /*b700*/  STL [R1+0x224], R0 ;  /* 0x0002240001007387 */ /* 0x0005e20000100800 */
[C---:B0-----:R-:W-:Y:S02]  /*b710*/  SEL R3, R27.reuse, R8, !P4 ;  /* 0x000000081b037207 */ /* 0x041fe40006000000 */
[----:B-1----:R-:W-:-:S03]  /*b720*/  SEL R2, R27, R9, !P4 ;  /* 0x000000091b027207 */ /* 0x002fc60006000000 */
[----:B------:R0:W-:Y:S01]  /*b730*/  STL [R1+0x220], R3 ;  /* 0x0002200301007387 */ /* 0x0001e20000100800 */
[----:B--2---:R-:W-:-:S03]  /*b740*/  SEL R0, R27, R10, !P4 ;  /* 0x0000000a1b007207 */ /* 0x004fc60006000000 */
        /* <DEDUP_REMOVED lines=28> */
[----:B------:R-:W-:Y:S01]  /*b910*/  STL [R1+0x1e4], R3 ;  /* 0x0001e40301007387 */ /* 0x000fe20000100800 */
[----:B--2---:R-:W-:-:S03]  /*b920*/  SEL R0, R27, R25, !P4 ;  /* 0x000000191b007207 */ /* 0x004fc60006000000 */
[----:B------:R-:W-:Y:S04]  /*b930*/  STL [R1+0x1e0], R2 ;  /* 0x0001e00201007387 */ /* 0x000fe80000100800 */
[----:B------:R0:W-:Y:S04]  /*b940*/  STL [R1+0x1dc], R0 ;  /* 0x0001dc0001007387 */ /* 0x0001e80000100800 */
[----:B0-----:R-:W2:Y:S01]  /*b950*/  LDL.LU R0, [R1+0x100] ;  /* 0x0001000001007983 */ /* 0x001ea20000300800 */
[C---:B------:R-:W-:Y:S02]  /*b960*/  SEL R3, R27.reuse, R28, !P4 ;  /* 0x0000001c1b037207 */ /* 0x040fe40006000000 */
[----:B------:R-:W-:-:S03]  /*b970*/  SEL R2, R27, R29, !P4 ;  /* 0x0000001d1b027207 */ /* 0x000fc60006000000 */
[----:B------:R-:W-:Y:S04]  /*b980*/  STL [R1+0x1d8], R3 ;  /* 0x0001d80301007387 */ /* 0x000fe80000100800 */
        /* <DEDUP_REMOVED lines=132> */
[----:B------:R-:W3:Y:S01]  /*c1d0*/  LDL.LU R6, [R1] ;  /* 0x0000000001067983 */ /* 0x000ee20000300800 */
        /* <DEDUP_REMOVED lines=9> */
[C---:B---3--:R-:W-:Y:S02]  /*c270*/  SEL R2, R27.reuse, R2, !P4 ;  /* 0x000000021b027207 */ /* 0x048fe40006000000 */
[C---:B----4-:R-:W-:Y:S02]  /*c280*/  SEL R3, R27.reuse, R3, !P4 ;  /* 0x000000031b037207 */ /* 0x050fe40006000000 */
[C---:B------:R-:W-:Y:S02]  /*c290*/  SEL R4, R27.reuse, R4, !P4 ;  /* 0x000000041b047207 */ /* 0x040fe40006000000 */
[----:B------:R-:W-:-:S02]  /*c2a0*/  SEL R5, R27, R5, !P4 ;  /* 0x000000051b057207 */ /* 0x000fc40006000000 */
[C---:B------:R-:W-:Y:S02]  /*c2b0*/  SEL R26, R27.reuse, R26, !P4 ;  /* 0x0000001a1b1a7207 */ /* 0x040fe40006000000 */
[C---:B------:R-:W-:Y:S02]  /*c2c0*/  SEL R7, R27.reuse, R7, !P4 ;  /* 0x000000071b077207 */ /* 0x040fe40006000000 */
[C---:B------:R-:W-:Y:S02]  /*c2d0*/  SEL R8, R27.reuse, R8, !P4 ;  /* 0x000000081b087207 */ /* 0x040fe40006000000 */
[C---:B------:R-:W-:Y:S02]  /*c2e0*/  SEL R9, R27.reuse, R9, !P4 ;  /* 0x000000091b097207 */ /* 0x040fe40006000000 */
        /* <DEDUP_REMOVED lines=18> */
[----:B--2---:R-:W-:-:S05]  /*c410*/  SEL R0, R27, R0, !P4 ;  /* 0x000000001b007207 */ /* 0x004fca0006000000 */
[----:B------:R0:W-:Y:S04]  /*c420*/  STL [R1+0x148], R0 ;  /* 0x0001480001007387 */ /* 0x0001e80000100800 */
[----:B0-----:R-:W2:Y:S04]  /*c430*/  LDL.LU R0, [R1+0x26f4] ;  /* 0x0026f40001007983 */ /* 0x001ea80000300800 */
[----:B------:R0:W-:Y:S04]  /*c440*/  STL [R1+0x144], R2 ;  /* 0x0001440201007387 */ /* 0x0001e80000100800 */
[----:B0-----:R-:W3:Y:S04]  /*c450*/  LDL.LU R2, [R1+0x26f0] ;  /* 0x0026f00001027983 */ /* 0x001ee80000300800 */
[----:B------:R0:W-:Y:S04]  /*c460*/  STL [R1+0x140], R3 ;  /* 0x0001400301007387 */ /* 0x0001e80000100800 */
[----:B0-----:R-:W4:Y:S04]  /*c470*/  LDL.LU R3, [R1+0x26ec] ;  /* 0x0026ec0001037983 */ /* 0x001f280000300800 */
[----:B------:R0:W-:Y:S04]  /*c480*/  STL [R1+0x13c], R4 ;  /* 0x00013c0401007387 */ /* 0x0001e80000100800 */
[----:B0-----:R-:W2:Y:S04]  /*c490*/  LDL.LU R4, [R1+0x26e8] ;  /* 0x0026e80001047983 */ /* 0x001ea80000300800 */
        /* <DEDUP_REMOVED lines=23> */
[----:B0-----:R-:W3:Y:S04]  /*c610*/  LDL.LU R16, [R1+0x26b8] ;  /* 0x0026b80001107983 */ /* 0x001ee80000300800 */
        /* <DEDUP_REMOVED lines=22> */
[----:B------:R-:W-:-:S05]  /*c780*/  SEL R6, R27, R6, !P4 ;  /* 0x000000061b067207 */ /* 0x000fca0006000000 */
[----:B------:R0:W-:Y:S01]  /*c790*/  STL [R1+0xcc], R6 ;  /* 0x0000cc0601007387 */ /* 0x0001e20000100800 */
[C---:B--2---:R-:W-:Y:S02]  /*c7a0*/  SEL R15, R27.reuse, R15, !P4 ;  /* 0x0000000f1b0f7207 */ /* 0x044fe40006000000 */
[C---:B---3--:R-:W-:Y:S02]  /*c7b0*/  SEL R16, R27.reuse, R16, !P4 ;  /* 0x000000101b107207 */ /* 0x048fe40006000000 */
[C---:B----4-:R-:W-:Y:S02]  /*c7c0*/  SEL R18, R27.reuse, R18, !P4 ;  /* 0x000000121b127207 */ /* 0x050fe40006000000 */
[C---:B------:R-:W-:Y:S02]  /*c7d0*/  SEL R19, R27.reuse, R19, !P4 ;  /* 0x000000131b137207 */ /* 0x040fe40006000000 */
[C---:B------:R-:W-:Y:S02]  /*c7e0*/  SEL R21, R27.reuse, R21, !P4 ;  /* 0x000000151b157207 */ /* 0x040fe40006000000 */
[----:B------:R-:W-:-:S02]  /*c7f0*/  SEL R22, R27, R22, !P4 ;  /* 0x000000161b167207 */ /* 0x000fc40006000000 */
[C---:B------:R-:W-:Y:S02]  /*c800*/  SEL R24, R27.reuse, R24, !P4 ;  /* 0x000000181b187207 */ /* 0x040fe40006000000 */
[C---:B------:R-:W-:Y:S02]  /*c810*/  SEL R25, R27.reuse, R25, !P4 ;  /* 0x000000191b197207 */ /* 0x040fe40006000000 */
[C---:B0-----:R-:W-:Y:S02]  /*c820*/  SEL R6, R27.reuse, R28, !P4 ;  /* 0x0000001c1b067207 */ /* 0x041fe40006000000 */
[----:B------:R-:W-:-:S05]  /*c830*/  SEL R29, R27, R29, !P4 ;  /* 0x0000001d1b1d7207 */ /* 0x000fca0006000000 */
[----:B------:R-:W-:Y:S04]  /*c840*/  STL [R1+0xc4], R29 ;  /* 0x0000c41d01007387 */ /* 0x000fe80000100800 */
[----:B------:R0:W-:Y:S04]  /*c850*/  STL [R1+0xb4], R6 ;  /* 0x0000b40601007387 */ /* 0x0001e80000100800 */
[----:B------:R-:W-:Y:S01]  /*c860*/  STL [R1+0xa4], R25 ;  /* 0x0000a41901007387 */ /* 0x000fe20000100800 */
[----:B0-----:R-:W-:-:S03]  /*c870*/  SEL R6, R27, R23, !P4 ;  /* 0x000000171b067207 */ /* 0x001fc60006000000 */
        /* <DEDUP_REMOVED lines=10> */
[----:B------:R1:W-:Y:S04]  /*c920*/  STL [R1+0x2c], R16 ;  /* 0x00002c1001007387 */ /* 0x0003e80000100800 */
[----:B------:R-:W2:Y:S01]  /*c930*/  LDL.LU R17, [R1+0x26c] ;  /* 0x00026c0001117983 */ /* 0x000ea20000300800 */
[----:B0-----:R-:W-:-:S03]  /*c940*/  SEL R6, R27, R14, !P4 ;  /* 0x0000000e1b067207 */ /* 0x001fc60006000000 */
[----:B------:R-:W-:Y:S04]  /*c950*/  STL [R1+0x24], R15 ;  /* 0x0000240f01007387 */ /* 0x000fe80000100800 */
[----:B------:R-:W3:Y:S04]  /*c960*/  LDL.LU R18, [R1+0x268] ;  /* 0x0002680001127983 */ /* 0x000ee80000300800 */
[----:B------:R0:W-:Y:S04]  /*c970*/  STL [R1+0x14], R6 ;  /* 0x0000140601007387 */ /* 0x0001e80000100800 */
[----:B------:R-:W4:Y:S04]  /*c980*/  LDL.LU R19, [R1+0x264] ;  /* 0x0002640001137983 */ /* 0x000f280000300800 */
[----:B------:R-:W4:Y:S04]  /*c990*/  LDL.LU R20, [R1+0x260] ;  /* 0x0002600001147983 */ /* 0x000f280000300800 */
[----:B------:R-:W4:Y:S04]  /*c9a0*/  LDL.LU R21, [R1+0x25c] ;  /* 0x00025c0001157983 */ /* 0x000f280000300800 */
[----:B------:R-:W4:Y:S04]  /*c9b0*/  LDL.LU R22, [R1+0xe0] ;  /* 0x0000e00001167983 */ /* 0x000f280000300800 */
[----:B------:R-:W4:Y:S04]  /*c9c0*/  LDL.LU R24, [R1+0xd8] ;  /* 0x0000d80001187983 */ /* 0x000f280000300800 */
[----:B-1----:R-:W1:Y:S01]  /*c9d0*/  S2R R16, SR_TID.X ;  /* 0x0000000000107919 */ /* 0x002e620000002100 */
[----:B0-----:R-:W-:-:S03]  /*c9e0*/  SEL R6, R27, R13, !P4 ;  /* 0x0000000d1b067207 */ /* 0x001fc60006000000 */
[----:B------:R-:W4:Y:S01]  /*c9f0*/  LDL.LU R23, [R1+0xd0] ;  /* 0x0000d00001177983 */ /* 0x000f220000300800 */
[----:B------:R-:W-:-:S03]  /*ca00*/  SEL R29, R27, R12, !P4 ;  /* 0x0000000c1b1d7207 */ /* 0x000fc60006000000 */
[----:B------:R-:W4:Y:S01]  /*ca10*/  LDL.LU R28, [R1+0x258] ;  /* 0x00025800011c7983 */ /* 0x000f220000300800 */
[----:B------:R-:W-:-:S03]  /*ca20*/  SEL R11, R27, R11, !P4 ;  /* 0x0000000b1b0b7207 */ /* 0x000fc60006000000 */
[----:B------:R-:W4:Y:S04]  /*ca30*/  LDL.LU R25, [R1+0x248] ;  /* 0x0002480001197983 */ /* 0x000f280000300800 */
[----:B------:R-:W4:Y:S04]  /*ca40*/  LDL.LU R13, [R1+0x244] ;  /* 0x00024400010d7983 */ /* 0x000f280000300800 */
[----:B------:R0:W-:Y:S01]  /*ca50*/  STL [R1+0x264c], R6 ;  /* 0x00264c0601007387 */ /* 0x0001e20000100800 */
[----:B------:R-:W-:-:S03]  /*ca60*/  SEL R10, R27, R10, !P4 ;  /* 0x0000000a1b0a7207 */ /* 0x000fc60006000000 */
[----:B0-----:R-:W4:Y:S04]  /*ca70*/  LDL.LU R6, [R1+0x24c] ;  /* 0x00024c0001067983 */ /* 0x001f280000300800 */
[----:B------:R-:W4:Y:S04]  /*ca80*/  LDL.LU R12, [R1+0x250] ;  /* 0x00025000010c7983 */ /* 0x000f280000300800 */
[----:B------:R0:W-:Y:S01]  /*ca90*/  STL [R1+0x2650], R29 ;  /* 0x0026501d01007387 */ /* 0x0001e20000100800 */
[C---:B------:R-:W-:Y:S02]  /*caa0*/  SEL R9, R27.reuse, R9, !P4 ;  /* 0x000000091b097207 */ /* 0x040fe40006000000 */
[C---:B------:R-:W-:Y:S01]  /*cab0*/  SEL R8, R27.reuse, R8, !P4 ;  /* 0x000000081b087207 */ /* 0x040fe20006000000 */
[----:B0-----:R-:W4:Y:S04]  /*cac0*/  LDL.LU R29, [R1+0x254] ;  /* 0x00025400011d7983 */ /* 0x001f280000300800 */
[----:B------:R0:W-:Y:S01]  /*cad0*/  STL [R1+0x2654], R11 ;  /* 0x0026540b01007387 */ /* 0x0001e20000100800 */
[----:B------:R-:W-:-:S02]  /*cae0*/  SEL R7, R27, R7, !P4 ;  /* 0x000000071b077207 */ /* 0x000fc40006000000 */
[C---:B------:R-:W-:Y:S01]  /*caf0*/  SEL R26, R27.reuse, R26, !P4 ;  /* 0x0000001a1b1a7207 */ /* 0x040fe20006000000 */
[----:B0-----:R-:W4:Y:S01]  /*cb00*/  LDL.LU R11, [R1+0xc8] ;  /* 0x0000c800010b7983 */ /* 0x001f220000300800 */
[C---:B------:R-:W-:Y:S02]  /*cb10*/  SEL R5, R27.reuse, R5, !P4 ;  /* 0x000000051b057207 */ /* 0x040fe40006000000 */
[----:B-1----:R-:W-:Y:S01]  /*cb20*/  LOP3.LUT R16, R16, 0x7f, RZ, 0xc0, !PT ;  /* 0x0000007f10107812 */ /* 0x002fe200078ec0ff */
[----:B------:R-:W-:Y:S01]  /*cb30*/  STL [R1+0x2658], R10 ;  /* 0x0026580a01007387 */ /* 0x000fe20000100800 */
[C---:B------:R-:W-:Y:S02]  /*cb40*/  SEL R4, R27.reuse, R4, !P4 ;  /* 0x000000041b047207 */ /* 0x040fe40006000000 */
[C---:B------:R-:W-:Y:S01]  /*cb50*/  SEL R3, R27.reuse, R3, !P4 ;  /* 0x000000031b037207 */ /* 0x040fe20006000000 */
[----:B------:R-:W-:Y:S01]  /*cb60*/  STL [R1+0x265c], R9 ;  /* 0x00265c0901007387 */ /* 0x000fe20000100800 */
[----:B------:R-:W-:-:S03]  /*cb70*/  SEL R2, R27, R2, !P4 ;  /* 0x000000021b027207 */ /* 0x000fc60006000000 */
[----:B------:R-:W-:Y:S01]  /*cb80*/  STL [R1+0x2660], R8 ;  /* 0x0026600801007387 */ /* 0x000fe20000100800 */
[----:B------:R-:W-:Y:S01]  /*cb90*/  SEL R27, R27, R0, !P4 ;  /* 0x000000001b1b7207 */ /* 0x000fe20006000000 */
[----:B------:R-:W-:Y:S02]  /*cba0*/  IMAD R16, R16, c[0x0][0x18c], RZ ;  /* 0x0000630010107a24 */ /* 0x000fe400078e02ff */
[----:B------:R-:W-:Y:S04]  /*cbb0*/  STL [R1+0x2664], R7 ;  /* 0x0026640701007387 */ /* 0x000fe80000100800 */
[----:B------:R-:W-:Y:S04]  /*cbc0*/  STL [R1+0x2668], R26 ;  /* 0x0026681a01007387 */ /* 0x000fe80000100800 */
[----:B------:R-:W-:Y:S04]  /*cbd0*/  STL [R1+0x266c], R5 ;  /* 0x00266c0501007387 */ /* 0x000fe80000100800 */
[----:B------:R-:W-:Y:S01]  /*cbe0*/  STL [R1+0x2670], R4 ;  /* 0x0026700401007387 */ /* 0x000fe20000100800 */
[----:B------:R-:W-:-:S03]  /*cbf0*/  LEA.HI.X.SX32 R0, R16, c[0x0][0x16c], 0x1, P6 ;  /* 0x00005b0010007a11 */ /* 0x000fc600030f0eff */
[----:B------:R-:W-:Y:S04]  /*cc00*/  STL [R1+0x2674], R3 ;  /* 0x0026740301007387 */ /* 0x000fe80000100800 */
[----:B------:R-:W-:Y:S04]  /*cc10*/  STL [R1+0x2678], R2 ;  /* 0x0026780201007387 */ /* 0x000fe80000100800 */
[----:B------:R-:W-:Y:S04]  /*cc20*/  STL [R1+0x267c], R27 ;  /* 0x00267c1b01007387 */ /* 0x000fe80000100800 */
[----:B------:R-:W4:Y:S04]  /*cc30*/  LDL.LU R14, [R1+0x240] ;  /* 0x00024000010e7983 */ /* 0x000f280000300800 */
[----:B------:R-:W4:Y:S04]  /*cc40*/  LDL.LU R15, [R1+0x23c] ;  /* 0x00023c00010f7983 */ /* 0x000f280000300800 */
[----:B------:R-:W4:Y:S04]  /*cc50*/  LDL.LU R16, [R1+0x238] ;  /* 0x0002380001107983 */ /* 0x000f280000300800 */
[----:B------:R2:W-:Y:S02]  /*cc60*/  STL [R1+0x2680], R0 ;  /* 0x0026800001007387 */ /* 0x0005e40000100800 */
[----:B--2---:R-:W-:-:S02]  /*cc70*/  IMAD R0, R17, c[0x0][0x184], RZ ;  /* 0x0000610011007a24 */ /* 0x004fc400078e02ff */
[----:B------:R-:W2:Y:S04]  /*cc80*/  LDL.LU R17, [R1+0x234] ;  /* 0x0002340001117983 */ /* 0x000ea80000300800 */
[----:B------:R4:W-:Y:S01]  /*cc90*/  STL [R1+0x26c], R0 ;  /* 0x00026c0001007387 */ /* 0x0009e20000100800 */
[----:B---3--:R-:W-:-:S03]  /*cca0*/  IMAD R2, R18, c[0x0][0x184], RZ ;  /* 0x0000610012027a24 */ /* 0x008fc600078e02ff */
[----:B------:R-:W3:Y:S01]  /*ccb0*/  LDL.LU R18, [R1+0x230] ;  /* 0x0002300001127983 */ /* 0x000ee20000300800 */
[----:B----4-:R-:W-:-:S03]  /*ccc0*/  IMAD R0, R19, c[0x0][0x184], RZ ;  /* 0x0000610013007a24 */ /* 0x010fc600078e02ff */
[----:B------:R0:W-:Y:S04]  /*ccd0*/  STL [R1+0x268], R2 ;  /* 0x0002680201007387 */ /* 0x0001e80000100800 */
[----:B------:R-:W4:Y:S04]  /*cce0*/  LDL.LU R19, [R1+0x22c] ;  /* 0x00022c0001137983 */ /* 0x000f280000300800 */
[----:B------:R1:W-:Y:S01]  /*ccf0*/  STL [R1+0x264], R0 ;  /* 0x0002640001007387 */ /* 0x0003e20000100800 */
[----:B0-----:R-:W-:-:S03]  /*cd00*/  IMAD R2, R20, c[0x0][0x184], RZ ;  /* 0x0000610014027a24 */ /* 0x001fc600078e02ff */
[----:B------:R-:W4:Y:S04]  /*cd10*/  LDL.LU R20, [R1+0x228] ;  /* 0x0002280001147983 */ /* 0x000f280000300800 */
[----:B------:R0:W-:Y:S01]  /*cd20*/  STL [R1+0xe8], R2 ;  /* 0x0000e80201007387 */ /* 0x0001e20000100800 */
[----:B-1----:R-:W-:-:S03]  /*cd30*/  IMAD R0, R21, c[0x0][0x190], RZ ;  /* 0x0000640015007a24 */ /* 0x002fc600078e02ff */
[----:B------:R-:W4:Y:S04]  /*cd40*/  LDL.LU R21, [R1+0x224] ;  /* 0x0002240001157983 */ /* 0x000f280000300800 */
[----:B------:R1:W-:Y:S01]  /*cd50*/  STL [R1+0x25c], R0 ;  /* 0x00025c0001007387 */ /* 0x0003e20000100800 */
[----:B0-----:R-:W-:-:S03]  /*cd60*/  IMAD R2, R22, c[0x0][0x190], RZ ;  /* 0x0000640016027a24 */ /* 0x001fc600078e02ff */
[----:B------:R-:W4:Y:S04]  /*cd70*/  LDL.LU R22, [R1+0x220] ;  /* 0x0002200001167983 */ /* 0x000f280000300800 */
[----:B------:R0:W-:Y:S01]  /*cd80*/  STL [R1+0xe0], R2 ;  /* 0x0000e00201007387 */ /* 0x0001e20000100800 */
[----:B-1----:R-:W-:-:S03]  /*cd90*/  IMAD R0, R24, c[0x0][0x190], RZ ;  /* 0x0000640018007a24 */ /* 0x002fc600078e02ff */
[----:B------:R-:W4:Y:S04]  /*cda0*/  LDL.LU R24, [R1+0x21c] ;  /* 0x00021c0001187983 */ /* 0x000f280000300800 */
[----:B------:R-:W-:Y:S01]  /*cdb0*/  STL [R1+0xd8], R0 ;  /* 0x0000d80001007387 */ /* 0x000fe20000100800 */
[----:B0-----:R-:W-:-:S03]  /*cdc0*/  IMAD R2, R23, c[0x0][0x190], RZ ;  /* 0x0000640017027a24 */ /* 0x001fc600078e02ff */
[----:B------:R-:W4:Y:S04]  /*cdd0*/  LDL.LU R23, [R1+0x218] ;  /* 0x0002180001177983 */ /* 0x000f280000300800 */
[----:B------:R0:W-:Y:S01]  /*cde0*/  STL [R1+0xd0], R2 ;  /* 0x0000d00201007387 */ /* 0x0001e20000100800 */
[----:B------:R-:W-:Y:S02]  /*cdf0*/  IMAD R3, R12, c[0x0][0x190], RZ ;  /* 0x000064000c037a24 */ /* 0x000fe400078e02ff */
[----:B0-----:R-:W-:Y:S02]  /*ce00*/  IMAD R2, R28, c[0x0][0x190], RZ ;  /* 0x000064001c027a24 */ /* 0x001fe400078e02ff */
[----:B------:R-:W4:Y:S01]  /*ce10*/  LDL.LU R28, [R1+0x214] ;  /* 0x00021400011c7983 */ /* 0x000f220000300800 */
[----:B------:R-:W-:-:S05]  /*ce20*/  IMAD R0, R11, c[0x0][0x190], RZ ;  /* 0x000064000b007a24 */ /* 0x000fca00078e02ff */
[----:B------:R0:W-:Y:S04]  /*ce30*/  STL [R1+0xc8], R0 ;  /* 0x0000c80001007387 */ /* 0x0001e80000100800 */
[----:B------:R1:W-:Y:S01]  /*ce40*/  STL [R1+0xc0], R2 ;  /* 0x0000c00201007387 */ /* 0x0003e20000100800 */
[----:B0-----:R-:W-:Y:S02]  /*ce50*/  IMAD R0, R29, c[0x0][0x190], RZ ;  /* 0x000064001d007a24 */ /* 0x001fe400078e02ff */
[----:B-1----:R-:W-:-:S03]  /*ce60*/  IMAD R2, R6, c[0x0][0x190], RZ ;  /* 0x0000640006027a24 */ /* 0x002fc600078e02ff */
[----:B------:R0:W-:Y:S04]  /*ce70*/  STL [R1+0xbc], R0 ;  /* 0x0000bc0001007387 */ /* 0x0001e80000100800 */
[----:B------:R-:W-:Y:S01]  /*ce80*/  STL [R1+0xb8], R3 ;  /* 0x0000b80301007387 */ /* 0x000fe20000100800 */
[----:B0-----:R-:W-:-:S03]  /*ce90*/  IMAD R0, R25, c[0x0][0x190], RZ ;  /* 0x0000640019007a24 */ /* 0x001fc600078e02ff */
[----:B------:R-:W4:Y:S04]  /*cea0*/  LDL.LU R25, [R1+0x210] ;  /* 0x0002100001197983 */ /* 0x000f280000300800 */
[----:B------:R0:W-:Y:S04]  /*ceb0*/  STL [R1+0xb0], R2 ;  /* 0x0000b00201007387 */ /* 0x0001e80000100800 */
[----:B------:R1:W-:Y:S01]  /*cec0*/  STL [R1+0xac], R0 ;  /* 0x0000ac0001007387 */ /* 0x0003e20000100800 */
[----:B0-----:R-:W-:-:S03]  /*ced0*/  IMAD R2, R13, c[0x0][0x190], RZ ;  /* 0x000064000d027a24 */ /* 0x001fc600078e02ff */
[----:B------:R-:W4:Y:S01]  /*cee0*/  LDL.LU R13, [R1+0x20c] ;  /* 0x00020c00010d7983 */ /* 0x000f220000300800 */
[----:B-1----:R-:W-:-:S03]  /*cef0*/  IMAD R0, R14, c[0x0][0x190], RZ ;  /* 0x000064000e007a24 */ /* 0x002fc600078e02ff */
[----:B------:R0:W-:Y:S04]  /*cf00*/  STL [R1+0xa8], R2 ;  /* 0x0000a80201007387 */ /* 0x0001e80000100800 */
[----:B------:R-:W4:Y:S04]  /*cf10*/  LDL.LU R14, [R1+0x208] ;  /* 0x00020800010e7983 */ /* 0x000f280000300800 */
[----:B------:R1:W-:Y:S01]  /*cf20*/  STL [R1+0xa0], R0 ;  /* 0x0000a00001007387 */ /* 0x0003e20000100800 */
[----:B0-----:R-:W-:-:S03]  /*cf30*/  IMAD R2, R15, c[0x0][0x190], RZ ;  /* 0x000064000f027a24 */ /* 0x001fc600078e02ff */
[----:B------:R-:W4:Y:S01]  /*cf40*/  LDL.LU R15, [R1+0x204] ;  /* 0x00020400010f7983 */ /* 0x000f220000300800 */
[----:B-1----:R-:W-:-:S03]  /*cf50*/  IMAD R0, R16, c[0x0][0x190], RZ ;  /* 0x0000640010007a24 */ /* 0x002fc600078e02ff */
[----:B------:R2:W-:Y:S04]  /*cf60*/  STL [R1+0x9c], R2 ;  /* 0x00009c0201007387 */ /* 0x0005e80000100800 */
[----:B------:R-:W4:Y:S04]  /*cf70*/  LDL.LU R16, [R1+0x200] ;  /* 0x0002000001107983 */ /* 0x000f280000300800 */
[----:B------:R3:W-:Y:S01]  /*cf80*/  STL [R1+0x94], R0 ;  /* 0x0000940001007387 */ /* 0x0007e20000100800 */
[----:B--2---:R-:W-:-:S03]  /*cf90*/  IMAD R2, R17, c[0x0][0x190], RZ ;  /* 0x0000640011027a24 */ /* 0x004fc600078e02ff */
[----:B------:R-:W2:Y:S01]  /*cfa0*/  LDL.LU R17, [R1+0x1fc] ;  /* 0x0001fc0001117983 */ /* 0x000ea20000300800 */
[----:B---3--:R-:W-:-:S03]  /*cfb0*/  IMAD R0, R18, c[0x0][0x190], RZ ;  /* 0x0000640012007a24 */ /* 0x008fc600078e02ff */
[----:B------:R4:W-:Y:S04]  /*cfc0*/  STL [R1+0x90], R2 ;  /* 0x0000900201007387 */ /* 0x0009e80000100800 */
[----:B------:R-:W3:Y:S04]  /*cfd0*/  LDL.LU R18, [R1+0x1f8] ;  /* 0x0001f80001127983 */ /* 0x000ee80000300800 */
[----:B------:R0:W-:Y:S01]  /*cfe0*/  STL [R1+0x88], R0 ;  /* 0x0000880001007387 */ /* 0x0001e20000100800 */
[----:B----4-:R-:W-:-:S03]  /*cff0*/  IMAD R2, R19, c[0x0][0x190], RZ ;  /* 0x0000640013027a24 */ /* 0x010fc600078e02ff */
[----:B------:R-:W4:Y:S01]  /*d000*/  LDL.LU R19, [R1+0x1f4] ;  /* 0x0001f40001137983 */ /* 0x000f220000300800 */
[----:B0-----:R-:W-:-:S03]  /*d010*/  IMAD R0, R20, c[0x0][0x190], RZ ;  /* 0x0000640014007a24 */ /* 0x001fc600078e02ff */
        /* <DEDUP_REMOVED lines=11> */
[----:B------:R-:W-:Y:S01]  /*d0d0*/  STL [R1+0x6c], R2 ;  /* 0x00006c0201007387 */ /* 0x000fe20000100800 */
[----:B-1----:R-:W-:-:S03]  /*d0e0*/  IMAD R0, R23, c[0x0][0x190], RZ ;  /* 0x0000640017007a24 */ /* 0x002fc600078e02ff */
[----:B------:R-:W4:Y:S04]  /*d0f0*/  LDL.LU R11, [R1+0x1e0] ;  /* 0x0001e000010b7983 */ /* 0x000f280000300800 */
[----:B------:R-:W4:Y:S04]  /*d100*/  LDL.LU R23, [R1+0x1dc] ;  /* 0x0001dc0001177983 */ /* 0x000f280000300800 */
[----:B------:R0:W-:Y:S04]  /*d110*/  STL [R1+0x68], R0 ;  /* 0x0000680001007387 */ /* 0x0001e80000100800 */
[----:B------:R-:W4:Y:S04]  /*d120*/  LDL.LU R29, [R1+0x1d8] ;  /* 0x0001d800011d7983 */ /* 0x000f280000300800 */
[----:B------:R-:W4:Y:S01]  /*d130*/  LDL.LU R12, [R1+0x1d4] ;  /* 0x0001d400010c7983 */ /* 0x000f220000300800 */
[----:B0-----:R-:W-:-:S05]  /*d140*/  IMAD R0, R28, c[0x0][0x190], RZ ;  /* 0x000064001c007a24 */ /* 0x001fca00078e02ff */
[----:B------:R0:W-:Y:S04]  /*d150*/  STL [R1+0x60], R0 ;  /* 0x0000600001007387 */ /* 0x0001e80000100800 */
[----:B------:R-:W4:Y:S04]  /*d160*/  LDL.LU R6, [R1+0x1d0] ;  /* 0x0001d00001067983 */ /* 0x000f280000300800 */
[----:B------:R-:W4:Y:S01]  /*d170*/  LDL.LU R28, [R1+0x1cc] ;  /* 0x0001cc00011c7983 */ /* 0x000f220000300800 */
[----:B------:R-:W-:-:S03]  /*d180*/  IMAD R2, R25, c[0x0][0x190], RZ ;  /* 0x0000640019027a24 */ /* 0x000fc600078e02ff */
[----:B------:R-:W4:Y:S04]  /*d190*/  LDL.LU R25, [R1+0x1c8] ;  /* 0x0001c80001197983 */ /* 0x000f280000300800 */
[----:B------:R1:W-:Y:S01]  /*d1a0*/  STL [R1+0x58], R2 ;  /* 0x0000580201007387 */ /* 0x0003e20000100800 */
[----:B0-----:R-:W-:-:S03]  /*d1b0*/  IMAD R0, R13, c[0x0][0x190], RZ ;  /* 0x000064000d007a24 */ /* 0x001fc600078e02ff */
[----:B------:R-:W4:Y:S04]  /*d1c0*/  LDL.LU R13, [R1+0x1c4] ;  /* 0x0001c400010d7983 */ /* 0x000f280000300800 */
[----:B------:R0:W-:Y:S01]  /*d1d0*/  STL [R1+0x54], R0 ;  /* 0x0000540001007387 */ /* 0x0001e20000100800 */
[----:B-1----:R-:W-:-:S03]  /*d1e0*/  IMAD R2, R14, c[0x0][0x190], RZ ;  /* 0x000064000e027a24 */ /* 0x002fc600078e02ff */
        /* <DEDUP_REMOVED lines=8> */
[----:B--2---:R-:W-:-:S03]  /*d270*/  IMAD R0, R17, c[0x0][0x190], RZ ;  /* 0x0000640011007a24 */ /* 0x004fc600078e02ff */
        /* <DEDUP_REMOVED lines=20> */
[----:B0-----:R-:W-:Y:S02]  /*d3c0*/  IMAD R2, R11, c[0x0][0x190], RZ ;  /* 0x000064000b027a24 */ /* 0x001fe400078e02ff */
[----:B-1----:R-:W-:Y:S02]  /*d3d0*/  IMAD R0, R23, c[0x0][0x190], RZ ;  /* 0x0000640017007a24 */ /* 0x002fe400078e02ff */
[----:B------:R-:W4:Y:S01]  /*d3e0*/  LDL.LU R23, [R1+0x198] ;  /* 0x0001980001177983 */ /* 0x000f220000300800 */
[----:B------:R-:W-:-:S03]  /*d3f0*/  IMAD R3, R29, c[0x0][0x190], RZ ;  /* 0x000064001d037a24 */ /* 0x000fc600078e02ff */
[----:B------:R0:W-:Y:S04]  /*d400*/  STL [R1+0x18], R2 ;  /* 0x0000180201007387 */ /* 0x0001e80000100800 */
[----:B------:R1:W-:Y:S01]  /*d410*/  STL [R1+0x10], R0 ;  /* 0x0000100001007387 */ /* 0x0003e20000100800 */
[----:B0-----:R-:W-:-:S03]  /*d420*/  IMAD R2, R12, c[0x0][0x190], RZ ;  /* 0x000064000c027a24 */ /* 0x001fc600078e02ff */
[----:B------:R-:W-:Y:S01]  /*d430*/  STL [R1+0x8], R3 ;  /* 0x0000080301007387 */ /* 0x000fe20000100800 */
[----:B------:R-:W-:Y:S02]  /*d440*/  IMAD R28, R28, c[0x0][0x190], RZ ;  /* 0x000064001c1c7a24 */ /* 0x000fe400078e02ff */
[----:B-1----:R-:W-:Y:S01]  /*d450*/  IMAD R0, R6, c[0x0][0x190], RZ ;  /* 0x0000640006007a24 */ /* 0x002fe200078e02ff */
[----:B------:R-:W-:Y:S04]  /*d460*/  STL [R1+0x4], R2 ;  /* 0x0000040201007387 */ /* 0x000fe80000100800 */
[----:B------:R-:W-:Y:S04]  /*d470*/  STL [R1+0x260c], R28 ;  /* 0x00260c1c01007387 */ /* 0x000fe80000100800 */
[----:B------:R-:W-:Y:S01]  /*d480*/  STL [R1], R0 ;  /* 0x0000000001007387 */ /* 0x000fe20000100800 */
[----:B------:R-:W-:-:S05]  /*d490*/  IMAD R25, R25, c[0x0][0x190], RZ ;  /* 0x0000640019197a24 */ /* 0x000fca00078e02ff */
[----:B------:R-:W-:Y:S01]  /*d4a0*/  STL [R1+0x2610], R25 ;  /* 0x0026101901007387 */ /* 0x000fe20000100800 */
[----:B------:R-:W-:Y:S02]  /*d4b0*/  IMAD R12, R13, c[0x0][0x190], RZ ;  /* 0x000064000d0c7a24 */ /* 0x000fe400078e02ff */
[----:B------:R-:W-:-:S03]  /*d4c0*/  IMAD R13, R14, c[0x0][0x190], RZ ;  /* 0x000064000e0d7a24 */ /* 0x000fc600078e02ff */
[----:B------:R-:W-:Y:S04]  /*d4d0*/  STL [R1+0x2614], R12 ;  /* 0x0026140c01007387 */ /* 0x000fe80000100800 */
[----:B------:R-:W-:Y:S01]  /*d4e0*/  STL [R1+0x2618], R13 ;  /* 0x0026180d01007387 */ /* 0x000fe20000100800 */
[----:B------:R-:W-:Y:S02]  /*d4f0*/  IMAD R14, R15, c[0x0][0x190], RZ ;  /* 0x000064000f0e7a24 */ /* 0x000fe400078e02ff */
[----:B------:R-:W-:-:S03]  /*d500*/  IMAD R15, R16, c[0x0][0x190], RZ ;  /* 0x00006400100f7a24 */ /* 0x000fc600078e02ff */
[----:B------:R-:W-:Y:S04]  /*d510*/  STL [R1+0x261c], R14 ;  /* 0x00261c0e01007387 */ /* 0x000fe80000100800 */
[----:B------:R-:W-:Y:S01]  /*d520*/  STL [R1+0x2620], R15 ;  /* 0x0026200f01007387 */ /* 0x000fe20000100800 */
[----:B--2---:R-:W-:-:S05]  /*d530*/  IMAD R16, R17, c[0x0][0x190], RZ ;  /* 0x0000640011107a24 */ /* 0x004fca00078e02ff */
[----:B------:R-:W-:Y:S01]  /*d540*/  STL [R1+0x2624], R16 ;  /* 0x0026241001007387 */ /* 0x000fe20000100800 */
[----:B---3--:R-:W-:-:S05]  /*d550*/  IMAD R17, R18, c[0x0][0x190], RZ ;  /* 0x0000640012117a24 */ /* 0x008fca00078e02ff */
[----:B------:R-:W-:Y:S01]  /*d560*/  STL [R1+0x2628], R17 ;  /* 0x0026281101007387 */ /* 0x000fe20000100800 */
[----:B----4-:R-:W-:Y:S02]  /*d570*/  IMAD R18, R19, c[0x0][0x190], RZ ;  /* 0x0000640013127a24 */ /* 0x010fe400078e02ff */
[----:B------:R-:W-:-:S03]  /*d580*/  IMAD R19, R20, c[0x0][0x190], RZ ;  /* 0x0000640014137a24 */ /* 0x000fc600078e02ff */
[----:B------:R-:W-:Y:S04]  /*d590*/  STL [R1+0x262c], R18 ;  /* 0x00262c1201007387 */ /* 0x000fe80000100800 */
[----:B------:R-:W-:Y:S01]  /*d5a0*/  STL [R1+0x2630], R19 ;  /* 0x0026301301007387 */ /* 0x000fe20000100800 */
[----:B------:R-:W-:Y:S02]  /*d5b0*/  IMAD R20, R21, c[0x0][0x190], RZ ;  /* 0x0000640015147a24 */ /* 0x000fe400078e02ff */
[----:B------:R-:W-:-:S03]  /*d5c0*/  IMAD R21, R22, c[0x0][0x190], RZ ;  /* 0x0000640016157a24 */ /* 0x000fc600078e02ff */
[----:B------:R-:W-:Y:S04]  /*d5d0*/  STL [R1+0x2634], R20 ;  /* 0x0026341401007387 */ /* 0x000fe80000100800 */
[----:B------:R-:W-:Y:S01]  /*d5e0*/  STL [R1+0x2638], R21 ;  /* 0x0026381501007387 */ /* 0x000fe20000100800 */
[----:B------:R-:W-:-:S03]  /*d5f0*/  IMAD R22, R24, c[0x0][0x190], RZ ;  /* 0x0000640018167a24 */ /* 0x000fc600078e02ff */
[----:B------:R-:W2:Y:S04]  /*d600*/  LDL.LU R24, [R1+0x194] ;  /* 0x0001940001187983 */ /* 0x000ea80000300800 */
[----:B------:R0:W-:Y:S04]  /*d610*/  STL [R1+0x263c], R22 ;  /* 0x00263c1601007387 */ /* 0x0001e80000100800 */
[----:B0-----:R-:W3:Y:S04]  /*d620*/  LDL.LU R22, [R1+0x188] ;  /* 0x0001880001167983 */ /* 0x001ee80000300800 */
        /* <DEDUP_REMOVED lines=16> */
[----:B------:R-:W4:Y:S04]  /*d730*/  LDL.LU R4, [R1+0x144] ;  /* 0x0001440001047983 */ /* 0x000f280000300800 */
[----:B------:R-:W4:Y:S01]  /*d740*/  LDL.LU R5, [R1+0x140] ;  /* 0x0001400001057983 */ /* 0x000f220000300800 */
[----:B------:R-:W-:-:S03]  /*d750*/  IMAD R23, R23, c[0x0][0x190], RZ ;  /* 0x0000640017177a24 */ /* 0x000fc600078e02ff */
[----:B------:R-:W4:Y:S04]  /*d760*/  LDL.LU R26, [R1+0x13c] ;  /* 0x00013c00011a7983 */ /* 0x000f280000300800 */
[----:B------:R-:W4:Y:S04]  /*d770*/  LDL.LU R7, [R1+0x138] ;  /* 0x0001380001077983 */ /* 0x000f280000300800 */
[----:B------:R-:W4:Y:S04]  /*d780*/  LDL.LU R8, [R1+0x134] ;  /* 0x0001340001087983 */ /* 0x000f280000300800 */
[----:B------:R-:W4:Y:S04]  /*d790*/  LDL.LU R9, [R1+0x130] ;  /* 0x0001300001097983 */ /* 0x000f280000300800 */
[----:B------:R-:W4:Y:S04]  /*d7a0*/  LDL.LU R10, [R1+0x12c] ;  /* 0x00012c00010a7983 */ /* 0x000f280000300800 */
[----:B------:R-:W4:Y:S04]  /*d7b0*/  LDL.LU R11, [R1+0x128] ;  /* 0x00012800010b7983 */ /* 0x000f280000300800 */
[----:B------:R-:W4:Y:S04]  /*d7c0*/  LDL.LU R29, [R1+0x124] ;  /* 0x00012400011d7983 */ /* 0x000f280000300800 */
[----:B------:R-:W4:Y:S04]  /*d7d0*/  LDL.LU R6, [R1+0x120] ;  /* 0x0001200001067983 */ /* 0x000f280000300800 */
[----:B------:R0:W-:Y:S04]  /*d7e0*/  STL [R1+0x2640], R23 ;  /* 0x0026401701007387 */ /* 0x0001e80000100800 */
[----:B0-----:R-:W4:Y:S01]  /*d7f0*/  LDL.LU R23, [R1+0x18c] ;  /* 0x00018c0001177983 */ /* 0x001f220000300800 */
[----:B--2---:R-:W-:-:S05]  /*d800*/  IMAD R24, R24, c[0x0][0x190], RZ ;  /* 0x0000640018187a24 */ /* 0x004fca00078e02ff */
[----:B------:R0:W-:Y:S04]  /*d810*/  STL [R1+0x2644], R24 ;  /* 0x0026441801007387 */ /* 0x0001e80000100800 */
[----:B0-----:R-:W2:Y:S01]  /*d820*/  LDL.LU R24, [R1+0x190] ;  /* 0x0001900001187983 */ /* 0x001ea20000300800 */
[----:B---3--:R-:W-:Y:S02]  /*d830*/  IMAD R3, R3, c[0x0][0x190], RZ ;  /* 0x0000640003037a24 */ /* 0x008fe400078e02ff */
[----:B--2---:R-:W-:-:S05]  /*d840*/  IMAD R24, R24, c[0x0][0x190], RZ ;  /* 0x0000640018187a24 */ /* 0x004fca00078e02ff */
[----:B------:R4:W-:Y:S02]  /*d850*/  STL [R1+0x190], R24 ;  /* 0x0001901801007387 */ /* 0x0009e40000100800 */
[----:B----4-:R-:W-:Y:S02]  /*d860*/  IMAD R24, R23, c[0x0][0x190], RZ ;  /* 0x0000640017187a24 */ /* 0x010fe400078e02ff */
[----:B------:R-:W-:Y:S02]  /*d870*/  IMAD R23, R22, c[0x0][0x190], RZ ;  /* 0x0000640016177a24 */ /* 0x000fe400078e02ff */
[----:B------:R-:W-:Y:S02]  /*d880*/  IMAD R22, R21, c[0x0][0x190], RZ ;  /* 0x0000640015167a24 */ /* 0x000fe400078e02ff */
[----:B------:R-:W-:Y:S01]  /*d890*/  IMAD R21, R20, c[0x0][0x190], RZ ;  /* 0x0000640014157a24 */ /* 0x000fe200078e02ff */
[----:B------:R-:W-:Y:S01]  /*d8a0*/  STL [R1+0x18c], R24 ;  /* 0x00018c1801007387 */ /* 0x000fe20000100800 */
[----:B------:R-:W-:-:S02]  /*d8b0*/  IMAD R20, R19, c[0x0][0x190], RZ ;  /* 0x0000640013147a24 */ /* 0x000fc400078e02ff */
[----:B------:R-:W-:Y:S01]  /*d8c0*/  IMAD R19, R18, c[0x0][0x190], RZ ;  /* 0x0000640012137a24 */ /* 0x000fe200078e02ff */
[----:B------:R-:W-:Y:S01]  /*d8d0*/  STL [R1+0x188], R23 ;  /* 0x0001881701007387 */ /* 0x000fe20000100800 */
[----:B------:R-:W-:Y:S02]  /*d8e0*/  IMAD R18, R17, c[0x0][0x190], RZ ;  /* 0x0000640011127a24 */ /* 0x000fe400078e02ff */
[----:B------:R-:W-:Y:S01]  /*d8f0*/  IMAD R17, R16, c[0x0][0x190], RZ ;  /* 0x0000640010117a24 */ /* 0x000fe200078e02ff */
[----:B------:R-:W-:Y:S01]  /*d900*/  STL [R1+0x184], R22 ;  /* 0x0001841601007387 */ /* 0x000fe20000100800 */
[----:B------:R-:W-:Y:S02]  /*d910*/  IMAD R16, R15, c[0x0][0x190], RZ ;  /* 0x000064000f107a24 */ /* 0x000fe400078e02ff */
[----:B------:R-:W-:Y:S01]  /*d920*/  IMAD R15, R14, c[0x0][0x190], RZ ;  /* 0x000064000e0f7a24 */ /* 0x000fe200078e02ff */
[----:B------:R-:W-:Y:S01]  /*d930*/  STL [R1+0x180], R21 ;  /* 0x0001801501007387 */ /* 0x000fe20000100800 */
[----:B------:R-:W-:-:S03]  /*d940*/  IMAD R14, R13, c[0x0][0x190], RZ ;  /* 0x000064000d0e7a24 */ /* 0x000fc600078e02ff */
[----:B------:R-:W-:Y:S01]  /*d950*/  STL [R1+0x17c], R20 ;  /* 0x00017c1401007387 */ /* 0x000fe20000100800 */
[----:B------:R-:W-:-:S03]  /*d960*/  IMAD R13, R12, c[0x0][0x190], RZ ;  /* 0x000064000c0d7a24 */ /* 0x000fc600078e02ff */
[----:B------:R-:W-:Y:S01]  /*d970*/  STL [R1+0x178], R19 ;  /* 0x0001781301007387 */ /* 0x000fe20000100800 */
[----:B------:R-:W-:-:S03]  /*d980*/  IMAD R12, R25, c[0x0][0x190], RZ ;  /* 0x00006400190c7a24 */ /* 0x000fc600078e02ff */
[----:B------:R-:W-:Y:S04]  /*d990*/  STL [R1+0x174], R18 ;  /* 0x0001741201007387 */ /* 0x000fe80000100800 */
[----:B------:R-:W-:Y:S04]  /*d9a0*/  STL [R1+0x170], R17 ;  /* 0x0001701101007387 */ /* 0x000fe80000100800 */
[----:B------:R-:W-:Y:S04]  /*d9b0*/  STL [R1+0x16c], R16 ;  /* 0x00016c1001007387 */ /* 0x000fe80000100800 */
[----:B------:R-:W-:Y:S04]  /*d9c0*/  STL [R1+0x168], R15 ;  /* 0x0001680f01007387 */ /* 0x000fe80000100800 */
[----:B------:R0:W-:Y:S04]  /*d9d0*/  STL [R1+0x164], R14 ;  /* 0x0001640e01007387 */ /* 0x0001e80000100800 */
[----:B------:R1:W-:Y:S04]  /*d9e0*/  STL [R1+0x160], R13 ;  /* 0x0001600d01007387 */ /* 0x0003e80000100800 */
[----:B------:R2:W-:Y:S01]  /*d9f0*/  STL [R1+0x15c], R12 ;  /* 0x00015c0c01007387 */ /* 0x0005e20000100800 */
[----:B0-----:R-:W-:-:S02]  /*da00*/  IMAD R14, R28, c[0x0][0x190], RZ ;  /* 0x000064001c0e7a24 */ /* 0x001fc400078e02ff */
[----:B-1----:R-:W-:Y:S02]  /*da10*/  IMAD R13, R0, c[0x0][0x190], RZ ;  /* 0x00006400000d7a24 */ /* 0x002fe400078e02ff */
[----:B------:R-:W-:Y:S02]  /*da20*/  IMAD R0, R2, c[0x0][0x190], RZ ;  /* 0x0000640002007a24 */ /* 0x000fe400078e02ff */
[----:B--2---:R-:W-:Y:S01]  /*da30*/  IMAD R12, R27, c[0x0][0x190], RZ ;  /* 0x000064001b0c7a24 */ /* 0x004fe200078e02ff */
[----:B------:R-:W-:Y:S01]  /*da40*/  STL [R1+0x158], R14 ;  /* 0x0001580e01007387 */ /* 0x000fe20000100800 */
[----:B------:R-:W-:-:S03]  /*da50*/  IMAD R2, R4, c[0x0][0x190], RZ ;  /* 0x0000640004027a24 */ /* 0x000fc600078e02ff */
[----:B------:R-:W-:Y:S04]  /*da60*/  STL [R1+0x154], R13 ;  /* 0x0001540d01007387 */ /* 0x000fe80000100800 */
[----:B------:R-:W-:Y:S04]  /*da70*/  STL [R1+0x150], R12 ;  /* 0x0001500c01007387 */ /* 0x000fe80000100800 */
[----:B------:R0:W-:Y:S04]  /*da80*/  STL [R1+0x14c], R0 ;  /* 0x00014c0001007387 */ /* 0x0001e80000100800 */
[----:B------:R1:W-:Y:S01]  /*da90*/  STL [R1+0x148], R3 ;  /* 0x0001480301007387 */ /* 0x0003e20000100800 */
[----:B0-----:R-:W-:-:S03]  /*daa0*/  IMAD R0, R5, c[0x0][0x190], RZ ;  /* 0x0000640005007a24 */ /* 0x001fc600078e02ff */
[----:B------:R0:W-:Y:S01]  /*dab0*/  STL [R1+0x144], R2 ;  /* 0x0001440201007387 */ /* 0x0001e20000100800 */
[----:B-1----:R-:W-:-:S03]  /*dac0*/  IMAD R3, R26, c[0x0][0x190], RZ ;  /* 0x000064001a037a24 */ /* 0x002fc600078e02ff */
[----:B------:R1:W-:Y:S01]  /*dad0*/  STL [R1+0x140], R0 ;  /* 0x0001400001007387 */ /* 0x0003e20000100800 */
[----:B0-----:R-:W-:-:S03]  /*dae0*/  IMAD R2, R7, c[0x0][0x190], RZ ;  /* 0x0000640007027a24 */ /* 0x001fc600078e02ff */
[----:B------:R0:W-:Y:S01]  /*daf0*/  STL [R1+0x13c], R3 ;  /* 0x00013c0301007387 */ /* 0x0001e20000100800 */
[----:B-1----:R-:W-:-:S03]  /*db00*/  IMAD R0, R8, c[0x0][0x190], RZ ;  /* 0x0000640008007a24 */ /* 0x002fc600078e02ff */
[----:B------:R1:W-:Y:S04]  /*db10*/  STL [R1+0x138], R2 ;  /* 0x0001380201007387 */ /* 0x0003e80000100800 */
[----:B------:R2:W-:Y:S01]  /*db20*/  STL [R1+0x134], R0 ;  /* 0x0001340001007387 */ /* 0x0005e20000100800 */
[----:B0-----:R-:W-:Y:S02]  /*db30*/  IMAD R3, R9, c[0x0][0x190], RZ ;  /* 0x0000640009037a24 */ /* 0x001fe400078e02ff */
[----:B-1----:R-:W-:-:S03]  /*db40*/  IMAD R2, R10, c[0x0][0x190], RZ ;  /* 0x000064000a027a24 */ /* 0x002fc600078e02ff */
[----:B------:R-:W-:Y:S01]  /*db50*/  STL [R1+0x130], R3 ;  /* 0x0001300301007387 */ /* 0x000fe20000100800 */
[----:B--2---:R-:W-:-:S03]  /*db60*/  IMAD R0, R11, c[0x0][0x190], RZ ;  /* 0x000064000b007a24 */ /* 0x004fc600078e02ff */
[----:B------:R-:W-:Y:S04]  /*db70*/  STL [R1+0x12c], R2 ;  /* 0x00012c0201007387 */ /* 0x000fe80000100800 */
[----:B------:R0:W-:Y:S04]  /*db80*/  STL [R1+0x128], R0 ;  /* 0x0001280001007387 */ /* 0x0001e80000100800 */
[----:B0-----:R-:W2:Y:S01]  /*db90*/  LDL.LU R0, [R1+0x114] ;  /* 0x0001140001007983 */ /* 0x001ea20000300800 */
[----:B------:R-:W-:Y:S02]  /*dba0*/  IMAD R3, R29, c[0x0][0x190], RZ ;  /* 0x000064001d037a24 */ /* 0x000fe400078e02ff */
[----:B------:R-:W-:-:S03]  /*dbb0*/  IMAD R2, R6, c[0x0][0x190], RZ ;  /* 0x0000640006027a24 */ /* 0x000fc600078e02ff */
[----:B------:R-:W-:Y:S04]  /*dbc0*/  STL [R1+0x124], R3 ;  /* 0x0001240301007387 */ /* 0x000fe80000100800 */
[----:B--2---:R0:W-:Y:S04]  /*dbd0*/  STL [R1+0x2684], R0 ;  /* 0x0026840001007387 */ /* 0x0041e80000100800 */
[----:B------:R-:W-:Y:S04]  /*dbe0*/  STL [R1+0x120], R2 ;  /* 0x0001200201007387 */ /* 0x000fe80000100800 */
        /* <DEDUP_REMOVED lines=31> */
[----:B--2---:R-:W-:-:S05]  /*dde0*/  IMAD R0, R0, c[0x0][0x190], RZ ;  /* 0x0000640000007a24 */ /* 0x004fca00078e02ff */
[----:B------:R0:W-:Y:S04]  /*ddf0*/  STL [R1+0x11c], R0 ;  /* 0x00011c0001007387 */ /* 0x0001e80000100800 */
[----:B0-----:R-:W2:Y:S02]  /*de00*/  LDL.LU R0, [R1+0x2688] ;  /* 0x0026880001007983 */ /* 0x001ea40000300800 */
[----:B--2---:R-:W-:-:S05]  /*de10*/  IMAD R0, R0, c[0x0][0x190], RZ ;  /* 0x0000640000007a24 */ /* 0x004fca00078e02ff */
[----:B------:R0:W-:Y:S04]  /*de20*/  STL [R1+0x118], R0 ;  /* 0x0001180001007387 */ /* 0x0001e80000100800 */
[----:B0-----:R-:W2:Y:S01]  /*de30*/  LDL.LU R0, [R1+0x2684] ;  /* 0x0026840001007983 */ /* 0x001ea20000300800 */
[----:B---3--:R-:W-:Y:S02]  /*de40*/  IMAD R27, R27, c[0x0][0x190], RZ ;  /* 0x000064001b1b7a24 */ /* 0x008fe400078e02ff */
[----:B----4-:R-:W-:Y:S02]  /*de50*/  IMAD R2, R2, c[0x0][0x190], RZ ;  /* 0x0000640002027a24 */ /* 0x010fe400078e02ff */
[----:B------:R-:W-:Y:S02]  /*de60*/  IMAD R3, R3, c[0x0][0x190], RZ ;  /* 0x0000640003037a24 */ /* 0x000fe400078e02ff */
[----:B------:R-:W-:-:S02]  /*de70*/  IMAD R4, R4, c[0x0][0x190], RZ ;  /* 0x0000640004047a24 */ /* 0x000fc400078e02ff */
[----:B------:R-:W-:Y:S02]  /*de80*/  IMAD R5, R5, c[0x0][0x190], RZ ;  /* 0x0000640005057a24 */ /* 0x000fe400078e02ff */
[----:B------:R-:W-:Y:S02]  /*de90*/  IMAD R26, R26, c[0x0][0x190], RZ ;  /* 0x000064001a1a7a24 */ /* 0x000fe400078e02ff */
[----:B------:R-:W-:Y:S02]  /*dea0*/  IMAD R7, R7, c[0x0][0x190], RZ ;  /* 0x0000640007077a24 */ /* 0x000fe400078e02ff */
[----:B------:R-:W-:Y:S02]  /*deb0*/  IMAD R8, R8, c[0x0][0x190], RZ ;  /* 0x0000640008087a24 */ /* 0x000fe400078e02ff */
[----:B------:R-:W-:Y:S02]  /*dec0*/  IMAD R9, R9, c[0x0][0x190], RZ ;  /* 0x0000640009097a24 */ /* 0x000fe400078e02ff */
[----:B------:R-:W-:-:S02]  /*ded0*/  IMAD R10, R10, c[0x0][0x190], RZ ;  /* 0x000064000a0a7a24 */ /* 0x000fc400078e02ff */
[----:B------:R-:W-:Y:S02]  /*dee0*/  IMAD R11, R11, c[0x0][0x190], RZ ;  /* 0x000064000b0b7a24 */ /* 0x000fe400078e02ff */
[----:B------:R-:W-:Y:S02]  /*def0*/  IMAD R29, R29, c[0x0][0x190], RZ ;  /* 0x000064001d1d7a24 */ /* 0x000fe400078e02ff */
[----:B------:R-:W-:Y:S02]  /*df00*/  IMAD R6, R6, c[0x0][0x190], RZ ;  /* 0x0000640006067a24 */ /* 0x000fe400078e02ff */
[----:B--2---:R-:W-:-:S05]  /*df10*/  IMAD R0, R0, c[0x0][0x190], RZ ;  /* 0x0000640000007a24 */ /* 0x004fca00078e02ff */
        /* <DEDUP_REMOVED lines=27> */
[----:B0-----:R-:W2:Y:S01]  /*e0d0*/  LDL.LU R6, [R1+0x264c] ;  /* 0x00264c0001067983 */ /* 0x001ea20000300800 */
[----:B------:R-:W-:-:S02]  /*e0e0*/  IMAD R24, R24, c[0x0][0x190], RZ ;  /* 0x0000640018187a24 */ /* 0x000fc400078e02ff */
[----:B------:R-:W-:Y:S02]  /*e0f0*/  IMAD R23, R23, c[0x0][0x190], RZ ;  /* 0x0000640017177a24 */ /* 0x000fe400078e02ff */
[----:B------:R-:W-:Y:S02]  /*e100*/  IMAD R22, R22, c[0x0][0x190], RZ ;  /* 0x0000640016167a24 */ /* 0x000fe400078e02ff */
[----:B------:R-:W-:Y:S01]  /*e110*/  IMAD R21, R21, c[0x0][0x190], RZ ;  /* 0x0000640015157a24 */ /* 0x000fe200078e02ff */
[----:B------:R-:W-:Y:S01]  /*e120*/  STL [R1+0xcc], R24 ;  /* 0x0000cc1801007387 */ /* 0x000fe20000100800 */
        /* <DEDUP_REMOVED lines=12> */
[----:B------:R-:W-:Y:S04]  /*e1f0*/  STL [R1+0x8c], R19 ;  /* 0x00008c1301007387 */ /* 0x000fe80000100800 */
[----:B------:R-:W-:Y:S01]  /*e200*/  STL [R1+0x7c], R18 ;  /* 0x00007c1201007387 */ /* 0x000fe20000100800 */
[----:B------:R-:W-:-:S03]  /*e210*/  IMAD R12, R12, c[0x0][0x190], RZ ;  /* 0x000064000c0c7a24 */ /* 0x000fc600078e02ff */
[----:B------:R-:W-:Y:S04]  /*e220*/  STL [R1+0x74], R17 ;  /* 0x0000741101007387 */ /* 0x000fe80000100800 */
        /* <DEDUP_REMOVED lines=8> */
[----:B--2---:R-:W-:-:S03]  /*e2b0*/  IMAD R12, R6, c[0x0][0x190], RZ ;  /* 0x00006400060c7a24 */ /* 0x004fc600078e02ff */
[----:B------:R-:W2:Y:S04]  /*e2c0*/  LDL.LU R6, [R1+0x2648] ;  /* 0x0026480001067983 */ /* 0x000ea80000300800 */
[----:B------:R1:W-:Y:S04]  /*e2d0*/  STL [R1+0x14], R13 ;  /* 0x0000140d01007387 */ /* 0x0003e80000100800 */
[----:B------:R-:W2:Y:S04]  /*e2e0*/  LDL.LU R23, [R1+0xe8] ;  /* 0x0000e80001177983 */ /* 0x000ea80000300800 */
[----:B------:R-:W2:Y:S04]  /*e2f0*/  LDL.LU R22, [R1+0xe0] ;  /* 0x0000e00001167983 */ /* 0x000ea80000300800 */
[----:B------:R0:W-:Y:S04]  /*e300*/  STL [R1+0xc], R12 ;  /* 0x00000c0c01007387 */ /* 0x0001e80000100800 */
[----:B------:R-:W3:Y:S04]  /*e310*/  LDL.LU R21, [R1+0xd8] ;  /* 0x0000d80001157983 */ /* 0x000ee80000300800 */
[----:B------:R-:W4:Y:S04]  /*e320*/  LDL.LU R20, [R1+0xd0] ;  /* 0x0000d00001147983 */ /* 0x000f280000300800 */
[----:B------:R-:W4:Y:S04]  /*e330*/  LDL.LU R19, [R1+0xc8] ;  /* 0x0000c80001137983 */ /* 0x000f280000300800 */
[----:B------:R-:W4:Y:S04]  /*e340*/  LDL.LU R18, [R1+0xc0] ;  /* 0x0000c00001127983 */ /* 0x000f280000300800 */
[----:B------:R-:W4:Y:S04]  /*e350*/  LDL.LU R17, [R1+0xbc] ;  /* 0x0000bc0001117983 */ /* 0x000f280000300800 */
[----:B------:R-:W4:Y:S04]  /*e360*/  LDL.LU R16, [R1+0xb8] ;  /* 0x0000b80001107983 */ /* 0x000f280000300800 */
[----:B------:R-:W4:Y:S04]  /*e370*/  LDL.LU R15, [R1+0xb0] ;  /* 0x0000b000010f7983 */ /* 0x000f280000300800 */
[----:B0-----:R-:W4:Y:S04]  /*e380*/  LDL.LU R14, [R1+0xac] ;  /* 0x0000ac00010e7983 */ /* 0x001f280000300800 */
[----:B-1----:R-:W4:Y:S04]  /*e390*/  LDL.LU R13, [R1+0xa8] ;  /* 0x0000a800010d7983 */ /* 0x002f280000300800 */
[----:B------:R-:W4:Y:S04]  /*e3a0*/  LDL.LU R12, [R1+0xa0] ;  /* 0x0000a000010c7983 */ /* 0x000f280000300800 */
[----:B------:R-:W4:Y:S01]  /*e3b0*/  LDL.LU R25, [R1+0x9c] ;  /* 0x00009c0001197983 */ /* 0x000f220000300800 */
[----:B------:R-:W-:-:S02]  /*e3c0*/  IMAD R29, R29, c[0x0][0x190], RZ ;  /* 0x000064001d1d7a24 */ /* 0x000fc400078e02ff */
[----:B------:R-:W-:Y:S01]  /*e3d0*/  IMAD R11, R11, c[0x0][0x190], RZ ;  /* 0x000064000b0b7a24 */ /* 0x000fe200078e02ff */
[----:B------:R-:W4:Y:S01]  /*e3e0*/  LDL.LU R28, [R1+0x94] ;  /* 0x00009400011c7983 */ /* 0x000f220000300800 */
        /* <DEDUP_REMOVED lines=9> */
[----:B------:R-:W-:-:S03]  /*e480*/  IMAD R4, R4, c[0x0][0x190], RZ ;  /* 0x0000640004047a24 */ /* 0x000fc600078e02ff */
[----:B------:R-:W-:Y:S01]  /*e490*/  STL [R1+0x25f0], R9 ;  /* 0x0025f00901007387 */ /* 0x000fe20000100800 */
[----:B------:R-:W-:-:S03]  /*e4a0*/  IMAD R3, R3, c[0x0][0x190], RZ ;  /* 0x0000640003037a24 */ /* 0x000fc600078e02ff */
[----:B------:R0:W-:Y:S04]  /*e4b0*/  STL [R1+0x25f4], R8 ;  /* 0x0025f40801007387 */ /* 0x0001e80000100800 */
[----:B0-----:R-:W4:Y:S04]  /*e4c0*/  LDL.LU R8, [R1+0x90] ;  /* 0x0000900001087983 */ /* 0x001f280000300800 */
[----:B------:R-:W-:Y:S04]  /*e4d0*/  STL [R1+0x25f8], R7 ;  /* 0x0025f80701007387 */ /* 0x000fe80000100800 */
[----:B------:R-:W-:Y:S04]  /*e4e0*/  STL [R1+0x25fc], R26 ;  /* 0x0025fc1a01007387 */ /* 0x000fe80000100800 */
[----:B------:R-:W-:Y:S04]  /*e4f0*/  STL [R1+0x2600], R5 ;  /* 0x0026000501007387 */ /* 0x000fe80000100800 */
[----:B------:R-:W-:Y:S04]  /*e500*/  STL [R1+0x2604], R4 ;  /* 0x0026040401007387 */ /* 0x000fe80000100800 */
[----:B------:R2:W-:Y:S04]  /*e510*/  STL [R1+0x2608], R3 ;  /* 0x0026080301007387 */ /* 0x0005e80000100800 */
[----:B------:R-:W4:Y:S01]  /*e520*/  LDL.LU R9, [R1+0x88] ;  /* 0x0000880001097983 */ /* 0x000f220000300800 */
[----:B--2---:R-:W-:-:S02]  /*e530*/  LEA R3, P4, R22, R6, 0x1 ;  /* 0x0000000616037211 */ /* 0x004fc400078808ff */
[----:B---3--:R-:W-:-:S03]  /*e540*/  LEA R4, P3, R21, R6, 0x1 ;  /* 0x0000000615047211 */ /* 0x008fc600078608ff */
[----:B------:R4:W-:Y:S04]  /*e550*/  STL [R1+0x23b0], R3 ;  /* 0x0023b00301007387 */ /* 0x0009e80000100800 */
[----:B------:R0:W-:Y:S04]  /*e560*/  STL [R1+0x23b4], R4 ;  /* 0x0023b40401007387 */ /* 0x0001e80000100800 */
[----:B------:R-:W2:Y:S01]  /*e570*/  LDL.LU R29, [R1+0x84] ;  /* 0x00008400011d7983 */ /* 0x000ea20000300800 */
[-C--:B----4-:R-:W-:Y:S02]  /*e580*/  LEA R3, P2, R20, R6.reuse, 0x1 ;  /* 0x0000000614037211 */ /* 0x090fe400078408ff */
[----:B0-----:R-:W-:-:S03]  /*e590*/  LEA R4, P1, R19, R6, 0x1 ;  /* 0x0000000613047211 */ /* 0x001fc600078208ff */
[----:B------:R0:W-:Y:S04]  /*e5a0*/  STL [R1+0x23b8], R3 ;  /* 0x0023b80301007387 */ /* 0x0001e80000100800 */
[----:B------:R1:W-:Y:S04]  /*e5b0*/  STL [R1+0x23bc], R4 ;  /* 0x0023bc0401007387 */ /* 0x0003e80000100800 */
[----:B------:R-:W3:Y:S01]  /*e5c0*/  LDL.LU R24, [R1+0x80] ;  /* 0x0000800001187983 */ /* 0x000ee20000300800 */
[-C--:B------:R-:W-:Y:S02]  /*e5d0*/  LEA R5, P6, R17, R6.reuse, 0x1 ;  /* 0x0000000611057211 */ /* 0x080fe400078c08ff */
[----:B0-----:R-:W-:-:S02]  /*e5e0*/  LEA R3, P0, R18, R6, 0x1 ;  /* 0x0000000612037211 */ /* 0x001fc400078008ff */
[----:B------:R-:W-:-:S03]  /*e5f0*/  LEA R10, P5, R23, c[0x0][0x160], 0x1 ;  /* 0x00005800170a7a11 */ /* 0x000fc600078a08ff */
[----:B------:R0:W-:Y:S01]  /*e600*/  STL [R1+0x23c0], R3 ;  /* 0x0023c00301007387 */ /* 0x0001e20000100800 */
[----:B------:R-:W-:-:S03]  /*e610*/  LEA.HI.X.SX32 R11, R23, c[0x0][0x164], 0x1, P5 ;  /* 0x00005900170b7a11 */ /* 0x000fc600028f0eff */
[----:B------:R-:W-:Y:S04]  /*e620*/  STL [R1+0x23a8], R5 ;  /* 0x0023a80501007387 */ /* 0x000fe80000100800 */
[----:B------:R-:W4:Y:S01]  /*e630*/  LDL.LU R23, [R1+0x78] ;  /* 0x0000780001177983 */ /* 0x000f220000300800 */
[----:B-1----:R-:W-:Y:S02]  /*e640*/  LEA R4, P5, R16, R6, 0x1 ;  /* 0x0000000610047211 */ /* 0x002fe400078a08ff */
[----:B0-----:R-:W-:-:S03]  /*e650*/  LEA.HI.X.SX32 R3, R22, R0, 0x1, P4 ;  /* 0x0000000016037211 */ /* 0x001fc600020f0eff */
[----:B------:R0:W-:Y:S04]  /*e660*/  STL [R1+0x23ac], R4 ;  /* 0x0023ac0401007387 */ /* 0x0001e80000100800 */
[----:B------:R-:W-:Y:S04]  /*e670*/  STL.64 [R1+0xaa0], R10 ;  /* 0x000aa00a01007387 */ /* 0x000fe80000100a00 */
[----:B------:R1:W-:Y:S04]  /*e680*/  STL [R1+0x23a0], R3 ;  /* 0x0023a00301007387 */ /* 0x0003e80000100800 */
[----:B------:R-:W4:Y:S01]  /*e690*/  LDL.LU R22, [R1+0x70] ;  /* 0x0000700001167983 */ /* 0x000f220000300800 */
[----:B0-----:R-:W-:-:S02]  /*e6a0*/  LEA R4, P4, R15, R6, 0x1 ;  /* 0x000000060f047211 */ /* 0x001fc400078808ff */
[----:B-1----:R-:W-:Y:S02]  /*e6b0*/  LEA.HI.X.SX32 R3, R21, R0, 0x1, P3 ;  /* 0x0000000015037211 */ /* 0x002fe400018f0eff */
[----:B------:R-:W-:Y:S01]  /*e6c0*/  LEA R5, P3, R14, R6, 0x1 ;  /* 0x000000060e057211 */ /* 0x000fe200078608ff */
[----:B------:R0:W-:Y:S04]  /*e6d0*/  STL [R1+0x23a4], R4 ;  /* 0x0023a40401007387 */ /* 0x0001e80000100800 */
[----:B------:R1:W-:Y:S04]  /*e6e0*/  STL [R1+0x2398], R3 ;  /* 0x0023980301007387 */ /* 0x0003e80000100800 */
[----:B------:R1:W-:Y:S04]  /*e6f0*/  STL [R1+0x239c], R5 ;  /* 0x00239c0501007387 */ /* 0x0003e80000100800 */
[----:B------:R-:W4:Y:S01]  /*e700*/  LDL.LU R21, [R1+0x6c] ;  /* 0x00006c0001157983 */ /* 0x000f220000300800 */
[----:B0-----:R-:W-:-:S02]  /*e710*/  LEA.HI.X.SX32 R4, R20, R0, 0x1, P2 ;  /* 0x0000000014047211 */ /* 0x001fc400010f0eff */
[----:B-1----:R-:W-:Y:S02]  /*e720*/  LEA R3, P2, R13, R6, 0x1 ;  /* 0x000000060d037211 */ /* 0x002fe400078408ff */
[----:B------:R-:W-:Y:S01]  /*e730*/  LEA.HI.X.SX32 R5, R19, R0, 0x1, P1 ;  /* 0x0000000013057211 */ /* 0x000fe200008f0eff */
[----:B------:R0:W-:Y:S04]  /*e740*/  STL [R1+0x2390], R4 ;  /* 0x0023900401007387 */ /* 0x0001e80000100800 */
[----:B------:R1:W-:Y:S04]  /*e750*/  STL [R1+0x2394], R3 ;  /* 0x0023940301007387 */ /* 0x0003e80000100800 */
        /* <DEDUP_REMOVED lines=14> */
[----:B------:R1:W-:Y:S01]  /*e840*/  STL [R1+0x2370], R5 ;  /* 0x0023700501007387 */ /* 0x0003e20000100800 */
[----:B0-----:R-:W-:-:S03]  /*e850*/  LEA R4, P5, R8, R6, 0x1 ;  /* 0x0000000608047211 */ /* 0x001fc600078a08ff */
[----:B------:R-:W4:Y:S01]  /*e860*/  LDL.LU R18, [R1+0x58] ;  /* 0x0000580001127983 */ /* 0x000f220000300800 */
[----:B-1----:R-:W-:Y:S02]  /*e870*/  LEA.HI.X.SX32 R3, R15, R0, 0x1, P4 ;  /* 0x000000000f037211 */ /* 0x002fe400020f0eff */
[----:B------:R-:W-:Y:S01]  /*e880*/  LEA R5, P4, R9, R6, 0x1 ;  /* 0x0000000609057211 */ /* 0x000fe200078808ff */
[----:B------:R-:W-:Y:S04]  /*e890*/  STL [R1+0x2374], R4 ;  /* 0x0023740401007387 */ /* 0x000fe80000100800 */
[----:B------:R0:W-:Y:S04]  /*e8a0*/  STL [R1+0x2368], R3 ;  /* 0x0023680301007387 */ /* 0x0001e80000100800 */
[----:B------:R-:W-:Y:S04]  /*e8b0*/  STL [R1+0x236c], R5 ;  /* 0x00236c0501007387 */ /* 0x000fe80000100800 */
[----:B------:R-:W4:Y:S01]  /*e8c0*/  LDL.LU R17, [R1+0x54] ;  /* 0x0000540001117983 */ /* 0x000f220000300800 */
[----:B0-----:R-:W-:-:S05]  /*e8d0*/  LEA.HI.X.SX32 R3, R14, R0, 0x1, P3 ;  /* 0x000000000e037211 */ /* 0x001fca00018f0eff */
[----:B------:R0:W-:Y:S02]  /*e8e0*/  STL [R1+0x2360], R3 ;  /* 0x0023600301007387 */ /* 0x0001e40000100800 */
[-C--:B0-----:R-:W-:Y:S02]  /*e8f0*/  LEA.HI.X.SX32 R3, R13, R0.reuse, 0x1, P2 ;  /* 0x000000000d037211 */ /* 0x081fe400010f0eff */
[-C--:B------:R-:W-:Y:S02]  /*e900*/  LEA.HI.X.SX32 R5, R8, R0.reuse, 0x1, P5 ;  /* 0x0000000008057211 */ /* 0x080fe400028f0eff */
[----:B------:R-:W-:Y:S02]  /*e910*/  LEA.HI.X.SX32 R7, R9, R0, 0x1, P4 ;  /* 0x0000000009077211 */ /* 0x000fe400020f0eff */
[----:B--2---:R-:W-:-:S05]  /*e920*/  LEA R4, P3, R29, R6, 0x1 ;  /* 0x000000061d047211 */ /* 0x004fca00078608ff */
[----:B------:R3:W-:Y:S04]  /*e930*/  STL [R1+0x2364], R4 ;  /* 0x0023640401007387 */ /* 0x0007e80000100800 */
[----:B------:R-:W2:Y:S04]  /*e940*/  LDL.LU R16, [R1+0x50] ;  /* 0x0000500001107983 */ /* 0x000ea80000300800 */
[----:B------:R0:W-:Y:S01]  /*e950*/  STL [R1+0x2358], R3 ;  /* 0x0023580301007387 */ /* 0x0001e20000100800 */
[----:B---3--:R-:W-:-:S03]  /*e960*/  LEA R4, P2, R24, R6, 0x1 ;  /* 0x0000000618047211 */ /* 0x008fc600078408ff */
[----:B------:R-:W3:Y:S04]  /*e970*/  LDL.LU R15, [R1+0x4c] ;  /* 0x00004c00010f7983 */ /* 0x000ee80000300800 */
[----:B------:R4:W-:Y:S01]  /*e980*/  STL [R1+0x235c], R4 ;  /* 0x00235c0401007387 */ /* 0x0009e20000100800 */
[----:B0-----:R-:W-:-:S03]  /*e990*/  LEA.HI.X.SX32 R3, R12, R0, 0x1, P1 ;  /* 0x000000000c037211 */ /* 0x001fc600008f0eff */
[----:B------:R-:W3:Y:S04]  /*e9a0*/  LDL.LU R14, [R1+0x44] ;  /* 0x00004400010e7983 */ /* 0x000ee80000300800 */
[----:B------:R0:W-:Y:S01]  /*e9b0*/  STL [R1+0x2350], R3 ;  /* 0x0023500301007387 */ /* 0x0001e20000100800 */
[----:B----4-:R-:W-:-:S03]  /*e9c0*/  LEA R4, P1, R23, R6, 0x1 ;  /* 0x0000000617047211 */ /* 0x010fc600078208ff */
[----:B------:R-:W4:Y:S04]  /*e9d0*/  LDL.LU R13, [R1+0x40] ;  /* 0x00004000010d7983 */ /* 0x000f280000300800 */
[----:B------:R1:W-:Y:S01]  /*e9e0*/  STL [R1+0x2354], R4 ;  /* 0x0023540401007387 */ /* 0x0003e20000100800 */
[----:B0-----:R-:W-:-:S03]  /*e9f0*/  LEA.HI.X.SX32 R3, R25, R0, 0x1, P0 ;  /* 0x0000000019037211 */ /* 0x001fc600000f0eff */
[----:B------:R-:W4:Y:S04]  /*ea00*/  LDL.LU R12, [R1+0x38] ;  /* 0x00003800010c7983 */ /* 0x000f280000300800 */
[----:B------:R0:W-:Y:S04]  /*ea10*/  STL [R1+0x2348], R3 ;  /* 0x0023480301007387 */ /* 0x0001e80000100800 */
[----:B------:R-:W4:Y:S01]  /*ea20*/  LDL.LU R25, [R1+0x34] ;  /* 0x0000340001197983 */ /* 0x000f220000300800 */
[----:B-1----:R-:W-:Y:S02]  /*ea30*/  LEA R4, P0, R22, R6, 0x1 ;  /* 0x0000000616047211 */ /* 0x002fe400078008ff */
[----:B0-----:R-:W-:-:S03]  /*ea40*/  LEA.HI.X.SX32 R3, R28, R0, 0x1, P6 ;  /* 0x000000001c037211 */ /* 0x001fc600030f0eff */
[----:B------:R0:W-:Y:S04]  /*ea50*/  STL [R1+0x234c], R4 ;  /* 0x00234c0401007387 */ /* 0x0001e80000100800 */
[----:B------:R-:W4:Y:S04]  /*ea60*/  LDL.LU R28, [R1+0x30] ;  /* 0x00003000011c7983 */ /* 0x000f280000300800 */
[----:B------:R1:W-:Y:S01]  /*ea70*/  STL [R1+0x2340], R3 ;  /* 0x0023400301007387 */ /* 0x0003e20000100800 */
[----:B0-----:R-:W-:-:S03]  /*ea80*/  LEA R4, P6, R21, R6, 0x1 ;  /* 0x0000000615047211 */ /* 0x001fc600078c08ff */
[----:B-1----:R-:W4:Y:S04]  /*ea90*/  LDL.LU R3, [R1+0x28] ;  /* 0x0000280001037983 */ /* 0x002f280000300800 */
[----:B------:R0:W-:Y:S04]  /*eaa0*/  STL [R1+0x2344], R4 ;  /* 0x0023440401007387 */ /* 0x0001e80000100800 */
[----:B0-----:R-:W4:Y:S01]  /*eab0*/  LDL.LU R4, [R1+0x20] ;  /* 0x0000200001047983 */ /* 0x001f220000300800 */
[----:B------:R-:W-:-:S03]  /*eac0*/  LEA R8, P5, R20, R6, 0x1 ;  /* 0x0000000614087211 */ /* 0x000fc600078a08ff */
[----:B------:R0:W-:Y:S04]  /*ead0*/  STL [R1+0x2338], R5 ;  /* 0x0023380501007387 */ /* 0x0001e80000100800 */
[----:B0-----:R-:W4:Y:S04]  /*eae0*/  LDL.LU R5, [R1+0x1c] ;  /* 0x00001c0001057983 */ /* 0x001f280000300800 */
[----:B------:R0:W-:Y:S04]  /*eaf0*/  STL [R1+0x233c], R8 ;  /* 0x00233c0801007387 */ /* 0x0001e80000100800 */
[----:B------:R-:W4:Y:S04]  /*eb00*/  LDL.LU R26, [R1+0x18] ;  /* 0x00001800011a7983 */ /* 0x000f280000300800 */
[----:B------:R1:W-:Y:S01]  /*eb10*/  STL [R1+0x2330], R7 ;  /* 0x0023300701007387 */ /* 0x0003e20000100800 */
[----:B0-----:R-:W-:-:S03]  /*eb20*/  LEA R8, P4, R19, R6, 0x1 ;  /* 0x0000000613087211 */ /* 0x001fc600078808ff */
[----:B-1----:R-:W4:Y:S01]  /*eb30*/  LDL.LU R7, [R1+0x10] ;  /* 0x0000100001077983 */ /* 0x002f220000300800 */
[----:B------:R-:W-:-:S03]  /*eb40*/  LEA.HI.X.SX32 R9, R29, R0, 0x1, P3 ;  /* 0x000000001d097211 */ /* 0x000fc600018f0eff */
[----:B------:R0:W-:Y:S04]  /*eb50*/  STL [R1+0x2334], R8 ;  /* 0x0023340801007387 */ /* 0x0001e80000100800 */
[----:B0-----:R-:W4:Y:S04]  /*eb60*/  LDL.LU R8, [R1+0x8] ;  /* 0x0000080001087983 */ /* 0x001f280000300800 */
[----:B------:R0:W-:Y:S04]  /*eb70*/  STL [R1+0x2328], R9 ;  /* 0x0023280901007387 */ /* 0x0001e80000100800 */
[----:B0-----:R-:W4:Y:S01]  /*eb80*/  LDL.LU R9, [R1+0x4] ;  /* 0x0000040001097983 */ /* 0x001f220000300800 */
[----:B------:R-:W-:-:S02]  /*eb90*/  LEA R29, P3, R18, R6, 0x1 ;  /* 0x00000006121d7211 */ /* 0x000fc400078608ff */
[----:B------:R-:W-:-:S03]  /*eba0*/  LEA.HI.X.SX32 R24, R24, R0, 0x1, P2 ;  /* 0x0000000018187211 */ /* 0x000fc600010f0eff */
[----:B------:R0:W-:Y:S01]  /*ebb0*/  STL [R1+0x232c], R29 ;  /* 0x00232c1d01007387 */ /* 0x0001e20000100800 */
[----:B------:R-:W-:-:S03]  /*ebc0*/  LEA.HI.X.SX32 R23, R23, R0, 0x1, P1 ;  /* 0x0000000017177211 */ /* 0x000fc600008f0eff */
[----:B0-----:R-:W4:Y:S04]  /*ebd0*/  LDL.LU R29, [R1] ;  /* 0x00000000011d7983 */ /* 0x001f280000300800 */
[----:B------:R0:W-:Y:S02]  /*ebe0*/  STL [R1+0x2320], R24 ;  /* 0x0023201801007387 */ /* 0x0001e40000100800 */
[----:B0-----:R-:W-:-:S05]  /*ebf0*/  LEA R24, P2, R17, R6, 0x1 ;  /* 0x0000000611187211 */ /* 0x001fca00078408ff */
[----:B------:R0:W-:Y:S01]  /*ec00*/  STL [R1+0x2324], R24 ;  /* 0x0023241801007387 */ /* 0x0001e20000100800 */
[----:B------:R-:W-:-:S03]  /*ec10*/  LEA.HI.X.SX32 R22, R22, R0, 0x1, P0 ;  /* 0x0000000016167211 */ /* 0x000fc600000f0eff */
[----:B0-----:R-:W4:Y:S04]  /*ec20*/  LDL.LU R24, [R1+0x2644] ;  /* 0x0026440001187983 */ /* 0x001f280000300800 */
[----:B------:R2:W-:Y:S01]  /*ec30*/  STL [R1+0x2318], R23 ;  /* 0x0023181701007387 */ /* 0x0005e20000100800 */
[-C--:B------:R-:W-:Y:S02]  /*ec40*/  LEA.HI.X.SX32 R21, R21, R0.reuse, 0x1, P6 ;  /* 0x0000000015157211 */ /* 0x080fe400030f0eff */
[-C--:B------:R-:W-:Y:S02]  /*ec50*/  LEA.HI.X.SX32 R20, R20, R0.reuse, 0x1, P5 ;  /* 0x0000000014147211 */ /* 0x080fe400028f0eff */
[-C--:B------:R-:W-:Y:S02]  /*ec60*/  LEA.HI.X.SX32 R19, R19, R0.reuse, 0x1, P4 ;  /* 0x0000000013137211 */ /* 0x080fe400020f0eff */
[----:B------:R-:W-:-:S02]  /*ec70*/  LEA.HI.X.SX32 R18, R18, R0, 0x1, P3 ;  /* 0x0000000012127211 */ /* 0x000fc400018f0eff */
[----:B------:R-:W-:Y:S02]  /*ec80*/  LEA.HI.X.SX32 R17, R17, R0, 0x1, P2 ;  /* 0x0000000011117211 */ /* 0x000fe400010f0eff */
[----:B--2---:R-:W-:-:S05]  /*ec90*/  LEA R23, P1, R16, R6, 0x1 ;  /* 0x0000000610177211 */ /* 0x004fca00078208ff */
[----:B------:R0:W-:Y:S04]  /*eca0*/  STL [R1+0x231c], R23 ;  /* 0x00231c1701007387 */ /* 0x0001e80000100800 */
[----:B0-----:R-:W2:Y:S04]  /*ecb0*/  LDL.LU R23, [R1+0x2640] ;  /* 0x0026400001177983 */ /* 0x001ea80000300800 */
[----:B------:R3:W-:Y:S02]  /*ecc0*/  STL [R1+0x2310], R22 ;  /* 0x0023101601007387 */ /* 0x0007e40000100800 */
[----:B---3--:R-:W-:-:S05]  /*ecd0*/  LEA R22, P0, R15, R6, 0x1 ;  /* 0x000000060f167211 */ /* 0x008fca00078008ff */
[----:B------:R0:W-:Y:S04]  /*ece0*/  STL [R1+0x2314], R22 ;  /* 0x0023141601007387 */ /* 0x0001e80000100800 */
[----:B0-----:R-:W3:Y:S04]  /*ecf0*/  LDL.LU R22, [R1+0x263c] ;  /* 0x00263c0001167983 */ /* 0x001ee80000300800 */
[----:B------:R0:W-:Y:S02]  /*ed00*/  STL [R1+0x2308], R21 ;  /* 0x0023081501007387 */ /* 0x0001e40000100800 */
[----:B0-----:R-:W-:-:S05]  /*ed10*/  LEA R21, P6, R14, R6, 0x1 ;  /* 0x000000060e157211 */ /* 0x001fca00078c08ff */
[----:B------:R0:W-:Y:S04]  /*ed20*/  STL [R1+0x230c], R21 ;  /* 0x00230c1501007387 */ /* 0x0001e80000100800 */
[----:B0-----:R-:W2:Y:S04]  /*ed30*/  LDL.LU R21, [R1+0x2638] ;  /* 0x0026380001157983 */ /* 0x001ea80000300800 */
[----:B------:R4:W-:Y:S02]  /*ed40*/  STL [R1+0x2300], R20 ;  /* 0x0023001401007387 */ /* 0x0009e40000100800 */
[----:B----4-:R-:W-:-:S05]  /*ed50*/  LEA R20, P5, R13, R6, 0x1 ;  /* 0x000000060d147211 */ /* 0x010fca00078a08ff */
[----:B------:R0:W-:Y:S04]  /*ed60*/  STL [R1+0x2304], R20 ;  /* 0x0023041401007387 */ /* 0x0001e80000100800 */
[----:B0-----:R-:W4:Y:S04]  /*ed70*/  LDL.LU R20, [R1+0x2634] ;  /* 0x0026340001147983 */ /* 0x001f280000300800 */
[----:B------:R0:W-:Y:S02]  /*ed80*/  STL [R1+0x22f8], R19 ;  /* 0x0022f81301007387 */ /* 0x0001e40000100800 */
[----:B0-----:R-:W-:-:S05]  /*ed90*/  LEA R19, P4, R12, R6, 0x1 ;  /* 0x000000060c137211 */ /* 0x001fca00078808ff */
[----:B------:R0:W-:Y:S04]  /*eda0*/  STL [R1+0x22fc], R19 ;  /* 0x0022fc1301007387 */ /* 0x0001e80000100800 */
[----:B0-----:R-:W2:Y:S04]  /*edb0*/  LDL.LU R19, [R1+0x2630] ;  /* 0x0026300001137983 */ /* 0x001ea80000300800 */
[----:B------:R0:W-:Y:S02]  /*edc0*/  STL [R1+0x22f0], R18 ;  /* 0x0022f01201007387 */ /* 0x0001e40000100800 */
[----:B0-----:R-:W-:-:S05]  /*edd0*/  LEA R18, P3, R25, R6, 0x1 ;  /* 0x0000000619127211 */ /* 0x001fca00078608ff */
[----:B------:R0:W-:Y:S01]  /*ede0*/  STL [R1+0x22f4], R18 ;  /* 0x0022f41201007387 */ /* 0x0001e20000100800 */
[----:B------:R-:W-:-:S03]  /*edf0*/  LEA.HI.X.SX32 R16, R16, R0, 0x1, P1 ;  /* 0x0000000010107211 */ /* 0x000fc600008f0eff */
        /* <DEDUP_REMOVED lines=33> */
[----:B------:R0:W-:Y:S04]  /*f010*/  STL [R1+0x22bc], R25 ;  /* 0x0022bc1901007387 */ /* 0x0001e80000100800 */
[----:B0-----:R-:W2:Y:S04]  /*f020*/  LDL.LU R25, [R1+0x2610] ;  /* 0x0026100001197983 */ /* 0x001ea80000300800 */
[----:B------:R0:W-:Y:S02]  /*f030*/  STL [R1+0x22b0], R28 ;  /* 0x0022b01c01007387 */ /* 0x0001e40000100800 */
[----:B0-----:R-:W-:-:S05]  /*f040*/  LEA R28, P2, R9, R6, 0x1 ;  /* 0x00000006091c7211 */ /* 0x001fca00078408ff */
[----:B------:R0:W-:Y:S04]  /*f050*/  STL [R1+0x22b4], R28 ;  /* 0x0022b41c01007387 */ /* 0x0001e80000100800 */
[----:B0-----:R-:W3:Y:S01]  /*f060*/  LDL.LU R28, [R1+0x260c] ;  /* 0x00260c00011c7983 */ /* 0x001ee20000300800 */
[----:B------:R-:W-:-:S05]  /*f070*/  LEA.HI.X.SX32 R3, R3, R0, 0x1, P1 ;  /* 0x0000000003037211 */ /* 0x000fca00008f0eff */
[----:B------:R0:W-:Y:S02]  /*f080*/  STL [R1+0x22a8], R3 ;  /* 0x0022a80301007387 */ /* 0x0001e40000100800 */
[----:B0-----:R-:W-:-:S05]  /*f090*/  LEA R3, P1, R29, R6, 0x1 ;  /* 0x000000061d037211 */ /* 0x001fca00078208ff */
[----:B------:R0:W-:Y:S02]  /*f0a0*/  STL [R1+0x22ac], R3 ;  /* 0x0022ac0301007387 */ /* 0x0001e40000100800 */
[----:B0-----:R-:W-:-:S05]  /*f0b0*/  LEA.HI.X.SX32 R3, R4, R0, 0x1, P0 ;  /* 0x0000000004037211 */ /* 0x001fca00000f0eff */
[----:B------:R0:W-:Y:S02]  /*f0c0*/  STL [R1+0x22a0], R3 ;  /* 0x0022a00301007387 */ /* 0x0001e40000100800 */
[----:B0-----:R-:W-:Y:S02]  /*f0d0*/  LEA.HI.X.SX32 R3, R5, R0, 0x1, P6 ;  /* 0x0000000005037211 */ /* 0x001fe400030f0eff */
[-C--:B--2---:R-:W-:Y:S02]  /*f0e0*/  LEA R5, P6, R25, R6.reuse, 0x1 ;  /* 0x0000000619057211 */ /* 0x084fe400078c08ff */
[----:B---3--:R-:W-:-:S05]  /*f0f0*/  LEA R4, P0, R28, R6, 0x1 ;  /* 0x000000061c047211 */ /* 0x008fca00078008ff */
[----:B------:R0:W-:Y:S04]  /*f100*/  STL [R1+0x22a4], R4 ;  /* 0x0022a40401007387 */ /* 0x0001e80000100800 */
[----:B------:R1:W-:Y:S04]  /*f110*/  STL [R1+0x2298], R3 ;  /* 0x0022980301007387 */ /* 0x0003e80000100800 */
[----:B------:R2:W-:Y:S01]  /*f120*/  STL [R1+0x229c], R5 ;  /* 0x00229c0501007387 */ /* 0x0005e20000100800 */
[----:B0-----:R-:W-:Y:S02]  /*f130*/  LEA.HI.X.SX32 R4, R26, R0, 0x1, P5 ;  /* 0x000000001a047211 */ /* 0x001fe400028f0eff */
[----:B-1----:R-:W-:-:S03]  /*f140*/  LEA R3, P5, R12, R6, 0x1 ;  /* 0x000000060c037211 */ /* 0x002fc600078a08ff */
[----:B------:R0:W-:Y:S01]  /*f150*/  STL [R1+0x2290], R4 ;  /* 0x0022900401007387 */ /* 0x0001e20000100800 */
[----:B--2---:R-:W-:-:S03]  /*f160*/  LEA.HI.X.SX32 R5, R7, R0, 0x1, P4 ;  /* 0x0000000007057211 */ /* 0x004fc600020f0eff */
[----:B------:R1:W-:Y:S04]  /*f170*/  STL [R1+0x2294], R3 ;  /* 0x0022940301007387 */ /* 0x0003e80000100800 */
[----:B------:R2:W-:Y:S01]  /*f180*/  STL [R1+0x2288], R5 ;  /* 0x0022880501007387 */ /* 0x0005e20000100800 */
[----:B0-----:R-:W-:Y:S02]  /*f190*/  LEA R4, P4, R13, R6, 0x1 ;  /* 0x000000060d047211 */ /* 0x001fe400078808ff */
[----:B-1----:R-:W-:-:S03]  /*f1a0*/  LEA.HI.X.SX32 R3, R8, R0, 0x1, P3 ;  /* 0x0000000008037211 */ /* 0x002fc600018f0eff */
[----:B------:R0:W-:Y:S01]  /*f1b0*/  STL [R1+0x228c], R4 ;  /* 0x00228c0401007387 */ /* 0x0001e20000100800 */
[----:B--2---:R-:W-:-:S03]  /*f1c0*/  LEA R5, P3, R14, R6, 0x1 ;  /* 0x000000060e057211 */ /* 0x004fc600078608ff */
[----:B------:R1:W-:Y:S04]  /*f1d0*/  STL [R1+0x2280], R3 ;  /* 0x0022800301007387 */ /* 0x0003e80000100800 */
[----:B------:R2:W-:Y:S01]  /*f1e0*/  STL [R1+0x2284], R5 ;  /* 0x0022840501007387 */ /* 0x0005e20000100800 */
[----:B0-----:R-:W-:Y:S02]  /*f1f0*/  LEA.HI.X.SX32 R4, R9, R0, 0x1, P2 ;  /* 0x0000000009047211 */ /* 0x001fe400010f0eff */
[----:B-1----:R-:W-:-:S03]  /*f200*/  LEA R3, P2, R15, R6, 0x1 ;  /* 0x000000060f037211 */ /* 0x002fc600078408ff */
[----:B------:R0:W-:Y:S01]  /*f210*/  STL [R1+0x2278], R4 ;  /* 0x0022780401007387 */ /* 0x0001e20000100800 */
[----:B--2---:R-:W-:-:S03]  /*f220*/  LEA.HI.X.SX32 R5, R29, R0, 0x1, P1 ;  /* 0x000000001d057211 */ /* 0x004fc600008f0eff */
[----:B------:R1:W-:Y:S01]  /*f230*/  STL [R1+0x227c], R3 ;  /* 0x00227c0301007387 */ /* 0x0003e20000100800 */
[----:B------:R-:W-:Y:S02]  /*f240*/  LEA.HI.X.SX32 R7, R28, R0, 0x1, P0 ;  /* 0x000000001c077211 */ /* 0x000fe400000f0eff */
[-C--:B0-----:R-:W-:Y:S01]  /*f250*/  LEA R4, P1, R16, R6.reuse, 0x1 ;  /* 0x0000000610047211 */ /* 0x081fe200078208ff */
[----:B-1----:R-:W2:Y:S04]  /*f260*/  LDL.LU R3, [R1+0x18c] ;  /* 0x00018c0001037983 */ /* 0x002ea80000300800 */
[----:B------:R0:W-:Y:S04]  /*f270*/  STL [R1+0x2270], R5 ;  /* 0x0022700501007387 */ /* 0x0001e80000100800 */
[----:B------:R1:W-:Y:S01]  /*f280*/  STL [R1+0x2274], R4 ;  /* 0x0022740401007387 */ /* 0x0003e20000100800 */
[----:B0-----:R-:W-:-:S03]  /*f290*/  LEA R5, P0, R17, R6, 0x1 ;  /* 0x0000000611057211 */ /* 0x001fc600078008ff */
[----:B------:R0:W-:Y:S01]  /*f2a0*/  STL [R1+0x2268], R7 ;  /* 0x0022680701007387 */ /* 0x0001e20000100800 */
[----:B-1----:R-:W-:-:S03]  /*f2b0*/  LEA.HI.X.SX32 R4, R25, R0, 0x1, P6 ;  /* 0x0000000019047211 */ /* 0x002fc600030f0eff */
[----:B------:R-:W3:Y:S04]  /*f2c0*/  LDL.LU R25, [R1+0x184] ;  /* 0x0001840001197983 */ /* 0x000ee80000300800 */
[----:B------:R1:W-:Y:S01]  /*f2d0*/  STL [R1+0x226c], R5 ;  /* 0x00226c0501007387 */ /* 0x0003e20000100800 */
[----:B0-----:R-:W-:-:S03]  /*f2e0*/  LEA.HI.X.SX32 R7, R12, R0, 0x1, P5 ;  /* 0x000000000c077211 */ /* 0x001fc600028f0eff */
[----:B------:R0:W-:Y:S01]  /*f2f0*/  STL [R1+0x2260], R4 ;  /* 0x0022600401007387 */ /* 0x0001e20000100800 */
[----:B-1----:R-:W-:-:S03]  /*f300*/  LEA R5, P6, R18, R6, 0x1 ;  /* 0x0000000612057211 */ /* 0x002fc600078c08ff */
[----:B0-----:R-:W2:Y:S04]  /*f310*/  LDL.LU R4, [R1+0x180] ;  /* 0x0001800001047983 */ /* 0x001ea80000300800 */
[----:B------:R0:W-:Y:S04]  /*f320*/  STL [R1+0x2264], R5 ;  /* 0x0022640501007387 */ /* 0x0001e80000100800 */
[----:B------:R1:W-:Y:S01]  /*f330*/  STL [R1+0x2258], R7 ;  /* 0x0022580701007387 */ /* 0x0003e20000100800 */
[----:B0-----:R-:W-:Y:S02]  /*f340*/  LEA R5, P5, R19, R6, 0x1 ;  /* 0x0000000613057211 */ /* 0x001fe400078a08ff */
[----:B-1----:R-:W-:-:S02]  /*f350*/  LEA.HI.X.SX32 R7, R13, R0, 0x1, P4 ;  /* 0x000000000d077211 */ /* 0x002fc400020f0eff */
[----:B------:R-:W2:Y:S04]  /*f360*/  LDL.LU R13, [R1+0x188] ;  /* 0x00018800010d7983 */ /* 0x000ea80000300800 */
[----:B------:R-:W-:Y:S04]  /*f370*/  STL [R1+0x225c], R5 ;  /* 0x00225c0501007387 */ /* 0x000fe80000100800 */
[----:B------:R0:W-:Y:S02]  /*f380*/  STL [R1+0x2250], R7 ;  /* 0x0022500701007387 */ /* 0x0001e40000100800 */
[----:B0-----:R-:W-:-:S02]  /*f390*/  LEA.HI.X.SX32 R7, R14, R0, 0x1, P3 ;  /* 0x000000000e077211 */ /* 0x001fc400018f0eff */
[----:B------:R-:W2:Y:S01]  /*f3a0*/  LDL.LU R14, [R1+0x190] ;  /* 0x00019000010e7983 */ /* 0x000ea20000300800 */
[-C--:B----4-:R-:W-:Y:S02]  /*f3b0*/  LEA R5, P4, R20, R6.reuse, 0x1 ;  /* 0x0000000614057211 */ /* 0x090fe400078808ff */
[----:B------:R-:W-:-:S03]  /*f3c0*/  LEA R8, P3, R21, R6, 0x1 ;  /* 0x0000000615087211 */ /* 0x000fc600078608ff */
[----:B------:R0:W-:Y:S04]  /*f3d0*/  STL [R1+0x2254], R5 ;  /* 0x0022540501007387 */ /* 0x0001e80000100800 */
[----:B0-----:R-:W4:Y:S04]  /*f3e0*/  LDL.LU R5, [R1+0x178] ;  /* 0x0001780001057983 */ /* 0x001f280000300800 */
[----:B------:R0:W-:Y:S04]  /*f3f0*/  STL [R1+0x2248], R7 ;  /* 0x0022480701007387 */ /* 0x0001e80000100800 */
[----:B------:R-:W3:Y:S04]  /*f400*/  LDL.LU R26, [R1+0x174] ;  /* 0x00017400011a7983 */ /* 0x000ee80000300800 */
[----:B------:R1:W-:Y:S01]  /*f410*/  STL [R1+0x224c], R8 ;  /* 0x00224c0801007387 */ /* 0x0003e20000100800 */
[----:B0-----:R-:W-:-:S02]  /*f420*/  LEA.HI.X.SX32 R7, R15, R0, 0x1, P2 ;  /* 0x000000000f077211 */ /* 0x001fc400010f0eff */
[----:B------:R-:W-:-:S03]  /*f430*/  LEA R9, P2, R22, R6, 0x1 ;  /* 0x0000000616097211 */ /* 0x000fc600078408ff */
[----:B------:R0:W-:Y:S01]  /*f440*/  STL [R1+0x2240], R7 ;  /* 0x0022400701007387 */ /* 0x0001e20000100800 */
[----:B-1----:R-:W-:Y:S02]  /*f450*/  LEA.HI.X.SX32 R8, R16, R0, 0x1, P1 ;  /* 0x0000000010087211 */ /* 0x002fe400008f0eff */
[----:B------:R-:W-:Y:S01]  /*f460*/  LEA R12, P1, R23, R6, 0x1 ;  /* 0x00000006170c7211 */ /* 0x000fe200078208ff */
[----:B0-----:R-:W3:Y:S04]  /*f470*/  LDL.LU R7, [R1+0x170] ;  /* 0x0001700001077983 */ /* 0x001ee80000300800 */
[----:B------:R-:W-:Y:S04]  /*f480*/  STL [R1+0x2244], R9 ;  /* 0x0022440901007387 */ /* 0x000fe80000100800 */
[----:B------:R0:W-:Y:S04]  /*f490*/  STL [R1+0x2238], R8 ;  /* 0x0022380801007387 */ /* 0x0001e80000100800 */
[----:B------:R-:W-:Y:S01]  /*f4a0*/  STL [R1+0x223c], R12 ;  /* 0x00223c0c01007387 */ /* 0x000fe20000100800 */
[----:B0-----:R-:W-:-:S02]  /*f4b0*/  LEA.HI.X.SX32 R8, R17, R0, 0x1, P0 ;  /* 0x0000000011087211 */ /* 0x001fc400000f0eff */
[----:B------:R-:W-:-:S03]  /*f4c0*/  LEA R9, P0, R24, R6, 0x1 ;  /* 0x0000000618097211 */ /* 0x000fc600078008ff */
[----:B------:R0:W-:Y:S04]  /*f4d0*/  STL [R1+0x2230], R8 ;  /* 0x0022300801007387 */ /* 0x0001e80000100800 */
[----:B------:R-:W-:Y:S01]  /*f4e0*/  STL [R1+0x2234], R9 ;  /* 0x0022340901007387 */ /* 0x000fe20000100800 */
[----:B0-----:R-:W-:-:S03]  /*f4f0*/  LEA.HI.X.SX32 R8, R18, R0, 0x1, P6 ;  /* 0x0000000012087211 */ /* 0x001fc600030f0eff */
[----:B------:R-:W4:Y:S01]  /*f500*/  LDL.LU R18, [R1+0x16c] ;  /* 0x00016c0001127983 */ /* 0x000f220000300800 */
[----:B------:R-:W-:Y:S01]  /*f510*/  IMAD.MOV.U32 R16, RZ, RZ, R10 ;  /* 0x000000ffff107224 */ /* 0x000fe200078e000a */
[----:B------:R-:W-:Y:S02]  /*f520*/  LEA.HI.X.SX32 R10, R19, R0, 0x1, P5 ;  /* 0x00000000130a7211 */ /* 0x000fe400028f0eff */
[----:B------:R0:W-:Y:S04]  /*f530*/  STL [R1+0x2228], R8 ;  /* 0x0022280801007387 */ /* 0x0001e80000100800 */
[----:B0-----:R-:W4:Y:S01]  /*f540*/  LDL.LU R8, [R1+0x168] ;  /* 0x0001680001087983 */ /* 0x001f220000300800 */
[----:B--2---:R-:W-:-:S05]  /*f550*/  LEA R9, P6, R14, R6, 0x1 ;  /* 0x000000060e097211 */ /* 0x004fca00078c08ff */
[----:B------:R0:W-:Y:S04]  /*f560*/  STL [R1+0x222c], R9 ;  /* 0x00222c0901007387 */ /* 0x0001e80000100800 */
[----:B------:R-:W2:Y:S04]  /*f570*/  LDL.LU R19, [R1+0x17c] ;  /* 0x00017c0001137983 */ /* 0x000ea80000300800 */
[----:B0-----:R-:W4:Y:S04]  /*f580*/  LDL.LU R9, [R1+0x164] ;  /* 0x0001640001097983 */ /* 0x001f280000300800 */
[----:B------:R0:W-:Y:S01]  /*f590*/  STL [R1+0x2220], R10 ;  /* 0x0022200a01007387 */ /* 0x0001e20000100800 */
[----:B------:R-:W-:Y:S01]  /*f5a0*/  IMAD.MOV.U32 R17, RZ, RZ, R11 ;  /* 0x000000ffff117224 */ /* 0x000fe200078e000b */
[----:B------:R-:W-:-:S02]  /*f5b0*/  LEA.HI.X.SX32 R11, R20, R0, 0x1, P4 ;  /* 0x00000000140b7211 */ /* 0x000fc400020f0eff */
[----:B0-----:R-:W-:-:S05]  /*f5c0*/  LEA R10, P5, R3, R6, 0x1 ;  /* 0x00000006030a7211 */ /* 0x001fca00078a08ff */
[----:B------:R0:W-:Y:S04]  /*f5d0*/  STL [R1+0x2224], R10 ;  /* 0x0022240a01007387 */ /* 0x0001e80000100800 */
[----:B0-----:R-:W4:Y:S01]  /*f5e0*/  LDL.LU R10, [R1+0x160] ;  /* 0x00016000010a7983 */ /* 0x001f220000300800 */
[----:B------:R-:W-:-:S03]  /*f5f0*/  LEA R12, P4, R13, R6, 0x1 ;  /* 0x000000060d0c7211 */ /* 0x000fc600078808ff */
[----:B------:R0:W-:Y:S04]  /*f600*/  STL [R1+0x2218], R11 ;  /* 0x0022180b01007387 */ /* 0x0001e80000100800 */
[----:B0-----:R-:W4:Y:S01]  /*f610*/  LDL.LU R11, [R1+0x15c] ;  /* 0x00015c00010b7983 */ /* 0x001f220000300800 */
[----:B------:R-:W-:-:S03]  /*f620*/  LEA.HI.X.SX32 R15, R21, R0, 0x1, P3 ;  /* 0x00000000150f7211 */ /* 0x000fc600018f0eff */
[----:B------:R3:W-:Y:S04]  /*f630*/  STL [R1+0x221c], R12 ;  /* 0x00221c0c01007387 */ /* 0x0007e80000100800 */
[----:B------:R-:W4:Y:S01]  /*f640*/  LDL.LU R29, [R1+0x158] ;  /* 0x00015800011d7983 */ /* 0x000f220000300800 */
[----:B---3--:R-:W-:-:S03]  /*f650*/  LEA R12, P3, R25, R6, 0x1 ;  /* 0x00000006190c7211 */ /* 0x008fc600078608ff */
[----:B------:R0:W-:Y:S04]  /*f660*/  STL [R1+0x2210], R15 ;  /* 0x0022100f01007387 */ /* 0x0001e80000100800 */
[----:B------:R1:W-:Y:S01]  /*f670*/  STL [R1+0x2214], R12 ;  /* 0x0022140c01007387 */ /* 0x0003e20000100800 */
[----:B------:R-:W-:-:S03]  /*f680*/  LEA.HI.X.SX32 R20, R22, R0, 0x1, P2 ;  /* 0x0000000016147211 */ /* 0x000fc600010f0eff */
[----:B0-----:R-:W3:Y:S01]  /*f690*/  LDL.LU R15, [R1+0x154] ;  /* 0x00015400010f7983 */ /* 0x001ee20000300800 */
[----:B-1----:R-:W-:-:S03]  /*f6a0*/  LEA R12, P2, R4, R6, 0x1 ;  /* 0x00000006040c7211 */ /* 0x002fc600078408ff */
[----:B------:R-:W-:Y:S01]  /*f6b0*/  STL [R1+0x2208], R20 ;  /* 0x0022081401007387 */ /* 0x000fe20000100800 */
[----:B------:R-:W-:-:S03]  /*f6c0*/  LEA.HI.X.SX32 R21, R23, R0, 0x1, P1 ;  /* 0x0000000017157211 */ /* 0x000fc600008f0eff */
[----:B------:R0:W-:Y:S04]  /*f6d0*/  STL [R1+0x220c], R12 ;  /* 0x00220c0c01007387 */ /* 0x0001e80000100800 */
[----:B0-----:R-:W3:Y:S04]  /*f6e0*/  LDL.LU R12, [R1+0x150] ;  /* 0x00015000010c7983 */ /* 0x001ee80000300800 */
[----:B------:R0:W-:Y:S02]  /*f6f0*/  STL [R1+0x2200], R21 ;  /* 0x0022001501007387 */ /* 0x0001e40000100800 */
[----:B0-----:R-:W-:-:S02]  /*f700*/  LEA.HI.X.SX32 R21, R24, R0, 0x1, P0 ;  /* 0x0000000018157211 */ /* 0x001fc400000f0eff */
[----:B------:R-:W-:Y:S02]  /*f710*/  LEA.HI.X.SX32 R22, R3, R0, 0x1, P5 ;  /* 0x0000000003167211 */ /* 0x000fe400028f0eff */
[----:B--2---:R-:W-:-:S05]  /*f720*/  LEA R20, P1, R19, R6, 0x1 ;  /* 0x0000000613147211 */ /* 0x004fca00078208ff */
[----:B------:R4:W-:Y:S04]  /*f730*/  STL [R1+0x2204], R20 ;  /* 0x0022041401007387 */ /* 0x0009e80000100800 */
[----:B------:R-:W2:Y:S04]  /*f740*/  LDL.LU R28, [R1+0x14c] ;  /* 0x00014c00011c7983 */ /* 0x000ea80000300800 */
[----:B------:R0:W-:Y:S01]  /*f750*/  STL [R1+0x1fe4], R21 ;  /* 0x001fe41501007387 */ /* 0x0001e20000100800 */
[----:B----4-:R-:W-:-:S05]  /*f760*/  LEA R20, P0, R5, R6, 0x1 ;  /* 0x0000000605147211 */ /* 0x010fca00078008ff */
[----:B------:R1:W-:Y:S01]  /*f770*/  STL [R1+0x2004], R20 ;  /* 0x0020041401007387 */ /* 0x0003e20000100800 */
[----:B0-----:R-:W-:-:S03]  /*f780*/  LEA.HI.X.SX32 R21, R14, R0, 0x1, P6 ;  /* 0x000000000e157211 */ /* 0x001fc600030f0eff */
[----:B------:R-:W4:Y:S01]  /*f790*/  LDL.LU R14, [R1+0x148] ;  /* 0x00014800010e7983 */ /* 0x000f220000300800 */
[----:B-1----:R-:W-:-:S03]  /*f7a0*/  LEA R20, P6, R26, R6, 0x1 ;  /* 0x000000061a147211 */ /* 0x002fc600078c08ff */
[----:B------:R0:W-:Y:S04]  /*f7b0*/  STL [R1+0x1fe8], R21 ;  /* 0x001fe81501007387 */ /* 0x0001e80000100800 */
[----:B------:R1:W-:Y:S04]  /*f7c0*/  STL [R1+0x200c], R20 ;  /* 0x00200c1401007387 */ /* 0x0003e80000100800 */
[----:B------:R-:W4:Y:S01]  /*f7d0*/  LDL.LU R3, [R1+0x2608] ;  /* 0x0026080001037983 */ /* 0x000f220000300800 */
[----:B0-----:R-:W-:-:S03]  /*f7e0*/  LEA R21, P5, R7, R6, 0x1 ;  /* 0x0000000607157211 */ /* 0x001fc600078a08ff */
[----:B------:R-:W-:Y:S01]  /*f7f0*/  STL [R1+0x1fec], R22 ;  /* 0x001fec1601007387 */ /* 0x000fe20000100800 */
[----:B-1----:R-:W-:-:S03]  /*f800*/  LEA.HI.X.SX32 R20, R13, R0, 0x1, P4 ;  /* 0x000000000d147211 */ /* 0x002fc600020f0eff */
[----:B------:R0:W-:Y:S04]  /*f810*/  STL [R1+0x2014], R21 ;  /* 0x0020141501007387 */ /* 0x0001e80000100800 */
[----:B------:R-:W4:Y:S04]  /*f820*/  LDL.LU R13, [R1+0x144] ;  /* 0x00014400010d7983 */ /* 0x000f280000300800 */
[----:B------:R1:W-:Y:S01]  /*f830*/  STL [R1+0x1ff0], R20 ;  /* 0x001ff01401007387 */ /* 0x0003e20000100800 */
[----:B0-----:R-:W-:Y:S02]  /*f840*/  LEA R21, P4, R18, R6, 0x1 ;  /* 0x0000000612157211 */ /* 0x001fe400078808ff */
[----:B-1----:R-:W-:-:S02]  /*f850*/  LEA.HI.X.SX32 R20, R25, R0, 0x1, P3 ;  /* 0x0000000019147211 */ /* 0x002fc400018f0eff */
[----:B------:R-:W4:Y:S01]  /*f860*/  LDL.LU R25, [R1+0x140] ;  /* 0x0001400001197983 */ /* 0x000f220000300800 */
[----:B------:R-:W-:-:S03]  /*f870*/  LEA R22, P3, R8, R6, 0x1 ;  /* 0x0000000608167211 */ /* 0x000fc600078608ff */
[----:B------:R0:W-:Y:S04]  /*f880*/  STL [R1+0x201c], R21 ;  /* 0x00201c1501007387 */ /* 0x0001e80000100800 */
[----:B------:R1:W-:Y:S04]  /*f890*/  STL [R1+0x1ff4], R20 ;  /* 0x001ff41401007387 */ /* 0x0003e80000100800 */
[----:B------:R-:W-:Y:S01]  /*f8a0*/  STL [R1+0x2024], R22 ;  /* 0x0020241601007387 */ /* 0x000fe20000100800 */
[----:B0-----:R-:W-:-:S03]  /*f8b0*/  LEA.HI.X.SX32 R21, R4, R0, 0x1, P2 ;  /* 0x0000000004157211 */ /* 0x001fc600010f0eff */
[----:B------:R-:W4:Y:S01]  /*f8c0*/  LDL.LU R4, [R1+0x13c] ;  /* 0x00013c0001047983 */ /* 0x000f220000300800 */
[----:B-1----:R-:W-:-:S03]  /*f8d0*/  LEA R20, P2, R9, R6, 0x1 ;  /* 0x0000000609147211 */ /* 0x002fc600078408ff */
[----:B------:R-:W-:Y:S04]  /*f8e0*/  STL [R1+0x1ff8], R21 ;  /* 0x001ff81501007387 */ /* 0x000fe80000100800 */
[----:B------:R0:W-:Y:S01]  /*f8f0*/  STL [R1+0x202c], R20 ;  /* 0x00202c1401007387 */ /* 0x0001e20000100800 */
[----:B------:R-:W-:-:S03]  /*f900*/  LEA.HI.X.SX32 R19, R19, R0, 0x1, P1 ;  /* 0x0000000013137211 */ /* 0x000fc600008f0eff */
[----:B0-----:R-:W4:Y:S01]  /*f910*/  LDL.LU R20, [R1+0x138] ;  /* 0x0001380001147983 */ /* 0x001f220000300800 */
[----:B------:R-:W-:Y:S02]  /*f920*/  LEA R22, P1, R10, R6, 0x1 ;  /* 0x000000060a167211 */ /* 0x000fe400078208ff */
[----:B------:R-:W-:Y:S01]  /*f930*/  LEA.HI.X.SX32 R21, R5, R0, 0x1, P0 ;  /* 0x0000000005157211 */ /* 0x000fe200000f0eff */
[----:B------:R0:W-:Y:S04]  /*f940*/  STL [R1+0x1ffc], R19 ;  /* 0x001ffc1301007387 */ /* 0x0001e80000100800 */
[----:B------:R-:W-:Y:S04]  /*f950*/  STL [R1+0x2034], R22 ;  /* 0x0020341601007387 */ /* 0x000fe80000100800 */
[----:B------:R-:W4:Y:S01]  /*f960*/  LDL.LU R5, [R1+0x134] ;  /* 0x0001340001057983 */ /* 0x000f220000300800 */
[----:B0-----:R-:W-:-:S03]  /*f970*/  LEA R19, P0, R11, R6, 0x1 ;  /* 0x000000060b137211 */ /* 0x001fc600078008ff */
[----:B------:R0:W-:Y:S04]  /*f980*/  STL [R1+0x2000], R21 ;  /* 0x0020001501007387 */ /* 0x0001e80000100800 */
[----:B------:R1:W-:Y:S01]  /*f990*/  STL [R1+0x203c], R19 ;  /* 0x00203c1301007387 */ /* 0x0003e20000100800 */
[----:B0-----:R-:W-:-:S03]  /*f9a0*/  LEA.HI.X.SX32 R21, R26, R0, 0x1, P6 ;  /* 0x000000001a157211 */ /* 0x001fc600030f0eff */
[----:B------:R-:W4:Y:S01]  /*f9b0*/  LDL.LU R26, [R1+0x130] ;  /* 0x00013000011a7983 */ /* 0x000f220000300800 */
[----:B-1----:R-:W-:-:S03]  /*f9c0*/  LEA R19, P6, R29, R6, 0x1 ;  /* 0x000000061d137211 */ /* 0x002fc600078c08ff */
[----:B------:R0:W-:Y:S04]  /*f9d0*/  STL [R1+0x2008], R21 ;  /* 0x0020081501007387 */ /* 0x0001e80000100800 */
[----:B------:R3:W-:Y:S01]  /*f9e0*/  STL [R1+0x2044], R19 ;  /* 0x0020441301007387 */ /* 0x0007e20000100800 */
[----:B0-----:R-:W-:-:S03]  /*f9f0*/  LEA.HI.X.SX32 R21, R7, R0, 0x1, P5 ;  /* 0x0000000007157211 */ /* 0x001fc600028f0eff */
[----:B------:R-:W4:Y:S01]  /*fa00*/  LDL.LU R7, [R1+0x12c] ;  /* 0x00012c0001077983 */ /* 0x000f220000300800 */
[----:B---3--:R-:W-:-:S03]  /*fa10*/  LEA R19, P5, R15, R6, 0x1 ;  /* 0x000000060f137211 */ /* 0x008fc600078a08ff */
[----:B------:R0:W-:Y:S04]  /*fa20*/  STL [R1+0x2010], R21 ;  /* 0x0020101501007387 */ /* 0x0001e80000100800 */
[----:B------:R1:W-:Y:S01]  /*fa30*/  STL [R1+0x204c], R19 ;  /* 0x00204c1301007387 */ /* 0x0003e20000100800 */
[----:B0-----:R-:W-:-:S03]  /*fa40*/  LEA.HI.X.SX32 R21, R18, R0, 0x1, P4 ;  /* 0x0000000012157211 */ /* 0x001fc600020f0eff */
[----:B-1----:R-:W3:Y:S01]  /*fa50*/  LDL.LU R19, [R1+0x128] ;  /* 0x0001280001137983 */ /* 0x002ee20000300800 */
[----:B------:R-:W-:-:S03]  /*fa60*/  LEA R18, P4, R12, R6, 0x1 ;  /* 0x000000060c127211 */ /* 0x000fc600078808ff */
[----:B------:R0:W-:Y:S04]  /*fa70*/  STL [R1+0x2018], R21 ;  /* 0x0020181501007387 */ /* 0x0001e80000100800 */
[----:B------:R-:W-:Y:S01]  /*fa80*/  STL [R1+0x2054], R18 ;  /* 0x0020541201007387 */ /* 0x000fe20000100800 */
[----:B0-----:R-:W-:-:S03]  /*fa90*/  LEA.HI.X.SX32 R21, R8, R0, 0x1, P3 ;  /* 0x0000000008157211 */ /* 0x001fc600018f0eff */
[----:B------:R-:W3:Y:S04]  /*faa0*/  LDL.LU R8, [R1+0x124] ;  /* 0x0001240001087983 */ /* 0x000ee80000300800 */
[----:B------:R0:W-:Y:S02]  /*fab0*/  STL [R1+0x2020], R21 ;  /* 0x0020201501007387 */ /* 0x0001e40000100800 */
[-C--:B0-----:R-:W-:Y:S02]  /*fac0*/  LEA.HI.X.SX32 R21, R9, R0.reuse, 0x1, P2 ;  /* 0x0000000009157211 */ /* 0x081fe400010f0eff */
[----:B------:R-:W-:Y:S02]  /*fad0*/  LEA.HI.X.SX32 R10, R10, R0, 0x1, P1 ;  /* 0x000000000a0a7211 */ /* 0x000fe400008f0eff */
[----:B--2---:R-:W-:-:S05]  /*fae0*/  LEA R18, P3, R28, R6, 0x1 ;  /* 0x000000061c127211 */ /* 0x004fca00078608ff */
[----:B------:R4:W-:Y:S04]  /*faf0*/  STL [R1+0x205c], R18 ;  /* 0x00205c1201007387 */ /* 0x0009e80000100800 */
[----:B------:R-:W2:Y:S04]  /*fb00*/  LDL.LU R9, [R1+0x120] ;  /* 0x0001200001097983 */ /* 0x000ea80000300800 */
[----:B------:R-:W-:Y:S01]  /*fb10*/  STL [R1+0x2028], R21 ;  /* 0x0020281501007387 */ /* 0x000fe20000100800 */
[----:B----4-:R-:W-:-:S05]  /*fb20*/  LEA R18, P2, R14, R6, 0x1 ;  /* 0x000000060e127211 */ /* 0x010fca00078408ff */
[----:B------:R0:W-:Y:S04]  /*fb30*/  STL [R1+0x2064], R18 ;  /* 0x0020641201007387 */ /* 0x0001e80000100800 */
[----:B------:R1:W-:Y:S01]  /*fb40*/  STL [R1+0x2030], R10 ;  /* 0x0020300a01007387 */ /* 0x0003e20000100800 */
[----:B0-----:R-:W-:-:S03]  /*fb50*/  LEA.HI.X.SX32 R18, R11, R0, 0x1, P0 ;  /* 0x000000000b127211 */ /* 0x001fc600000f0eff */
[----:B-1----:R-:W4:Y:S01]  /*fb60*/  LDL.LU R10, [R1+0x11c] ;  /* 0x00011c00010a7983 */ /* 0x002f220000300800 */
[----:B------:R-:W-:-:S05]  /*fb70*/  LEA R21, P1, R13, R6, 0x1 ;  /* 0x000000060d157211 */ /* 0x000fca00078208ff */
[----:B------:R0:W-:Y:S04]  /*fb80*/  STL [R1+0x206c], R21 ;  /* 0x00206c1501007387 */ /* 0x0001e80000100800 */
[----:B------:R-:W4:Y:S01]  /*fb90*/  LDL.LU R11, [R1+0x118] ;  /* 0x00011800010b7983 */ /* 0x000f220000300800 */
[----:B0-----:R-:W-:-:S03]  /*fba0*/  LEA R21, P0, R25, R6, 0x1 ;  /* 0x0000000619157211 */ /* 0x001fc600078008ff */
[----:B------:R0:W-:Y:S04]  /*fbb0*/  STL [R1+0x2038], R18 ;  /* 0x0020381201007387 */ /* 0x0001e80000100800 */
[----:B------:R1:W-:Y:S01]  /*fbc0*/  STL [R1+0x2074], R21 ;  /* 0x0020741501007387 */ /* 0x0003e20000100800 */
[-C--:B------:R-:W-:Y:S02]  /*fbd0*/  LEA.HI.X.SX32 R15, R15, R0.reuse, 0x1, P5 ;  /* 0x000000000f0f7211 */ /* 0x080fe400028f0eff */
[----:B0-----:R-:W-:Y:S02]  /*fbe0*/  LEA.HI.X.SX32 R18, R29, R0, 0x1, P6 ;  /* 0x000000001d127211 */ /* 0x001fe400030f0eff */
[----:B------:R-:W4:Y:S01]  /*fbf0*/  LDL.LU R29, [R1+0x114] ;  /* 0x00011400011d7983 */ /* 0x000f220000300800 */
[----:B-1----:R-:W-:-:S03]  /*fc00*/  LEA R21, P6, R4, R6, 0x1 ;  /* 0x0000000604157211 */ /* 0x002fc600078c08ff */
[----:B------:R0:W-:Y:S01]  /*fc10*/  STL [R1+0x2040], R18 ;  /* 0x0020401201007387 */ /* 0x0001e20000100800 */
[----:B------:R-:W-:-:S03]  /*fc20*/  LEA.HI.X.SX32 R22, R12, R0, 0x1, P4 ;  /* 0x000000000c167211 */ /* 0x000fc600020f0eff */
[----:B0-----:R-:W4:Y:S04]  /*fc30*/  LDL.LU R18, [R1+0x110] ;  /* 0x0001100001127983 */ /* 0x001f280000300800 */
[----:B------:R0:W-:Y:S04]  /*fc40*/  STL [R1+0x207c], R21 ;  /* 0x00207c1501007387 */ /* 0x0001e80000100800 */
[----:B------:R1:W-:Y:S01]  /*fc50*/  STL [R1+0x2048], R15 ;  /* 0x0020480f01007387 */ /* 0x0003e20000100800 */
[----:B0-----:R-:W-:-:S03]  /*fc60*/  LEA R21, P5, R20, R6, 0x1 ;  /* 0x0000000614157211 */ /* 0x001fc600078a08ff */
[----:B-1----:R-:W4:Y:S04]  /*fc70*/  LDL.LU R15, [R1+0x10c] ;  /* 0x00010c00010f7983 */ /* 0x002f280000300800 */
[----:B------:R0:W-:Y:S04]  /*fc80*/  STL [R1+0x2084], R21 ;  /* 0x0020841501007387 */ /* 0x0001e80000100800 */
[----:B------:R-:W4:Y:S04]  /*fc90*/  LDL.LU R12, [R1+0x108] ;  /* 0x00010800010c7983 */ /* 0x000f280000300800 */
[----:B------:R1:W-:Y:S01]  /*fca0*/  STL [R1+0x2050], R22 ;  /* 0x0020501601007387 */ /* 0x0003e20000100800 */
[----:B0-----:R-:W-:-:S02]  /*fcb0*/  LEA R21, P4, R5, R6, 0x1 ;  /* 0x0000000605157211 */ /* 0x001fc400078808ff */
[----:B-1----:R-:W-:Y:S02]  /*fcc0*/  LEA.HI.X.SX32 R22, R28, R0, 0x1, P3 ;  /* 0x000000001c167211 */ /* 0x002fe400018f0eff */
[----:B------:R-:W4:Y:S04]  /*fcd0*/  LDL.LU R28, [R1+0x104] ;  /* 0x00010400011c7983 */ /* 0x000f280000300800 */
[----:B------:R0:W-:Y:S04]  /*fce0*/  STL [R1+0x208c], R21 ;  /* 0x00208c1501007387 */ /* 0x0001e80000100800 */
        /* <DEDUP_REMOVED lines=11> */
[----:B---3--:R-:W-:-:S02]  /*fda0*/  LEA R21, P1, R19, R6, 0x1 ;  /* 0x0000000613157211 */ /* 0x008fc400078208ff */
[----:B0-----:R-:W-:Y:S02]  /*fdb0*/  LEA.HI.X.SX32 R22, R25, R0, 0x1, P0 ;  /* 0x0000000019167211 */ /* 0x001fe400000f0eff */
[----:B------:R-:W3:Y:S04]  /*fdc0*/  LDL.LU R25, [R1+0xf8] ;  /* 0x0000f80001197983 */ /* 0x000ee80000300800 */
[----:B------:R0:W-:Y:S04]  /*fdd0*/  STL [R1+0x20a4], R21 ;  /* 0x0020a41501007387 */ /* 0x0001e80000100800 */
[----:B------:R1:W-:Y:S01]  /*fde0*/  STL [R1+0x2070], R22 ;  /* 0x0020701601007387 */ /* 0x0003e20000100800 */
[----:B0-----:R-:W-:-:S02]  /*fdf0*/  LEA R21, P0, R8, R6, 0x1 ;  /* 0x0000000608157211 */ /* 0x001fc400078008ff */
[-C--:B-1----:R-:W-:Y:S02]  /*fe00*/  LEA.HI.X.SX32 R22, R4, R0.reuse, 0x1, P6 ;  /* 0x0000000004167211 */ /* 0x082fe400030f0eff */
[----:B------:R-:W3:Y:S04]  /*fe10*/  LDL.LU R4, [R1+0xf4] ;  /* 0x0000f40001047983 */ /* 0x000ee80000300800 */
[----:B------:R-:W-:Y:S04]  /*fe20*/  STL [R1+0x20ac], R21 ;  /* 0x0020ac1501007387 */ /* 0x000fe80000100800 */
[----:B------:R0:W-:Y:S02]  /*fe30*/  STL [R1+0x2078], R22 ;  /* 0x0020781601007387 */ /* 0x0001e40000100800 */
[----:B0-----:R-:W-:-:S02]  /*fe40*/  LEA.HI.X.SX32 R22, R20, R0, 0x1, P5 ;  /* 0x0000000014167211 */ /* 0x001fc400028f0eff */
[----:B------:R-:W-:Y:S02]  /*fe50*/  LEA.HI.X.SX32 R20, R5, R0, 0x1, P4 ;  /* 0x0000000005147211 */ /* 0x000fe400020f0eff */
[----:B--2---:R-:W-:-:S05]  /*fe60*/  LEA R21, P6, R9, R6, 0x1 ;  /* 0x0000000609157211 */ /* 0x004fca00078c08ff */
[----:B------:R4:W-:Y:S04]  /*fe70*/  STL [R1+0x20b4], R21 ;  /* 0x0020b41501007387 */ /* 0x0009e80000100800 */
[----:B------:R0:W-:Y:S04]  /*fe80*/  STL [R1+0x2080], R22 ;  /* 0x0020801601007387 */ /* 0x0001e80000100800 */
[----:B------:R-:W2:Y:S01]  /*fe90*/  LDL.LU R5, [R1+0xf0] ;  /* 0x0000f00001057983 */ /* 0x000ea20000300800 */
[----:B----4-:R-:W-:-:S05]  /*fea0*/  LEA R21, P5, R10, R6, 0x1 ;  /* 0x000000060a157211 */ /* 0x010fca00078a08ff */
[----:B------:R1:W-:Y:S04]  /*feb0*/  STL [R1+0x20bc], R21 ;  /* 0x0020bc1501007387 */ /* 0x0003e80000100800 */
[----:B------:R4:W-:Y:S01]  /*fec0*/  STL [R1+0x2088], R20 ;  /* 0x0020881401007387 */ /* 0x0009e20000100800 */
[----:B0-----:R-:W-:Y:S02]  /*fed0*/  LEA R22, P4, R11, R6, 0x1 ;  /* 0x000000060b167211 */ /* 0x001fe400078808ff */
[----:B-1----:R-:W-:-:S03]  /*fee0*/  LEA.HI.X.SX32 R21, R26, R0, 0x1, P3 ;  /* 0x000000001a157211 */ /* 0x002fc600018f0eff */
[----:B------:R-:W-:Y:S04]  /*fef0*/  STL [R1+0x20c4], R22 ;  /* 0x0020c41601007387 */ /* 0x000fe80000100800 */
[----:B------:R-:W2:Y:S04]  /*ff00*/  LDL.LU R26, [R1+0xec] ;  /* 0x0000ec00011a7983 */ /* 0x000ea80000300800 */
[----:B------:R0:W-:Y:S01]  /*ff10*/  STL [R1+0x2090], R21 ;  /* 0x0020901501007387 */ /* 0x0001e20000100800 */
[----:B----4-:R-:W-:Y:S02]  /*ff20*/  LEA R20, P3, R29, R6, 0x1 ;  /* 0x000000061d147211 */ /* 0x010fe400078608ff */
[----:B0-----:R-:W-:-:S03]  /*ff30*/  LEA.HI.X.SX32 R21, R7, R0, 0x1, P2 ;  /* 0x0000000007157211 */ /* 0x001fc600010f0eff */
[----:B------:R0:W-:Y:S01]  /*ff40*/  STL [R1+0x20cc], R20 ;  /* 0x0020cc1401007387 */ /* 0x0001e20000100800 */
[----:B------:R-:W-:-:S03]  /*ff50*/  LEA.HI.X.SX32 R19, R19, R0, 0x1, P1 ;  /* 0x0000000013137211 */ /* 0x000fc600008f0eff */
[----:B------:R-:W4:Y:S04]  /*ff60*/  LDL.LU R7, [R1+0xe4] ;  /* 0x0000e40001077983 */ /* 0x000f280000300800 */
[----:B------:R1:W-:Y:S01]  /*ff70*/  STL [R1+0x2098], R21 ;  /* 0x0020981501007387 */ /* 0x0003e20000100800 */
[----:B0-----:R-:W-:-:S05]  /*ff80*/  LEA R20, P2, R18, R6, 0x1 ;  /* 0x0000000612147211 */ /* 0x001fca00078408ff */
[----:B------:R0:W-:Y:S04]  /*ff90*/  STL [R1+0x20d4], R20 ;  /* 0x0020d41401007387 */ /* 0x0001e80000100800 */
[----:B------:R0:W-:Y:S01]  /*ffa0*/  STL [R1+0x20a0], R19 ;  /* 0x0020a01301007387 */ /* 0x0001e20000100800 */
[----:B-1----:R-:W-:Y:S02]  /*ffb0*/  LEA R21, P1, R15, R6, 0x1 ;  /* 0x000000060f157211 */ /* 0x002fe400078208ff */
[----:B0-----:R-:W-:-:S03]  /*ffc0*/  LEA.HI.X.SX32 R20, R8, R0, 0x1, P0 ;  /* 0x0000000008147211 */ /* 0x001fc600000f0eff */
[----:B------:R-:W-:Y:S01]  /*ffd0*/  STL [R1+0x20dc], R21 ;  /* 0x0020dc1501007387 */ /* 0x000fe20000100800 */
[----:B------:R-:W-:Y:S02]  /*ffe0*/  LEA.HI.X.SX32 R9, R9, R0, 0x1, P6 ;  /* 0x0000000009097211 */ /* 0x000fe400030f0eff */
[----:B------:R-:W-:Y:S01]  /*fff0*/  LEA R19, P0, R12, R6, 0x1 ;  /* 0x000000060c137211 */ /* 0x000fe200078008ff */
[----:B------:R-:W4:Y:S04]  /*10000*/  LDL.LU R8, [R1+0xdc] ;  /* 0x0000dc0001087983 */ /* 0x000f280000300800 */
[----:B------:R-:W-:Y:S04]  /*10010*/  STL [R1+0x20a8], R20 ;  /* 0x0020a81401007387 */ /* 0x000fe80000100800 */
[----:B------:R0:W-:Y:S01]  /*10020*/  STL [R1+0x20e4], R19 ;  /* 0x0020e41301007387 */ /* 0x0001e20000100800 */
[----:B------:R-:W-:-:S03]  /*10030*/  LEA.HI.X.SX32 R10, R10, R0, 0x1, P5 ;  /* 0x000000000a0a7211 */ /* 0x000fc600028f0eff */
[----:B------:R1:W-:Y:S01]  /*10040*/  STL [R1+0x20b0], R9 ;  /* 0x0020b00901007387 */ /* 0x0003e20000100800 */
[----:B0-----:R-:W-:-:S03]  /*10050*/  LEA R19, P6, R28, R6, 0x1 ;  /* 0x000000061c137211 */ /* 0x001fc600078c08ff */
[----:B-1----:R-:W4:Y:S04]  /*10060*/  LDL.LU R9, [R1+0xd4] ;  /* 0x0000d40001097983 */ /* 0x002f280000300800 */
        /* <DEDUP_REMOVED lines=12> */
[----:B------:R0:W-:Y:S04]  /*10130*/  STL [R1+0x20c8], R20 ;  /* 0x0020c81401007387 */ /* 0x0001e80000100800 */
[----:B------:R-:W4:Y:S01]  /*10140*/  LDL.LU R29, [R1+0xb4] ;  /* 0x0000b400011d7983 */ /* 0x000f220000300800 */
[----:B---3--:R-:W-:-:S05]  /*10150*/  LEA R19, P3, R25, R6, 0x1 ;  /* 0x0000000619137211 */ /* 0x008fca00078608ff */
[----:B------:R-:W-:Y:S04]  /*10160*/  STL [R1+0x2104], R19 ;  /* 0x0021041301007387 */ /* 0x000fe80000100800 */
[----:B------:R-:W-:Y:S04]  /*10170*/  STL [R1+0x20d0], R21 ;  /* 0x0020d01501007387 */ /* 0x000fe80000100800 */
[----:B------:R-:W3:Y:S01]  /*10180*/  LDL.LU R24, [R1+0xa4] ;  /* 0x0000a40001187983 */ /* 0x000ee20000300800 */
[----:B0-----:R-:W-:Y:S01]  /*10190*/  LEA R20, P2, R4, R6, 0x1 ;  /* 0x0000000604147211 */ /* 0x001fe200078408ff */
[----:B------:R-:W-:Y:S01]  /*101a0*/  IMAD.MOV.U32 R18, RZ, RZ, R16 ;  /* 0x000000ffff127224 */ /* 0x000fe200078e0010 */
[----:B------:R-:W-:-:S03]  /*101b0*/  LEA.HI.X.SX32 R16, R15, R0, 0x1, P1 ;  /* 0x000000000f107211 */ /* 0x000fc600008f0eff */
[----:B------:R-:W-:Y:S04]  /*101c0*/  STL [R1+0x210c], R20 ;  /* 0x00210c1401007387 */ /* 0x000fe80000100800 */
[----:B------:R-:W3:Y:S04]  /*101d0*/  LDL.LU R23, [R1+0x98] ;  /* 0x0000980001177983 */ /* 0x000ee80000300800 */
[----:B------:R0:W-:Y:S04]  /*101e0*/  STL [R1+0x20d8], R16 ;  /* 0x0020d81001007387 */ /* 0x0001e80000100800 */
[----:B------:R-:W3:Y:S01]  /*101f0*/  LDL.LU R22, [R1+0x8c] ;  /* 0x00008c0001167983 */ /* 0x000ee20000300800 */
[----:B------:R-:W-:-:S02]  /*10200*/  LEA.HI.X.SX32 R12, R12, R0, 0x1, P0 ;  /* 0x000000000c0c7211 */ /* 0x000fc400000f0eff */
[----:B0-----:R-:W-:Y:S02]  /*10210*/  LEA.HI.X.SX32 R16, R28, R0, 0x1, P6 ;  /* 0x000000001c107211 */ /* 0x001fe400030f0eff */
[----:B--2---:R-:W-:-:S05]  /*10220*/  LEA R15, P1, R5, R6, 0x1 ;  /* 0x00000006050f7211 */ /* 0x004fca00078208ff */
[----:B------:R-:W-:Y:S04]  /*10230*/  STL [R1+0x2114], R15 ;  /* 0x0021140f01007387 */ /* 0x000fe80000100800 */
[----:B------:R-:W2:Y:S04]  /*10240*/  LDL.LU R21, [R1+0x7c] ;  /* 0x00007c0001157983 */ /* 0x000ea80000300800 */
[----:B------:R0:W-:Y:S04]  /*10250*/  STL [R1+0x20e0], R12 ;  /* 0x0020e00c01007387 */ /* 0x0001e80000100800 */
[----:B0-----:R-:W2:Y:S01]  /*10260*/  LDL.LU R12, [R1+0x74] ;  /* 0x00007400010c7983 */ /* 0x001ea20000300800 */
[----:B------:R-:W-:-:S05]  /*10270*/  LEA R15, P0, R26, R6, 0x1 ;  /* 0x000000061a0f7211 */ /* 0x000fca00078008ff */
[----:B------:R4:W-:Y:S04]  /*10280*/  STL [R1+0x211c], R15 ;  /* 0x00211c0f01007387 */ /* 0x0009e80000100800 */
[----:B------:R-:W2:Y:S04]  /*10290*/  LDL.LU R28, [R1+0x64] ;  /* 0x00006400011c7983 */ /* 0x000ea80000300800 */
[----:B------:R0:W-:Y:S04]  /*102a0*/  STL [R1+0x20e8], R16 ;  /* 0x0020e81001007387 */ /* 0x0001e80000100800 */
[----:B------:R-:W2:Y:S01]  /*102b0*/  LDL.LU R20, [R1+0x5c] ;  /* 0x00005c0001147983 */ /* 0x000ea20000300800 */
[----:B----4-:R-:W-:-:S02]  /*102c0*/  LEA R15, P6, R7, R6, 0x1 ;  /* 0x00000006070f7211 */ /* 0x010fc400078c08ff */
[-C--:B------:R-:W-:Y:S01]  /*102d0*/  LEA.HI.X.SX32 R14, R14, R0.reuse, 0x1, P5 ;  /* 0x000000000e0e7211 */ /* 0x080fe200028f0eff */
[----:B------:R-:W-:Y:S02]  /*102e0*/  IMAD.MOV.U32 R19, RZ, RZ, R17 ;  /* 0x000000ffff137224 */ /* 0x000fe400078e0011 */
[----:B------:R1:W-:Y:S04]  /*102f0*/  STL [R1+0x2124], R15 ;  /* 0x0021240f01007387 */ /* 0x0003e80000100800 */
[----:B------:R-:W4:Y:S04]  /*10300*/  LDL.LU R17, [R1+0x48] ;  /* 0x0000480001117983 */ /* 0x000f280000300800 */
[----:B0-----:R-:W4:Y:S01]  /*10310*/  LDL.LU R16, [R1+0x3c] ;  /* 0x00003c0001107983 */ /* 0x001f220000300800 */
[----:B------:R-:W-:-:S03]  /*10320*/  LEA.HI.X.SX32 R13, R13, R0, 0x1, P4 ;  /* 0x000000000d0d7211 */ /* 0x000fc600020f0eff */
[----:B------:R0:W-:Y:S04]  /*10330*/  STL [R1+0x20f0], R14 ;  /* 0x0020f00e01007387 */ /* 0x0001e80000100800 */
[----:B-1----:R-:W4:Y:S01]  /*10340*/  LDL.LU R15, [R1+0x2c] ;  /* 0x00002c00010f7983 */ /* 0x002f220000300800 */
[----:B------:R-:W-:Y:S02]  /*10350*/  LEA.HI.X.SX32 R25, R25, R0, 0x1, P3 ;  /* 0x0000000019197211 */ /* 0x000fe400018f0eff */
[----:B0-----:R-:W-:-:S05]  /*10360*/  LEA R14, P5, R8, R6, 0x1 ;  /* 0x00000006080e7211 */ /* 0x001fca00078a08ff */
[----:B------:R0:W-:Y:S04]  /*10370*/  STL [R1+0x212c], R14 ;  /* 0x00212c0e01007387 */ /* 0x0001e80000100800 */
[----:B0-----:R-:W4:Y:S04]  /*10380*/  LDL.LU R14, [R1+0x24] ;  /* 0x00002400010e7983 */ /* 0x001f280000300800 */
[----:B------:R0:W-:Y:S02]  /*10390*/  STL [R1+0x20f8], R13 ;  /* 0x0020f80d01007387 */ /* 0x0001e40000100800 */
[----:B0-----:R-:W-:-:S05]  /*103a0*/  LEA R13, P4, R9, R6, 0x1 ;  /* 0x00000006090d7211 */ /* 0x001fca00078808ff */
[----:B------:R0:W-:Y:S01]  /*103b0*/  STL [R1+0x2134], R13 ;  /* 0x0021340d01007387 */ /* 0x0001e20000100800 */
[----:B------:R-:W-:-:S03]  /*103c0*/  LEA.HI.X.SX32 R4, R4, R0, 0x1, P2 ;  /* 0x0000000004047211 */ /* 0x000fc600010f0eff */
        /* <DEDUP_REMOVED lines=17> */
[----:B---3--:R-:W-:-:S05]  /*104e0*/  LEA R26, P0, R24, R6, 0x1 ;  /* 0x00000006181a7211 */ /* 0x008fca00078008ff */
[----:B------:R0:W-:Y:S01]  /*104f0*/  STL [R1+0x2154], R26 ;  /* 0x0021541a01007387 */ /* 0x0001e20000100800 */
[----:B------:R-:W-:-:S03]  /*10500*/  LEA.HI.X.SX32 R8, R8, R0, 0x1, P5 ;  /* 0x0000000008087211 */ /* 0x000fc600028f0eff */
[----:B0-----:R-:W3:Y:S04]  /*10510*/  LDL.LU R26, [R1+0x25fc] ;  /* 0x0025fc00011a7983 */ /* 0x001ee80000300800 */
[----:B------:R0:W-:Y:S02]  /*10520*/  STL [R1+0x2120], R7 ;  /* 0x0021200701007387 */ /* 0x0001e40000100800 */
[----:B0-----:R-:W-:-:S05]  /*10530*/  LEA R7, P6, R23, R6, 0x1 ;  /* 0x0000000617077211 */ /* 0x001fca00078c08ff */
        /* <DEDUP_REMOVED lines=9> */
[----:B--2---:R-:W-:-:S05]  /*105d0*/  LEA R9, P4, R21, R6, 0x1 ;  /* 0x0000000615097211 */ /* 0x004fca00078808ff */
        /* <DEDUP_REMOVED lines=15> */
[----:B0-----:R-:W2:Y:S01]  /*106d0*/  LDL.LU R29, [R1+0x25e4] ;  /* 0x0025e400011d7983 */ /* 0x001ea20000300800 */
[----:B------:R-:W-:-:S05]  /*106e0*/  LEA.HI.X.SX32 R24, R24, R0, 0x1, P0 ;  /* 0x0000000018187211 */ /* 0x000fca00000f0eff */
[----:B------:R4:W-:Y:S01]  /*106f0*/  STL [R1+0x2150], R24 ;  /* 0x0021501801007387 */ /* 0x0009e20000100800 */
[----:B------:R-:W-:Y:S02]  /*10700*/  LEA.HI.X.SX32 R22, R22, R0, 0x1, P5 ;  /* 0x0000000016167211 */ /* 0x000fe400028f0eff */
[----:B----4-:R-:W-:-:S05]  /*10710*/  LEA R24, P0, R17, R6, 0x1 ;  /* 0x0000000611187211 */ /* 0x010fca00078008ff */
[----:B------:R0:W-:Y:S02]  /*10720*/  STL [R1+0x218c], R24 ;  /* 0x00218c1801007387 */ /* 0x0001e40000100800 */
[----:B0-----:R-:W-:Y:S02]  /*10730*/  LEA.HI.X.SX32 R24, R23, R0, 0x1, P6 ;  /* 0x0000000017187211 */ /* 0x001fe400030f0eff */
[----:B------:R-:W-:-:S03]  /*10740*/  LEA R23, P6, R16, R6, 0x1 ;  /* 0x0000000610177211 */ /* 0x000fc600078c08ff */
[----:B------:R0:W-:Y:S04]  /*10750*/  STL [R1+0x2158], R24 ;  /* 0x0021581801007387 */ /* 0x0001e80000100800 */
[----:B------:R1:W-:Y:S04]  /*10760*/  STL [R1+0x2194], R23 ;  /* 0x0021941701007387 */ /* 0x0003e80000100800 */
[----:B------:R4:W-:Y:S01]  /*10770*/  STL [R1+0x2160], R22 ;  /* 0x0021601601007387 */ /* 0x0009e20000100800 */
[----:B0-----:R-:W-:Y:S02]  /*10780*/  LEA R24, P5, R15, R6, 0x1 ;  /* 0x000000060f187211 */ /* 0x001fe400078a08ff */
[----:B-1----:R-:W-:-:S03]  /*10790*/  LEA.HI.X.SX32 R23, R21, R0, 0x1, P4 ;  /* 0x0000000015177211 */ /* 0x002fc600020f0eff */
[----:B------:R-:W-:Y:S01]  /*107a0*/  STL [R1+0x219c], R24 ;  /* 0x00219c1801007387 */ /* 0x000fe20000100800 */
[----:B------:R-:W-:Y:S02]  /*107b0*/  LEA.HI.X.SX32 R21, R12, R0, 0x1, P3 ;  /* 0x000000000c157211 */ /* 0x000fe400018f0eff */
[-C--:B----4-:R-:W-:Y:S01]  /*107c0*/  LEA R22, P4, R14, R6.reuse, 0x1 ;  /* 0x000000060e167211 */ /* 0x090fe200078808ff */
[----:B------:R0:W-:Y:S04]  /*107d0*/  STL [R1+0x2168], R23 ;  /* 0x0021681701007387 */ /* 0x0001e80000100800 */
[----:B------:R-:W4:Y:S04]  /*107e0*/  LDL.LU R12, [R1+0x25c] ;  /* 0x00025c00010c7983 */ /* 0x000f280000300800 */
[----:B------:R-:W-:Y:S01]  /*107f0*/  STL [R1+0x21a4], R22 ;  /* 0x0021a41601007387 */ /* 0x000fe20000100800 */
[----:B0-----:R-:W-:-:S03]  /*10800*/  LEA R23, P3, R13, R6, 0x1 ;  /* 0x000000060d177211 */ /* 0x001fc600078608ff */
[----:B------:R0:W-:Y:S04]  /*10810*/  STL [R1+0x2170], R21 ;  /* 0x0021701501007387 */ /* 0x0001e80000100800 */
[----:B------:R-:W-:Y:S01]  /*10820*/  STL [R1+0x21ac], R23 ;  /* 0x0021ac1701007387 */ /* 0x000fe20000100800 */
[----:B0-----:R-:W-:-:S03]  /*10830*/  LEA.HI.X.SX32 R21, R28, R0, 0x1, P2 ;  /* 0x000000001c157211 */ /* 0x001fc600010f0eff */
[----:B------:R-:W4:Y:S01]  /*10840*/  LDL.LU R28, [R1+0x264] ;  /* 0x00026400011c7983 */ /* 0x000f220000300800 */
[----:B------:R-:W-:-:S03]  /*10850*/  LEA R22, P2, R25, R6, 0x1 ;  /* 0x0000000619167211 */ /* 0x000fc600078408ff */
[----:B------:R0:W-:Y:S01]  /*10860*/  STL [R1+0x2178], R21 ;  /* 0x0021781501007387 */ /* 0x0001e20000100800 */
[----:B------:R-:W-:-:S03]  /*10870*/  LEA.HI.X.SX32 R17, R17, R0, 0x1, P0 ;  /* 0x0000000011117211 */ /* 0x000fc600000f0eff */
[----:B------:R-:W-:Y:S01]  /*10880*/  STL [R1+0x21b4], R22 ;  /* 0x0021b41601007387 */ /* 0x000fe20000100800 */
[----:B0-----:R-:W-:-:S05]  /*10890*/  LEA.HI.X.SX32 R21, R20, R0, 0x1, P1 ;  /* 0x0000000014157211 */ /* 0x001fca00008f0eff */
[----:B------:R-:W-:Y:S01]  /*108a0*/  STL [R1+0x2180], R21 ;  /* 0x0021801501007387 */ /* 0x000fe20000100800 */
[----:B--2---:R-:W-:-:S05]  /*108b0*/  LEA R20, P1, R29, R6, 0x1 ;  /* 0x000000061d147211 */ /* 0x004fca00078208ff */
[----:B------:R0:W-:Y:S04]  /*108c0*/  STL [R1+0x21bc], R20 ;  /* 0x0021bc1401007387 */ /* 0x0001e80000100800 */
[----:B------:R1:W-:Y:S01]  /*108d0*/  STL [R1+0x2188], R17 ;  /* 0x0021881101007387 */ /* 0x0003e20000100800 */
[----:B0-----:R-:W-:Y:S02]  /*108e0*/  LEA R20, P0, R11, R6, 0x1 ;  /* 0x000000060b147211 */ /* 0x001fe400078008ff */
[----:B-1----:R-:W-:Y:S02]  /*108f0*/  LEA.HI.X.SX32 R17, R16, R0, 0x1, P6 ;  /* 0x0000000010117211 */ /* 0x002fe400030f0eff */
[----:B------:R-:W-:Y:S01]  /*10900*/  LEA R16, P6, R10, R6, 0x1 ;  /* 0x000000060a107211 */ /* 0x000fe200078c08ff */
[----:B------:R0:W-:Y:S04]  /*10910*/  STL [R1+0x21c4], R20 ;  /* 0x0021c41401007387 */ /* 0x0001e80000100800 */
[----:B------:R1:W-:Y:S04]  /*10920*/  STL [R1+0x2190], R17 ;  /* 0x0021901101007387 */ /* 0x0003e80000100800 */
[----:B------:R-:W2:Y:S04]  /*10930*/  LDL.LU R21, [R1+0x26c] ;  /* 0x00026c0001157983 */ /* 0x000ea80000300800 */
[----:B------:R3:W-:Y:S04]  /*10940*/  STL [R1+0x21cc], R16 ;  /* 0x0021cc1001007387 */ /* 0x0007e80000100800 */
[----:B0-----:R-:W2:Y:S01]  /*10950*/  LDL.LU R20, [R1+0x268] ;  /* 0x0002680001147983 */ /* 0x001ea20000300800 */
[----:B------:R-:W-:-:S02]  /*10960*/  LEA.HI.X.SX32 R15, R15, R0, 0x1, P5 ;  /* 0x000000000f0f7211 */ /* 0x000fc400028f0eff */
[----:B-1----:R-:W-:-:S03]  /*10970*/  LEA R17, P5, R9, R6, 0x1 ;  /* 0x0000000609117211 */ /* 0x002fc600078a08ff */
[----:B------:R0:W-:Y:S01]  /*10980*/  STL [R1+0x2198], R15 ;  /* 0x0021980f01007387 */ /* 0x0001e20000100800 */
[-C--:B---3--:R-:W-:Y:S02]  /*10990*/  LEA.HI.X.SX32 R16, R14, R0.reuse, 0x1, P4 ;  /* 0x000000000e107211 */ /* 0x088fe400020f0eff */
[----:B------:R-:W-:Y:S01]  /*109a0*/  LEA.HI.X.SX32 R14, R13, R0, 0x1, P3 ;  /* 0x000000000d0e7211 */ /* 0x000fe200018f0eff */
[----:B------:R-:W-:Y:S01]  /*109b0*/  STL [R1+0x21d4], R17 ;  /* 0x0021d41101007387 */ /* 0x000fe20000100800 */
[-C--:B------:R-:W-:Y:S02]  /*109c0*/  LEA R13, P3, R7, R6.reuse, 0x1 ;  /* 0x00000006070d7211 */ /* 0x080fe400078608ff */
[----:B0-----:R-:W-:Y:S01]  /*109d0*/  LEA R15, P4, R8, R6, 0x1 ;  /* 0x00000006080f7211 */ /* 0x001fe200078808ff */
[----:B------:R-:W-:Y:S04]  /*109e0*/  STL [R1+0x21a0], R16 ;  /* 0x0021a01001007387 */ /* 0x000fe80000100800 */
[----:B------:R0:W-:Y:S04]  /*109f0*/  STL [R1+0x21dc], R15 ;  /* 0x0021dc0f01007387 */ /* 0x0001e80000100800 */
[----:B------:R1:W-:Y:S04]  /*10a00*/  STL [R1+0x21a8], R14 ;  /* 0x0021a80e01007387 */ /* 0x0003e80000100800 */
[----:B------:R3:W-:Y:S01]  /*10a10*/  STL [R1+0x21e4], R13 ;  /* 0x0021e40d01007387 */ /* 0x0007e20000100800 */
[----:B0-----:R-:W-:-:S02]  /*10a20*/  LEA.HI.X.SX32 R15, R25, R0, 0x1, P2 ;  /* 0x00000000190f7211 */ /* 0x001fc400010f0eff */
[----:B-1----:R-:W-:-:S03]  /*10a30*/  LEA R14, P2, R26, R6, 0x1 ;  /* 0x000000061a0e7211 */ /* 0x002fc600078408ff */
[----:B------:R0:W-:Y:S01]  /*10a40*/  STL [R1+0x21b0], R15 ;  /* 0x0021b00f01007387 */ /* 0x0001e20000100800 */
[----:B---3--:R-:W-:-:S03]  /*10a50*/  LEA.HI.X.SX32 R13, R29, R0, 0x1, P1 ;  /* 0x000000001d0d7211 */ /* 0x008fc600008f0eff */
[----:B------:R1:W-:Y:S01]  /*10a60*/  STL [R1+0x21e8], R14 ;  /* 0x0021e80e01007387 */ /* 0x0003e20000100800 */
[----:B------:R-:W-:-:S03]  /*10a70*/  IMAD R2, R2, c[0x0][0x190], RZ ;  /* 0x0000640002027a24 */ /* 0x000fc600078e02ff */
[----:B------:R3:W-:Y:S01]  /*10a80*/  STL [R1+0x21b8], R13 ;  /* 0x0021b80d01007387 */ /* 0x0007e20000100800 */
[----:B0-----:R-:W-:Y:S02]  /*10a90*/  LEA R15, P1, R5, R6, 0x1 ;  /* 0x00000006050f7211 */ /* 0x001fe400078208ff */
[-C--:B-1----:R-:W-:Y:S02]  /*10aa0*/  LEA.HI.X.SX32 R14, R11, R0.reuse, 0x1, P0 ;  /* 0x000000000b0e7211 */ /* 0x082fe400000f0eff */
[----:B------:R-:W-:Y:S02]  /*10ab0*/  LEA.HI.X.SX32 R11, R10, R0, 0x1, P6 ;  /* 0x000000000a0b7211 */ /* 0x000fe400030f0eff */
[-C--:B---3--:R-:W-:Y:S01]  /*10ac0*/  LEA R13, P0, R4, R6.reuse, 0x1 ;  /* 0x00000006040d7211 */ /* 0x088fe200078008ff */
[----:B------:R-:W-:Y:S01]  /*10ad0*/  STL [R1+0x21ec], R15 ;  /* 0x0021ec0f01007387 */ /* 0x000fe20000100800 */
[----:B------:R-:W-:Y:S02]  /*10ae0*/  LEA R10, P6, R3, R6, 0x1 ;  /* 0x00000006030a7211 */ /* 0x000fe400078c08ff */
[----:B------:R-:W-:Y:S01]  /*10af0*/  LEA.HI.X.SX32 R9, R9, R0, 0x1, P5 ;  /* 0x0000000009097211 */ /* 0x000fe200028f0eff */
[----:B------:R-:W-:Y:S01]  /*10b00*/  STL [R1+0x21c0], R14 ;  /* 0x0021c00e01007387 */ /* 0x000fe20000100800 */
[----:B------:R-:W-:-:S03]  /*10b10*/  IMAD R27, R27, c[0x0][0x190], RZ ;  /* 0x000064001b1b7a24 */ /* 0x000fc600078e02ff */
[----:B------:R-:W-:Y:S04]  /*10b20*/  STL [R1+0x21f0], R13 ;  /* 0x0021f00d01007387 */ /* 0x000fe80000100800 */
[----:B------:R0:W-:Y:S04]  /*10b30*/  STL [R1+0x21c8], R11 ;  /* 0x0021c80b01007387 */ /* 0x0001e80000100800 */
[----:B------:R1:W-:Y:S04]  /*10b40*/  STL [R1+0x21f4], R10 ;  /* 0x0021f40a01007387 */ /* 0x0003e80000100800 */
[----:B------:R4:W-:Y:S01]  /*10b50*/  STL [R1+0x21d0], R9 ;  /* 0x0021d00901007387 */ /* 0x0009e20000100800 */
[----:B0-----:R-:W-:-:S02]  /*10b60*/  LEA R11, P5, R2, R6, 0x1 ;  /* 0x00000006020b7211 */ /* 0x001fc400078a08ff */
[-C--:B-1----:R-:W-:Y:S02]  /*10b70*/  LEA.HI.X.SX32 R10, R8, R0.reuse, 0x1, P4 ;  /* 0x00000000080a7211 */ /* 0x082fe400020f0eff */
[----:B------:R-:W-:Y:S02]  /*10b80*/  LEA.HI.X.SX32 R8, R7, R0, 0x1, P3 ;  /* 0x0000000007087211 */ /* 0x000fe400018f0eff */
[-C--:B----4-:R-:W-:Y:S01]  /*10b90*/  LEA R9, P4, R12, R6.reuse, 0x1 ;  /* 0x000000060c097211 */ /* 0x090fe200078808ff */
[----:B------:R-:W-:Y:S01]  /*10ba0*/  STL [R1+0x21f8], R11 ;  /* 0x0021f80b01007387 */ /* 0x000fe20000100800 */
[----:B------:R-:W-:Y:S02]  /*10bb0*/  LEA R7, P3, R27, R6, 0x1 ;  /* 0x000000061b077211 */ /* 0x000fe400078608ff */
[-C--:B------:R-:W-:Y:S01]  /*10bc0*/  LEA.HI.X.SX32 R6, R26, R0.reuse, 0x1, P2 ;  /* 0x000000001a067211 */ /* 0x080fe200010f0eff */
[----:B------:R-:W-:Y:S01]  /*10bd0*/  STL [R1+0x21d8], R10 ;  /* 0x0021d80a01007387 */ /* 0x000fe20000100800 */
[-C--:B------:R-:W-:Y:S01]  /*10be0*/  LEA.HI.X.SX32 R5, R5, R0.reuse, 0x1, P1 ;  /* 0x0000000005057211 */ /* 0x080fe200008f0eff */
[----:B------:R-:W-:Y:S01]  /*10bf0*/  IMAD.MOV.U32 R25, RZ, RZ, c[0x0][0x188] ;  /* 0x00006200ff197624 */ /* 0x000fe200078e00ff */
[-C--:B------:R-:W-:Y:S01]  /*10c00*/  LEA.HI.X.SX32 R4, R4, R0.reuse, 0x1, P0 ;  /* 0x0000000004047211 */ /* 0x080fe200000f0eff */
[----:B------:R-:W-:Y:S01]  /*10c10*/  STL [R1+0x21fc], R9 ;  /* 0x0021fc0901007387 */ /* 0x000fe20000100800 */
[----:B------:R-:W-:-:S03]  /*10c20*/  LEA.HI.X.SX32 R3, R3, R0, 0x1, P6 ;  /* 0x0000000003037211 */ /* 0x000fc600030f0eff */
[----:B------:R-:W-:Y:S01]  /*10c30*/  STL [R1+0x21e0], R8 ;  /* 0x0021e00801007387 */ /* 0x000fe20000100800 */
[----:B------:R-:W-:-:S03]  /*10c40*/  IMAD R25, R25, 0x7f, RZ ;  /* 0x0000007f19197824 */ /* 0x000fc600078e02ff */
[----:B------:R-:W-:Y:S01]  /*10c50*/  STL [R1+0x1fdc], R7 ;  /* 0x001fdc0701007387 */ /* 0x000fe20000100800 */
[----:B------:R-:W-:-:S03]  /*10c60*/  LEA R16, P2, R28, c[0x0][0x160], 0x1 ;  /* 0x000058001c107a11 */ /* 0x000fc600078408ff */
[----:B------:R-:W-:Y:S04]  /*10c70*/  STL [R1+0x1fc8], R6 ;  /* 0x001fc80601007387 */ /* 0x000fe80000100800 */
[----:B------:R0:W-:Y:S04]  /*10c80*/  STL [R1+0x1fcc], R5 ;  /* 0x001fcc0501007387 */ /* 0x0001e80000100800 */
[----:B------:R1:W-:Y:S01]  /*10c90*/  STL [R1+0x1fd0], R4 ;  /* 0x001fd00401007387 */ /* 0x0003e20000100800 */
[----:B------:R-:W-:-:S03]  /*10ca0*/  LEA.HI.X.SX32 R17, R28, c[0x0][0x164], 0x1, P2 ;  /* 0x000059001c117a11 */ /* 0x000fc600010f0eff */
[----:B------:R3:W-:Y:S01]  /*10cb0*/  STL [R1+0x1fd4], R3 ;  /* 0x001fd40301007387 */ /* 0x0007e20000100800 */
[-C--:B0-----:R-:W-:Y:S02]  /*10cc0*/  LEA.HI.X.SX32 R5, R2, R0.reuse, 0x1, P5 ;  /* 0x0000000002057211 */ /* 0x081fe400028f0eff */
[-C--:B-1----:R-:W-:Y:S02]  /*10cd0*/  LEA.HI.X.SX32 R4, R12, R0.reuse, 0x1, P4 ;  /* 0x000000000c047211 */ /* 0x082fe400020f0eff */
[----:B------:R-:W-:Y:S01]  /*10ce0*/  LEA.HI.X.SX32 R0, R27, R0, 0x1, P3 ;  /* 0x000000001b007211 */ /* 0x000fe200018f0eff */
[----:B---3--:R-:W-:Y:S01]  /*10cf0*/  IMAD.WIDE R2, R25, 0x2, R18 ;  /* 0x0000000219027825 */ /* 0x008fe200078e0212 */
[----:B------:R-:W-:Y:S04]  /*10d00*/  STL [R1+0x1fd8], R5 ;  /* 0x001fd80501007387 */ /* 0x000fe80000100800 */
[----:B------:R-:W-:Y:S01]  /*10d10*/  STL [R1+0x1fe0], R4 ;  /* 0x001fe00401007387 */ /* 0x000fe20000100800 */
[----:B------:R-:W-:-:S03]  /*10d20*/  IMAD.MOV.U32 R28, RZ, RZ, c[0x0][0x188] ;  /* 0x00006200ff1c7624 */ /* 0x000fc600078e00ff */
[----:B------:R0:W-:Y:S04]  /*10d30*/  STL [R1+0x1fb8], R0 ;  /* 0x001fb80001007387 */ /* 0x0001e80000100800 */
[----:B------:R-:W-:Y:S04]  /*10d40*/  STL [R1+0x1fc4], R2 ;  /* 0x001fc40201007387 */ /* 0x000fe80000100800 */
[----:B------:R1:W-:Y:S01]  /*10d50*/  STL [R1+0x1fbc], R3 ;  /* 0x001fbc0301007387 */ /* 0x0003e20000100800 */
[----:B0-----:R-:W-:-:S03]  /*10d60*/  IMAD R0, R28, 0x7e, RZ ;  /* 0x0000007e1c007824 */ /* 0x001fc600078e02ff */
[----:B------:R-:W-:Y:S01]  /*10d70*/  STL.64 [R1+0xaa8], R16 ;  /* 0x000aa81001007387 */ /* 0x000fe20000100a00 */
[----:B-1----:R-:W-:-:S04]  /*10d80*/  IMAD.WIDE R2, R25, 0x2, R16 ;  /* 0x0000000219027825 */ /* 0x002fc800078e0210 */
[----:B------:R-:W-:Y:S01]  /*10d90*/  IMAD R8, R28, 0x7d, RZ ;  /* 0x0000007d1c087824 */ /* 0x000fe200078e02ff */
[C---:B--2---:R-:W-:Y:S02]  /*10da0*/  LEA R12, P0, R21.reuse, c[0x0][0x160], 0x1 ;  /* 0x00005800150c7a11 */ /* 0x044fe400078008ff */
[C---:B------:R-:W-:Y:S02]  /*10db0*/  LEA R14, P1, R20.reuse, c[0x0][0x160], 0x1 ;  /* 0x00005800140e7a11 */ /* 0x040fe400078208ff */
[----:B------:R-:W-:Y:S02]  /*10dc0*/  LEA.HI.X.SX32 R13, R21, c[0x0][0x164], 0x1, P0 ;  /* 0x00005900150d7a11 */ /* 0x000fe400000f0eff */
[----:B------:R-:W-:-:S03]  /*10dd0*/  LEA.HI.X.SX32 R15, R20, c[0x0][0x164], 0x1, P1 ;  /* 0x00005900140f7a11 */ /* 0x000fc600008f0eff */
[----:B------:R-:W-:Y:S02]  /*10de0*/  STL.64 [R1+0xab8], R12 ;  /* 0x000ab80c01007387 */ /* 0x000fe40000100a00 */
[C---:B------:R-:W-:Y:S02]  /*10df0*/  IMAD.WIDE R6, R25.reuse, 0x2, R14 ;  /* 0x0000000219067825 */ /* 0x040fe400078e020e */
[----:B------:R-:W-:Y:S02]  /*10e00*/  STL.64 [R1+0xab0], R14 ;  /* 0x000ab00e01007387 */ /* 0x000fe40000100a00 */
[----:B------:R-:W-:Y:S02]  /*10e10*/  IMAD.WIDE R4, R25, 0x2, R12 ;  /* 0x0000000219047825 */ /* 0x000fe400078e020c */
[----:B------:R-:W-:Y:S04]  /*10e20*/  STL [R1+0x1fc0], R2 ;  /* 0x001fc00201007387 */ /* 0x000fe80000100800 */
[----:B------:R0:W-:Y:S04]  /*10e30*/  STL [R1+0x1fb0], R3 ;  /* 0x001fb00301007387 */ /* 0x0001e80000100800 */
[----:B------:R-:W-:Y:S04]  /*10e40*/  STL [R1+0x1fb4], R6 ;  /* 0x001fb40601007387 */ /* 0x000fe80000100800 */
[----:B------:R1:W-:Y:S01]  /*10e50*/  STL [R1+0x1f98], R7 ;  /* 0x001f980701007387 */ /* 0x0003e20000100800 */
[----:B0-----:R-:W-:-:S03]  /*10e60*/  IMAD.WIDE R2, R0, 0x2, R18 ;  /* 0x0000000200027825 */ /* 0x001fc600078e0212 */
[----:B------:R-:W-:Y:S04]  /*10e70*/  STL [R1+0x1fac], R4 ;  /* 0x001fac0401007387 */ /* 0x000fe80000100800 */
[----:B------:R0:W-:Y:S01]  /*10e80*/  STL [R1+0x1fa4], R5 ;  /* 0x001fa40501007387 */ /* 0x0001e20000100800 */
[----:B-1----:R-:W-:-:S03]  /*10e90*/  IMAD.WIDE R6, R0, 0x2, R14 ;  /* 0x0000000200067825 */ /* 0x002fc600078e020e */
[----:B------:R-:W-:Y:S01]  /*10ea0*/  STL [R1+0x1fa8], R2 ;  /* 0x001fa80201007387 */ /* 0x000fe20000100800 */
[----:B0-----:R-:W-:-:S03]  /*10eb0*/  IMAD.WIDE R4, R0, 0x2, R16 ;  /* 0x0000000200047825 */ /* 0x001fc600078e0210 */
[----:B------:R0:W-:Y:S04]  /*10ec0*/  STL [R1+0x1f9c], R3 ;  /* 0x001f9c0301007387 */ /* 0x0001e80000100800 */
[----:B------:R-:W-:Y:S04]  /*10ed0*/  STL [R1+0x1fa0], R4 ;  /* 0x001fa00401007387 */ /* 0x000fe80000100800 */
[----:B------:R1:W-:Y:S01]  /*10ee0*/  STL [R1+0x1f90], R5 ;  /* 0x001f900501007387 */ /* 0x0003e20000100800 */
[----:B0-----:R-:W-:-:S03]  /*10ef0*/  IMAD.WIDE R2, R0, 0x2, R12 ;  /* 0x0000000200027825 */ /* 0x001fc600078e020c */
[----:B------:R-:W-:Y:S04]  /*10f00*/  STL [R1+0x1f94], R6 ;  /* 0x001f940601007387 */ /* 0x000fe80000100800 */
[----:B------:R0:W-:Y:S01]  /*10f10*/  STL [R1+0x1f78], R7 ;  /* 0x001f780701007387 */ /* 0x0001e20000100800 */
[----:B-1----:R-:W-:-:S03]  /*10f20*/  IMAD.WIDE R4, R8, 0x2, R18 ;  /* 0x0000000208047825 */ /* 0x002fc600078e0212 */
[----:B------:R-:W-:Y:S04]  /*10f30*/  STL [R1+0x1f8c], R2 ;  /* 0x001f8c0201007387 */ /* 0x000fe80000100800 */
[----:B------:R1:W-:Y:S01]  /*10f40*/  STL [R1+0x1f84], R3 ;  /* 0x001f840301007387 */ /* 0x0003e20000100800 */
[----:B0-----:R-:W-:-:S03]  /*10f50*/  IMAD.WIDE R6, R8, 0x2, R14 ;  /* 0x0000000208067825 */ /* 0x001fc600078e020e */
[----:B------:R-:W-:Y:S01]  /*10f60*/  STL [R1+0x1f88], R4 ;  /* 0x001f880401007387 */ /* 0x000fe20000100800 */
[----:B------:R-:W-:Y:S02]  /*10f70*/  IMAD R0, R28, 0x7c, RZ ;  /* 0x0000007c1c007824 */ /* 0x000fe400078e02ff */
[C---:B-1----:R-:W-:Y:S01]  /*10f80*/  IMAD.WIDE R2, R8.reuse, 0x2, R16 ;  /* 0x0000000208027825 */ /* 0x042fe200078e0210 */
        /* <DEDUP_REMOVED lines=310> */
[----:B-1----:R-:W-:-:S03]  /*122f0*/  IMAD.WIDE R2, R8, 0x2, R16 ;  /* 0x0000000208027825 */ /* 0x002fc600078e0210 */
[----:B------:R0:W-:Y:S01]  /*12300*/  STL [R1+0x1c7c], R5 ;  /* 0x001c7c0501007387 */ /* 0x0001e20000100800 */
[----:B------:R-:W-:-:S03]  /*12310*/  IMAD R0, R28, 0x64, RZ ;  /* 0x000000641c007824 */ /* 0x000fc600078e02ff */
        /* <DEDUP_REMOVED lines=8> */
[----:B------:R-:W-:Y:S02]  /*123a0*/  IMAD R8, R28, 0x63, RZ ;  /* 0x000000631c087824 */ /* 0x000fe400078e02ff */
[C---:B0-----:R-:W-:Y:S01]  /*123b0*/  IMAD.WIDE R6, R0.reuse, 0x2, R14 ;  /* 0x0000000200067825 */ /* 0x041fe200078e020e */
[----:B------:R-:W-:Y:S03]  /*123c0*/  STL [R1+0x1c68], R2 ;  /* 0x001c680201007387 */ /* 0x000fe60000100800 */
        /* <DEDUP_REMOVED lines=10> */
[----:B------:R-:W-:-:S03]  /*12470*/  IMAD R0, R28, 0x62, RZ ;  /* 0x000000621c007824 */ /* 0x000fc600078e02ff */
[----:B------:R-:W-:Y:S01]  /*12480*/  STL [R1+0x1c48], R4 ;  /* 0x001c480401007387 */ /* 0x000fe20000100800 */
[----:B0-----:R-:W-:-:S03]  /*12490*/  IMAD.WIDE R6, R8, 0x2, R12 ;  /* 0x0000000208067825 */ /* 0x001fc600078e020c */
[----:B------:R0:W-:Y:S01]  /*124a0*/  STL [R1+0xfe8], R5 ;  /* 0x000fe80501007387 */ /* 0x0001e20000100800 */
[----:B-1----:R-:W-:-:S05]  /*124b0*/  IMAD.WIDE R2, R8, 0x2, R16 ;  /* 0x0000000208027825 */ /* 0x002fca00078e0210 */
[----:B------:R-:W-:Y:S01]  /*124c0*/  STL [R1+0x1c40], R2 ;  /* 0x001c400201007387 */ /* 0x000fe20000100800 */
[----:B0-----:R-:W-:-:S03]  /*124d0*/  IMAD.WIDE R4, R8, 0x2, R14 ;  /* 0x0000000208047825 */ /* 0x001fc600078e020e */
[----:B------:R0:W-:Y:S01]  /*124e0*/  STL [R1+0xfec], R3 ;  /* 0x000fec0301007387 */ /* 0x0001e20000100800 */
[----:B------:R-:W-:-:S03]  /*124f0*/  IMAD.WIDE R8, R0, 0x2, R18 ;  /* 0x0000000200087825 */ /* 0x000fc600078e0212 */
[----:B------:R-:W-:Y:S04]  /*12500*/  STL [R1+0xff4], R4 ;  /* 0x000ff40401007387 */ /* 0x000fe80000100800 */
[----:B------:R1:W-:Y:S01]  /*12510*/  STL [R1+0xff0], R5 ;  /* 0x000ff00501007387 */ /* 0x0003e20000100800 */
[----:B0-----:R-:W-:-:S03]  /*12520*/  IMAD.WIDE R2, R0, 0x2, R16 ;  /* 0x0000000200027825 */ /* 0x001fc600078e0210 */
[----:B------:R-:W-:Y:S01]  /*12530*/  STL [R1+0xffc], R6 ;  /* 0x000ffc0601007387 */ /* 0x000fe20000100800 */
[----:B------:R-:W-:-:S03]  /*12540*/  IMAD R10, R28, 0x61, RZ ;  /* 0x000000611c0a7824 */ /* 0x000fc600078e02ff */
[----:B------:R0:W-:Y:S01]  /*12550*/  STL [R1+0xff8], R7 ;  /* 0x000ff80701007387 */ /* 0x0001e20000100800 */
[----:B-1----:R-:W-:-:S03]  /*12560*/  IMAD.WIDE R4, R0, 0x2, R14 ;  /* 0x0000000200047825 */ /* 0x002fc600078e020e */
[----:B------:R-:W-:Y:S04]  /*12570*/  STL [R1+0x1004], R8 ;  /* 0x0010040801007387 */ /* 0x000fe80000100800 */
[----:B------:R1:W-:Y:S01]  /*12580*/  STL [R1+0x1000], R9 ;  /* 0x0010000901007387 */ /* 0x0003e20000100800 */
[----:B0-----:R-:W-:-:S03]  /*12590*/  IMAD.WIDE R6, R0, 0x2, R12 ;  /* 0x0000000200067825 */ /* 0x001fc600078e020c */
[----:B------:R-:W-:Y:S04]  /*125a0*/  STL [R1+0x100c], R2 ;  /* 0x00100c0201007387 */ /* 0x000fe80000100800 */
[----:B------:R0:W-:Y:S01]  /*125b0*/  STL [R1+0x1008], R3 ;  /* 0x0010080301007387 */ /* 0x0001e20000100800 */
[----:B-1----:R-:W-:-:S03]  /*125c0*/  IMAD.WIDE R8, R10, 0x2, R18 ;  /* 0x000000020a087825 */ /* 0x002fc600078e0212 */
[----:B------:R-:W-:Y:S01]  /*125d0*/  STL [R1+0x1014], R4 ;  /* 0x0010140401007387 */ /* 0x000fe20000100800 */
[----:B------:R-:W-:-:S03]  /*125e0*/  IMAD R0, R28, 0x60, RZ ;  /* 0x000000601c007824 */ /* 0x000fc600078e02ff */
        /* <DEDUP_REMOVED lines=415> */
[----:B------:R-:W-:-:S03]  /*13fe0*/  IMAD.SHL.U32 R0, R28, 0x40, RZ ;  /* 0x000000401c007824 */ /* 0x000fc600078e00ff */
        /* <DEDUP_REMOVED lines=810> */
[----:B------:R1:W-:Y:S04]  /*17290*/  STL [R1+0x1be4], R8 ;  /* 0x001be40801007387 */ /* 0x0003e80000100800 */
[----:B------:R-:W-:Y:S01]  /*172a0*/  STL [R1+0x1be0], R9 ;  /* 0x001be00901007387 */ /* 0x000fe20000100800 */
[----:B0-----:R-:W-:-:S03]  /*172b0*/  IMAD.WIDE R6, R10, 0x2, R12 ;  /* 0x000000020a067825 */ /* 0x001fc600078e020c */
[----:B------:R-:W-:Y:S01]  /*172c0*/  STL [R1+0x1bec], R2 ;  /* 0x001bec0201007387 */ /* 0x000fe20000100800 */
[----:B-1----:R-:W-:-:S03]  /*172d0*/  IMAD.SHL.U32 R8, R28, 0x2, RZ ;  /* 0x000000021c087824 */ /* 0x002fc600078e00ff */
        /* <DEDUP_REMOVED lines=11> */
[----:B------:R-:W-:-:S03]  /*17390*/  IMAD.WIDE R8, R8, 0x2, R12 ;  /* 0x0000000208087825 */ /* 0x000fc600078e020c */
[----:B------:R0:W-:Y:S01]  /*173a0*/  STL [R1+0x1c08], R5 ;  /* 0x001c080501007387 */ /* 0x0001e20000100800 */
[----:B-1----:R-:W-:-:S03]  /*173b0*/  IMAD.WIDE R2, R28, 0x2, R18 ;  /* 0x000000021c027825 */ /* 0x002fc600078e0212 */
[----:B------:R-:W-:Y:S04]  /*173c0*/  STL [R1+0x1c14], R6 ;  /* 0x001c140601007387 */ /* 0x000fe80000100800 */
[----:B------:R1:W-:Y:S01]  /*173d0*/  STL [R1+0x1c10], R7 ;  /* 0x001c100701007387 */ /* 0x0003e20000100800 */
[----:B0-----:R-:W-:-:S03]  /*173e0*/  IMAD.WIDE R4, R28, 0x2, R16 ;  /* 0x000000021c047825 */ /* 0x001fc600078e0210 */
[----:B------:R-:W-:Y:S04]  /*173f0*/  STL [R1+0x1c1c], R8 ;  /* 0x001c1c0801007387 */ /* 0x000fe80000100800 */
[----:B------:R-:W-:Y:S01]  /*17400*/  STL [R1+0x1c18], R9 ;  /* 0x001c180901007387 */ /* 0x000fe20000100800 */
[----:B-1----:R-:W-:-:S03]  /*17410*/  IMAD.WIDE R6, R28, 0x2, R14 ;  /* 0x000000021c067825 */ /* 0x002fc600078e020e */
[----:B------:R-:W-:Y:S04]  /*17420*/  STL [R1+0x1c24], R2 ;  /* 0x001c240201007387 */ /* 0x000fe80000100800 */
[----:B------:R0:W-:Y:S04]  /*17430*/  STL [R1+0x1c20], R3 ;  /* 0x001c200301007387 */ /* 0x0001e80000100800 */
[----:B------:R-:W-:Y:S04]  /*17440*/  STL [R1+0x1c2c], R4 ;  /* 0x001c2c0401007387 */ /* 0x000fe80000100800 */
[----:B------:R-:W-:Y:S01]  /*17450*/  STL [R1+0x1c28], R5 ;  /* 0x001c280501007387 */ /* 0x000fe20000100800 */
[----:B0-----:R-:W-:-:S03]  /*17460*/  IMAD.WIDE R2, R28, 0x2, R12 ;  /* 0x000000021c027825 */ /* 0x001fc600078e020c */
[----:B------:R-:W-:Y:S04]  /*17470*/  STL [R1+0x1c34], R6 ;  /* 0x001c340601007387 */ /* 0x000fe80000100800 */
[----:B------:R-:W-:Y:S04]  /*17480*/  STL [R1+0x1c30], R7 ;  /* 0x001c300701007387 */ /* 0x000fe80000100800 */
[----:B------:R-:W-:Y:S04]  /*17490*/  STL [R1+0x1c3c], R2 ;  /* 0x001c3c0201007387 */ /* 0x000fe80000100800 */
[----:B------:R0:W-:Y:S04]  /*174a0*/  STL [R1+0x1c38], R3 ;  /* 0x001c380301007387 */ /* 0x0001e80000100800 */
[----:B------:R1:W-:Y:S04]  /*174b0*/  STL [R1+0xfe0], RZ ;  /* 0x000fe0ff01007387 */ /* 0x0003e80000100800 */
        /* <DEDUP_REMOVED lines=395> */
[----:B------:R-:W2:Y:S04]  /*18d70*/  S2R R25, SR_TID.X ;  /* 0x0000000000197919 */ /* 0x000ea80000002100 */
        /* <DEDUP_REMOVED lines=9> */
[----:B------:R1:W-:Y:S01]  /*18e10*/  STL [R1+0xbf0], RZ ;  /* 0x000bf0ff01007387 */ /* 0x0003e20000100800 */
[----:B--2---:R-:W-:Y:S01]  /*18e20*/  LOP3.LUT R25, R25, 0x7f, RZ, 0xc0, !PT ;  /* 0x0000007f19197812 */ /* 0x004fe200078ec0ff */
[----:B0-----:R-:W-:Y:S01]  /*18e30*/  IMAD.SHL.U32 R3, R28, 0x80, RZ ;  /* 0x000000801c037824 */ /* 0x001fe200078e00ff */
[----:B------:R-:W-:-:S02]  /*18e40*/  ULDC UR4, c[0x0][0x18c] ;  /* 0x0000630000047ab9 */ /* 0x000fc40000000800 */
[----:B------:R-:W-:Y:S01]  /*18e50*/  USHF.L.U32 UR4, UR4, 0x7, URZ ;  /* 0x0000000704047899 */ /* 0x000fe2000800063f */
[----:B------:R-:W-:Y:S01]  /*18e60*/  IMAD.SHL.U32 R2, R25, 0x2, RZ ;  /* 0x0000000219027824 */ /* 0x000fe200078e00ff */
[----:B------:R-:W-:Y:S02]  /*18e70*/  SHF.R.S32.HI R0, RZ, 0x1f, R3 ;  /* 0x0000001fff007819 */ /* 0x000fe40000011403 */
[----:B------:R-:W-:Y:S02]  /*18e80*/  USHF.R.S32.HI UR5, URZ, 0x1f, UR4 ;  /* 0x0000001f3f057899 */ /* 0x000fe40008011404 */
[----:B-1----:R-:W2:Y:S01]  /*18e90*/  LDL.LU R28, [R1+0x278] ;  /* 0x00027800011c7983 */ /* 0x002ea20000300800 */
[----:B------:R-:W-:Y:S01]  /*18ea0*/  SHF.L.U64.HI R0, R3, 0x1, R0 ;  /* 0x0000000103007819 */ /* 0x000fe20000010200 */
[----:B------:R-:W-:Y:S01]  /*18eb0*/  USHF.L.U32 UR8, UR4, 0x1, URZ ;  /* 0x0000000104087899 */ /* 0x000fe2000800063f */
[C---:B------:R-:W-:Y:S01]  /*18ec0*/  LOP3.LUT R5, R2.reuse, 0x20, RZ, 0x3c, !PT ;  /* 0x0000002002057812 */ /* 0x040fe200078e3cff */
[----:B------:R-:W0:Y:S01]  /*18ed0*/  S2R R25, SR_TID.X ;  /* 0x0000000000197919 */ /* 0x000e220000002100 */
[C---:B------:R-:W-:Y:S01]  /*18ee0*/  LOP3.LUT R4, R2.reuse, 0x40, RZ, 0x3c, !PT ;  /* 0x0000004002047812 */ /* 0x040fe200078e3cff */
[----:B------:R-:W-:Y:S01]  /*18ef0*/  USHF.L.U64.HI UR5, UR4, 0x1, UR5 ;  /* 0x0000000104057899 */ /* 0x000fe20008010205 */
[----:B------:R-:W-:-:S02]  /*18f00*/  LOP3.LUT R5, R2, 0x60, RZ, 0x3c, !PT ;  /* 0x0000006002057812 */ /* 0x000fc400078e3cff */
[C---:B------:R-:W-:Y:S01]  /*18f10*/  LOP3.LUT R4, R2.reuse, 0x70, RZ, 0x3c, !PT ;  /* 0x0000007002047812 */ /* 0x040fe200078e3cff */
[----:B0-----:R-:W-:Y:S01]  /*18f20*/  IMAD.SHL.U32 R25, R25, 0x2, RZ ;  /* 0x0000000219197824 */ /* 0x001fe200078e00ff */
[----:B--2---:R-:W-:Y:S02]  /*18f30*/  SHF.R.S32.HI R3, RZ, 0x7, R28 ;  /* 0x00000007ff037819 */ /* 0x004fe4000001141c */
[----:B------:R-:W0:Y:S04]  /*18f40*/  S2R R28, SR_TID.X ;  /* 0x00000000001c7919 */ /* 0x000e280000002100 */
[----:B------:R1:W-:Y:S04]  /*18f50*/  STL [R1+0x23e4], R3 ;  /* 0x0023e40301007387 */ /* 0x0003e80000100800 */
[----:B------:R2:W-:Y:S04]  /*18f60*/  STL [R1+0xbf4], RZ ;  /* 0x000bf4ff01007387 */ /* 0x0005e80000100800 */
[----:B------:R2:W-:Y:S01]  /*18f70*/  STL [R1+0xbf8], RZ ;  /* 0x000bf8ff01007387 */ /* 0x0005e20000100800 */
[----:B-1----:R-:W-:-:S03]  /*18f80*/  LOP3.LUT R3, R2, 0x10, RZ, 0x3c, !PT ;  /* 0x0000001002037812 */ /* 0x002fc600078e3cff */
[----:B------:R2:W-:Y:S01]  /*18f90*/  STL [R1+0xbfc], RZ ;  /* 0x000bfcff01007387 */ /* 0x0005e20000100800 */
[C---:B------:R-:W-:Y:S02]  /*18fa0*/  LOP3.LUT R3, R2.reuse, 0x30, RZ, 0x3c, !PT ;  /* 0x0000003002037812 */ /* 0x040fe400078e3cff */
[----:B------:R-:W-:Y:S01]  /*18fb0*/  LOP3.LUT R3, R2, 0x50, RZ, 0x3c, !PT ;  /* 0x0000005002037812 */ /* 0x000fe200078e3cff */
[----:B------:R2:W-:Y:S04]  /*18fc0*/  STL [R1+0xbe0], RZ ;  /* 0x000be0ff01007387 */ /* 0x0005e80000100800 */
[----:B------:R2:W-:Y:S01]  /*18fd0*/  STL [R1+0xbe4], RZ ;  /* 0x000be4ff01007387 */ /* 0x0005e20000100800 */
[----:B0-----:R-:W-:-:S03]  /*18fe0*/  LOP3.LUT R28, R28, 0x7, RZ, 0xc0, !PT ;  /* 0x000000071c1c7812 */ /* 0x001fc600078ec0ff */
[----:B------:R2:W-:Y:S02]  /*18ff0*/  STL [R1+0xbe8], RZ ;  /* 0x000be8ff01007387 */ /* 0x0005e40000100800 */
[----:B------:R-:W-:Y:S02]  /*19000*/  IMAD R28, R28, 0x110, RZ ;  /* 0x000001101c1c7824 */ /* 0x000fe400078e02ff */
[----:B------:R2:W-:Y:S03]  /*19010*/  STL [R1+0xbec], RZ ;  /* 0x000becff01007387 */ /* 0x0005e60000100800 */
[----:B------:R-:W-:Y:S01]  /*19020*/  LOP3.LUT R28, R28, 0x30, R25, 0x78, !PT ;  /* 0x000000301c1c7812 */ /* 0x000fe200078e7819 */
[----:B------:R2:W-:Y:S03]  /*19030*/  STL [R1+0xc00], RZ ;  /* 0x000c00ff01007387 */ /* 0x0005e60000100800 */
[----:B------:R-:W-:Y:S01]  /*19040*/  LOP3.LUT R3, R28, 0x40, RZ, 0x3c, !PT ;  /* 0x000000401c037812 */ /* 0x000fe200078e3cff */
        /* <DEDUP_REMOVED lines=98> */
[----:B------:R2:W-:Y:S02]  /*19670*/  STL [R1+0x88c], RZ ;  /* 0x00088cff01007387 */ /* 0x0005e40000100800 */
.L_x_2:
[----:B0-----:R-:W3:Y:S04]  /*19680*/  LDL.64 R4, [R1+0xab8] ;  /* 0x000ab80001047983 */ /* 0x001ee80000100a00 */
[----:B---3--:R0:W-:Y:S04]  /*19690*/  STL [R1+0x7bd0], R5 ;  /* 0x007bd00501007387 */ /* 0x0081e80000100800 */
[----:B0-----:R-:W3:Y:S01]  /*196a0*/  LDL R5, [R1+0xfe0] ;  /* 0x000fe00001057983 */ /* 0x001ee20000100800 */
[----:B------:R-:W-:-:S03]  /*196b0*/  IMAD.MOV.U32 R13, RZ, RZ, c[0x0][0x180] ;  /* 0x00006000ff0d7624 */ /* 0x000fc600078e00ff */
[----:B------:R-:W-:Y:S04]  /*196c0*/  STL [R1+0x74d4], R15 ;  /* 0x0074d40f01007387 */ /* 0x000fe80000100800 */
        /* <DEDUP_REMOVED lines=73> */
[----:B------:R-:W-:Y:S01]  /*19b60*/  STL [R1+0x75fc], R15 ;  /* 0x0075fc0f01007387 */ /* 0x000fe20000100800 */
[----:B---3--:R-:W-:-:S03]  /*19b70*/  IMAD R13, R5, -0x80, R13 ;  /* 0xffffff80050d7824 */ /* 0x008fc600078e020d */
        /* <DEDUP_REMOVED lines=372> */
[----:B------:R0:W-:Y:S04]  /*1b2c0*/  STL [R1+0x7bcc], R29 ;  /* 0x007bcc1d01007387 */ /* 0x0001e80000100800 */
        /* <DEDUP_REMOVED lines=56> */
[----:B------:R-:W3:Y:S01]  /*1b650*/  LDL.LU R5, [R1+0x7bd0] ;  /* 0x007bd00001057983 */ /* 0x000ee20000300800 */
[----:B------:R-:W-:-:S02]  /*1b660*/  ISETP.GT.AND P0, PT, R13, RZ, PT ;  /* 0x000000ff0d00720c */ /* 0x000fc40003f04270 */
[----:B0-----:R-:W-:Y:S02]  /*1b670*/  PRMT R29, RZ, 0x7610, R29 ;  /* 0x00007610ff1d7816 */ /* 0x001fe4000000001d */
[----:B------:R-:W-:Y:S02]  /*1b680*/  PRMT R15, RZ, 0x7610, R15 ;  /* 0x00007610ff0f7816 */ /* 0x000fe4000000000f */
[----:B------:R-:W-:-:S07]  /*1b690*/  ISETP.GT.AND P1, PT, R13, 0x1, PT ;  /* 0x000000010d00780c */ /* 0x000fce0003f24270 */
[----:B---3--:R-:W3:Y:S04]  /*1b6a0*/  @P0 LDG.E.U16 R29, [R4.64] ;  /* 0x00000006041d0981 */ /* 0x008ee8000c1e1500 */
[----:B---3--:R0:W-:Y:S04]  /*1b6b0*/  STL [R1+0x81c], R29 ;  /* 0x00081c1d01007387 */ /* 0x0081e80000100800 */
[----:B0-----:R-:W3:Y:S04]  /*1b6c0*/  LDL.LU R29, [R1+0x7bcc] ;  /* 0x007bcc00011d7983 */ /* 0x001ee80000300800 */
[----:B------:R-:W4:Y:S01]  /*1b6d0*/  LDL.64 R4, [R1+0xab0] ;  /* 0x000ab00001047983 */ /* 0x000f220000100a00 */
[----:B---3--:R-:W-:-:S03]  /*1b6e0*/  PRMT R29, RZ, 0x7610, R29 ;  /* 0x00007610ff1d7816 */ /* 0x008fc6000000001d */
[----:B----4-:R-:W3:Y:S04]  /*1b6f0*/  @P0 LDG.E.U16 R15, [R4.64] ;  /* 0x00000006040f0981 */ /* 0x010ee8000c1e1500 */
        /* <DEDUP_REMOVED lines=12> */
[----:B------:R-:W4:Y:S04]  /*1b7c0*/  LDL R4, [R1+0x1c38] ;  /* 0x001c380001047983 */ /* 0x000f280000100800 */
[----:B------:R-:W4:Y:S01]  /*1b7d0*/  LDL R5, [R1+0x1c3c] ;  /* 0x001c3c0001057983 */ /* 0x000f220000100800 */
[----:B------:R-:W-:-:S02]  /*1b7e0*/  ISETP.GT.AND P0, PT, R13, 0x2, PT ;  /* 0x000000020d00780c */ /* 0x000fc40003f04270 */
[----:B---3--:R-:W-:Y:S02]  /*1b7f0*/  PRMT R15, RZ, 0x7610, R15 ;  /* 0x00007610ff0f7816 */ /* 0x008fe4000000000f */
[----:B----4-:R-:W-:-:S04]  /*1b800*/  @P1 LOP3.LUT R5, R5, R4, RZ, 0x3c, !PT ;  /* 0x0000000405051212 */ /* 0x010fc800078e3cff */
[----:B------:R-:W-:-:S04]  /*1b810*/  @P1 LOP3.LUT R4, R5, R4, RZ, 0x3c, !PT ;  /* 0x0000000405041212 */ /* 0x000fc800078e3cff */
[----:B------:R-:W-:-:S05]  /*1b820*/  @P1 LOP3.LUT R5, R5, R4, RZ, 0x3c, !PT ;  /* 0x0000000405051212 */ /* 0x000fca00078e3cff */
[----:B------:R-:W3:Y:S04]  /*1b830*/  @P1 LDG.E.U16 R29, [R4.64] ;  /* 0x00000006041d1981 */ /* 0x000ee8000c1e1500 */
[----:B---3--:R0:W-:Y:S04]  /*1b840*/  STL [R1+0x80c], R29 ;  /* 0x00080c1d01007387 */ /* 0x0081e80000100800 */
[----:B0-----:R-:W3:Y:S04]  /*1b850*/  LDL.LU R29, [R1+0x7bbc] ;  /* 0x007bbc00011d7983 */ /* 0x001ee80000300800 */
[----:B------:R-:W4:Y:S04]  /*1b860*/  LDL R4, [R1+0x1c30] ;  /* 0x001c300001047983 */ /* 0x000f280000100800 */
[----:B------:R-:W4:Y:S01]  /*1b870*/  LDL R5, [R1+0x1c34] ;  /* 0x001c340001057983 */ /* 0x000f220000100800 */
[----:B---3--:R-:W-:-:S02]  /*1b880*/  PRMT R29, RZ, 0x7610, R29 ;  /* 0x00007610ff1d7816 */ /* 0x008fc4000000001d */
        /* <DEDUP_REMOVED lines=1349> */
[----:B------:R-:W-:-:S02]  /*20ce0*/  PRMT R0, RZ, 0x7610, R0 ;  /* 0x00007610ff007816 */ /* 0x000fc40000000000 */
[----:B----4-:R-:W-:-:S04]  /*20cf0*/  @P1 LOP3.LUT R5, R5, R4, RZ, 0x3c, !PT ;  /* 0x0000000405051212 */ /* 0x010fc800078e3cff */
[----:B------:R-:W-:-:S04]  /*20d00*/  @P1 LOP3.LUT R4, R5, R4, RZ, 0x3c, !PT ;  /* 0x0000000405041212 */ /* 0x000fc800078e3cff */
[----:B------:R-:W-:-:S05]  /*20d10*/  @P1 LOP3.LUT R5, R5, R4, RZ, 0x3c, !PT ;  /* 0x0000000405051212 */ /* 0x000fca00078e3cff */
[----:B------:R-:W4:Y:S04]  /*20d20*/  @P1 LDG.E.U16 R15, [R4.64] ;  /* 0x00000006040f1981 */ /* 0x000f28000c1e1500 */
[----:B----4-:R0:W-:Y:S04]  /*20d30*/  STL [R1+0x4b0], R15 ;  /* 0x0004b00f01007387 */ /* 0x0101e80000100800 */
[----:B0-----:R-:W4:Y:S04]  /*20d40*/  LDL.LU R15, [R1+0x7970] ;  /* 0x00797000010f7983 */ /* 0x001f280000300800 */
[----:B--2---:R-:W2:Y:S04]  /*20d50*/  LDL R4, [R1+0x1798] ;  /* 0x0017980001047983 */ /* 0x004ea80000100800 */
[----:B------:R-:W2:Y:S01]  /*20d60*/  LDL R5, [R1+0x179c] ;  /* 0x00179c0001057983 */ /* 0x000ea20000100800 */
[----:B---3--:R-:W-:-:S02]  /*20d70*/  PRMT R29, RZ, 0x7610, R29 ;  /* 0x00007610ff1d7816 */ /* 0x008fc4000000001d */
[----:B------:R-:W-:Y:S02]  /*20d80*/  ISETP.GT.AND P1, PT, R13, 0x27, PT ;  /* 0x000000270d00780c */ /* 0x000fe40003f24270 */
[----:B----4-:R-:W-:Y:S02]  /*20d90*/  PRMT R15, RZ, 0x7610, R15 ;  /* 0x00007610ff0f7816 */ /* 0x010fe4000000000f */
[----:B--2---:R-:W-:-:S04]  /*20da0*/  @P0 LOP3.LUT R5, R5, R4, RZ, 0x3c, !PT ;  /* 0x0000000405050212 */ /* 0x004fc800078e3cff */
[----:B------:R-:W-:-:S04]  /*20db0*/  @P0 LOP3.LUT R4, R5, R4, RZ, 0x3c, !PT ;  /* 0x0000000405040212 */ /* 0x000fc800078e3cff */
[----:B------:R-:W-:-:S05]  /*20dc0*/  @P0 LOP3.LUT R5, R5, R4, RZ, 0x3c, !PT ;  /* 0x0000000405050212 */ /* 0x000fca00078e3cff */
[----:B------:R0:W2:Y:S04]  /*20dd0*/  @P0 LDG.E.U16 R0, [R4.64] ;  /* 0x0000000604000981 */ /* 0x0000a8000c1e1500 */
[----:B0-----:R-:W3:Y:S04]  /*20de0*/  LDL R4, [R1+0x1790] ;  /* 0x0017900001047983 */ /* 0x001ee80000100800 */
[----:B------:R-:W3:Y:S04]  /*20df0*/  LDL R5, [R1+0x1794] ;  /* 0x0017940001057983 */ /* 0x000ee80000100800 */
[----:B--2---:R-:W-:Y:S01]  /*20e00*/  STL [R1+0x7374], R0 ;  /* 0x0073740001007387 */ /* 0x004fe20000100800 */
[----:B---3--:R-:W-:-:S04]  /*20e10*/  @P0 LOP3.LUT R5, R5, R4, RZ, 0x3c, !PT ;  /* 0x0000000405050212 */ /* 0x008fc800078e3cff */
[----:B------:R-:W-:-:S04]  /*20e20*/  @P0 LOP3.LUT R4, R5, R4, RZ, 0x3c, !PT ;  /* 0x0000000405040212 */ /* 0x000fc800078e3cff */
[----:B------:R-:W-:-:S05]  /*20e30*/  @P0 LOP3.LUT R5, R5, R4, RZ, 0x3c, !PT ;  /* 0x0000000405050212 */ /* 0x000fca00078e3cff */
[----:B------:R-:W2:Y:S04]  /*20e40*/  @P0 LDG.E.U16 R15, [R4.64] ;  /* 0x00000006040f0981 */ /* 0x000ea8000c1e1500 */
[----:B--2---:R0:W-:Y:S04]  /*20e50*/  STL [R1+0x7cc], R15 ;  /* 0x0007cc0f01007387 */ /* 0x0041e80000100800 */
[----:B0-----:R-:W2:Y:S04]  /*20e60*/  LDL.LU R15, [R1+0x796c] ;  /* 0x00796c00010f7983 */ /* 0x001ea80000300800 */
[----:B------:R-:W3:Y:S04]  /*20e70*/  LDL R4, [R1+0x1788] ;  /* 0x0017880001047983 */ /* 0x000ee80000100800 */
[----:B------:R-:W3:Y:S01]  /*20e80*/  LDL R5, [R1+0x178c] ;  /* 0x00178c0001057983 */ /* 0x000ee20000100800 */
[----:B--2---:R-:W-:-:S02]  /*20e90*/  PRMT R15, RZ, 0x7610, R15 ;  /* 0x00007610ff0f7816 */ /* 0x004fc4000000000f */
        /* <DEDUP_REMOVED lines=14> */
[----:B0-----:R-:W2:Y:S01]  /*20f80*/  LDL.LU R15, [R1+0x7964] ;  /* 0x00796400010f7983 */ /* 0x001ea20000300800 */
[----:B------:R-:W3:Y:S02]  /*20f90*/  LDL R4, [R1+0x1778] ;  /* 0x0017780001047983 */ /* 0x000ee40000100800 */
[----:B------:R-:W3:Y:S01]  /*20fa0*/  LDL R5, [R1+0x177c] ;  /* 0x00177c0001057983 */ /* 0x000ee20000100800 */
[----:B------:R-:W-:-:S02]  /*20fb0*/  ISETP.GT.AND P0, PT, R13, 0x28, PT ;  /* 0x000000280d00780c */ /* 0x000fc40003f04270 */
[----:B--2---:R-:W-:Y:S02]  /*20fc0*/  PRMT R15, RZ, 0x7610, R15 ;  /* 0x00007610ff0f7816 */ /* 0x004fe4000000000f */
        /* <DEDUP_REMOVED lines=1930> */
[----:B------:R-:W3:Y:S02]  /*28870*/  LDL R5, [R1+0x10f4] ;  /* 0x0010f40001057983 */ /* 0x000ee40000100800 */
[----:B---3--:R-:W-:-:S04]  /*28880*/  @P1 LOP3.LUT R5, R5, R4, RZ, 0x3c, !PT ;  /* 0x0000000405051212 */ /* 0x008fc800078e3cff */
[----:B------:R-:W-:-:S04]  /*28890*/  @P1 LOP3.LUT R4, R5, R4, RZ, 0x3c, !PT ;  /* 0x0000000405041212 */ /* 0x000fc800078e3cff */
[----:B------:R-:W-:-:S05]  /*288a0*/  @P1 LOP3.LUT R5, R5, R4, RZ, 0x3c, !PT ;  /* 0x0000000405051212 */ /* 0x000fca00078e3cff */
[----:B------:R-:W3:Y:S04]  /*288b0*/  @P1 LDG.E.U16 R15, [R4.64] ;  /* 0x00000006040f1981 */ /* 0x000ee8000c1e1500 */
[----:B---3--:R0:W-:Y:S04]  /*288c0*/  STL [R1+0x168], R15 ;  /* 0x0001680f01007387 */ /* 0x0081e80000100800 */
[----:B0-----:R-:W3:Y:S01]  /*288d0*/  LDL.LU R15, [R1+0x761c] ;  /* 0x00761c00010f7983 */ /* 0x001ee20000300800 */
[----:B------:R-:W4:Y:S02]  /*288e0*/  LDL R4, [R1+0x10e8] ;  /* 0x0010e80001047983 */ /* 0x000f240000100800 */
[----:B------:R-:W4:Y:S01]  /*288f0*/  LDL R5, [R1+0x10ec] ;  /* 0x0010ec0001057983 */ /* 0x000f220000100800 */
[----:B---3--:R-:W-:-:S02]  /*28900*/  PRMT R15, RZ, 0x7610, R15 ;  /* 0x00007610ff0f7816 */ /* 0x008fc4000000000f */
[----:B----4-:R-:W-:-:S04]  /*28910*/  @P1 LOP3.LUT R5, R5, R4, RZ, 0x3c, !PT ;  /* 0x0000000405051212 */ /* 0x010fc800078e3cff */
[----:B------:R-:W-:-:S04]  /*28920*/  @P1 LOP3.LUT R4, R5, R4, RZ, 0x3c, !PT ;  /* 0x0000000405041212 */ /* 0x000fc800078e3cff */
[----:B------:R-:W-:-:S05]  /*28930*/  @P1 LOP3.LUT R5, R5, R4, RZ, 0x3c, !PT ;  /* 0x0000000405051212 */ /* 0x000fca00078e3cff */
[----:B------:R-:W3:Y:S04]  /*28940*/  @P1 LDG.E.U16 R15, [R4.64] ;  /* 0x00000006040f1981 */ /* 0x000ee8000c1e1500 */
[----:B---3--:R0:W-:Y:S04]  /*28950*/  STL [R1+0x164], R15 ;  /* 0x0001640f01007387 */ /* 0x0081e80000100800 */
[----:B0-----:R-:W3:Y:S01]  /*28960*/  LDL.LU R15, [R1+0x7618] ;  /* 0x00761800010f7983 */ /* 0x001ee20000300800 */
[----:B------:R-:W4:Y:S02]  /*28970*/  LDL R4, [R1+0x10e0] ;  /* 0x0010e00001047983 */ /* 0x000f240000100800 */
        /* <DEDUP_REMOVED lines=640> */
[----:B------:R-:W-:-:S02]  /*2b180*/  PRMT R0, RZ, 0x7610, R0 ;  /* 0x00007610ff007816 */ /* 0x000fc40000000000 */
[----:B----4-:R-:W-:-:S04]  /*2b190*/  @P1 LOP3.LUT R5, R5, R4, RZ, 0x3c, !PT ;  /* 0x0000000405051212 */ /* 0x010fc800078e3cff */
[----:B------:R-:W-:-:S04]  /*2b1a0*/  @P1 LOP3.LUT R4, R5, R4, RZ, 0x3c, !PT ;  /* 0x0000000405041212 */ /* 0x000fc800078e3cff */
[----:B------:R-:W-:-:S05]  /*2b1b0*/  @P1 LOP3.LUT R5, R5, R4, RZ, 0x3c, !PT ;  /* 0x0000000405051212 */ /* 0x000fca00078e3cff */
[----:B------:R0:W4:Y:S04]  /*2b1c0*/  @P1 LDG.E.U16 R0, [R4.64] ;  /* 0x0000000604001981 */ /* 0x000128000c1e1500 */
[----:B0-----:R-:W2:Y:S04]  /*2b1d0*/  LDL R4, [R1+0x1d58] ;  /* 0x001d580001047983 */ /* 0x001ea80000100800 */
[----:B------:R-:W2:Y:S01]  /*2b1e0*/  LDL R5, [R1+0x1d74] ;  /* 0x001d740001057983 */ /* 0x000ea20000100800 */
[----:B---3--:R-:W-:-:S03]  /*2b1f0*/  PRMT R15, RZ, 0x7610, R15 ;  /* 0x00007610ff0f7816 */ /* 0x008fc6000000000f */
[----:B----4-:R-:W-:Y:S01]  /*2b200*/  STL [R1+0x73cc], R0 ;  /* 0x0073cc0001007387 */ /* 0x010fe20000100800 */
[----:B--2---:R-:W-:-:S04]  /*2b210*/  @P1 LOP3.LUT R5, R5, R4, RZ, 0x3c, !PT ;  /* 0x0000000405051212 */ /* 0x004fc800078e3cff */
        /* <DEDUP_REMOVED lines=109> */
[----:B------:R-:W-:-:S02]  /*2b8f0*/  PRMT R29, RZ, 0x7610, R29 ;  /* 0x00007610ff1d7816 */ /* 0x000fc4000000001d */
        /* <DEDUP_REMOVED lines=12> */
[----:B------:R-:W4:Y:S04]  /*2b9c0*/  @P0 LDG.E.U16 R28, [R4.64] ;  /* 0x00000006041c0981 */ /* 0x000f28000c1e1500 */
[----:B----4-:R0:W-:Y:S04]  /*2b9d0*/  STL [R1+0x54], R28 ;  /* 0x0000541c01007387 */ /* 0x0101e80000100800 */
[----:B0-----:R-:W4:Y:S01]  /*2b9e0*/  LDL.LU R28, [R1+0x74cc] ;  /* 0x0074cc00011c7983 */ /* 0x001f220000300800 */
[----:B------:R-:W2:Y:S02]  /*2b9f0*/  LDL R4, [R1+0x1ddc] ;  /* 0x001ddc0001047983 */ /* 0x000ea40000100800 */
[----:B------:R-:W2:Y:S01]  /*2ba00*/  LDL R5, [R1+0x1de8] ;  /* 0x001de80001057983 */ /* 0x000ea20000100800 */
[----:B------:R-:W-:-:S02]  /*2ba10*/  PRMT R27, RZ, 0x7610, R27 ;  /* 0x00007610ff1b7816 */ /* 0x000fc4000000001b */
[----:B------:R-:W-:Y:S02]  /*2ba20*/  ISETP.GT.AND P1, PT, R13, 0x71, PT ;  /* 0x000000710d00780c */ /* 0x000fe40003f24270 */
[----:B--2---:R-:W-:-:S04]  /*2ba30*/  @P0 LOP3.LUT R5, R5, R4, RZ, 0x3c, !PT ;  /* 0x0000000405050212 */ /* 0x004fc800078e3cff */
[----:B------:R-:W-:-:S04]  /*2ba40*/  @P0 LOP3.LUT R4, R5, R4, RZ, 0x3c, !PT ;  /* 0x0000000405040212 */ /* 0x000fc800078e3cff */
[----:B------:R-:W-:-:S05]  /*2ba50*/  @P0 LOP3.LUT R5, R5, R4, RZ, 0x3c, !PT ;  /* 0x0000000405050212 */ /* 0x000fca00078e3cff */
[----:B------:R-:W2:Y:S04]  /*2ba60*/  @P0 LDG.E.U16 R27, [R4.64] ;  /* 0x00000006041b0981 */ /* 0x000ea8000c1e1500 */
[----:B--2---:R0:W-:Y:S04]  /*2ba70*/  STL [R1+0x50], R27 ;  /* 0x0000501b01007387 */ /* 0x0041e80000100800 */
[----:B0-----:R-:W2:Y:S01]  /*2ba80*/  LDL.LU R27, [R1+0x74c8] ;  /* 0x0074c800011b7983 */ /* 0x001ea20000300800 */
[----:B------:R-:W2:Y:S02]  /*2ba90*/  LDL R4, [R1+0x1de4] ;  /* 0x001de40001047983 */ /* 0x000ea40000100800 */
[----:B------:R-:W2:Y:S01]  /*2baa0*/  LDL R5, [R1+0x1dec] ;  /* 0x001dec0001057983 */ /* 0x000ea20000100800 */
[----:B------:R-:W-:-:S02]  /*2bab0*/  PRMT R26, RZ, 0x7610, R26 ;  /* 0x00007610ff1a7816 */ /* 0x000fc4000000001a */
        /* <DEDUP_REMOVED lines=142> */
[----:B------:R0:W2:Y:S04]  /*2c3a0*/  @P0 LDG.E.U16 R0, [R4.64] ;  /* 0x0000000604000981 */ /* 0x0000a8000c1e1500 */
[----:B0-----:R-:W3:Y:S04]  /*2c3b0*/  LDL R4, [R1+0x1e64] ;  /* 0x001e640001047983 */ /* 0x001ee80000100800 */
[----:B------:R-:W3:Y:S01]  /*2c3c0*/  LDL R5, [R1+0x1e6c] ;  /* 0x001e6c0001057983 */ /* 0x000ee20000100800 */
[----:B------:R-:W-:-:S03]  /*2c3d0*/  PRMT R10, RZ, 0x7610, R10 ;  /* 0x00007610ff0a7816 */ /* 0x000fc6000000000a */
[----:B--2---:R-:W-:Y:S01]  /*2c3e0*/  STL [R1+0x73d8], R0 ;  /* 0x0073d80001007387 */ /* 0x004fe20000100800 */
        /* <DEDUP_REMOVED lines=15> */
[----:B------:R-:W2:Y:S02]  /*2c4e0*/  LDL R4, [R1+0x1e70] ;  /* 0x001e700001047983 */ /* 0x000ea40000100800 */
[----:B------:R-:W2:Y:S01]  /*2c4f0*/  LDL R5, [R1+0x1e80] ;  /* 0x001e800001057983 */ /* 0x000ea20000100800 */
[----:B------:R-:W-:-:S02]  /*2c500*/  PRMT R15, RZ, 0x7610, R15 ;  /* 0x00007610ff0f7816 */ /* 0x000fc4000000000f */
[----:B--2---:R-:W-:-:S04]  /*2c510*/  @P1 LOP3.LUT R5, R5, R4, RZ, 0x3c, !PT ;  /* 0x0000000405051212 */ /* 0x004fc800078e3cff */
[----:B------:R-:W-:-:S04]  /*2c520*/  @P1 LOP3.LUT R4, R5, R4, RZ, 0x3c, !PT ;  /* 0x0000000405041212 */ /* 0x000fc800078e3cff */
[----:B------:R-:W-:-:S05]  /*2c530*/  @P1 LOP3.LUT R5, R5, R4, RZ, 0x3c, !PT ;  /* 0x0000000405051212 */ /* 0x000fca00078e3cff */
[----:B------:R0:W2:Y:S04]  /*2c540*/  @P1 LDG.E.U16 R15, [R4.64] ;  /* 0x00000006040f1981 */ /* 0x0000a8000c1e1500 */
[----:B0-----:R-:W3:Y:S04]  /*2c550*/  LDL R4, [R1+0x1e7c] ;  /* 0x001e7c0001047983 */ /* 0x001ee80000100800 */
[----:B------:R-:W3:Y:S01]  /*2c560*/  LDL R5, [R1+0x1e88] ;  /* 0x001e880001057983 */ /* 0x000ee20000100800 */
[----:B------:R-:W-:-:S03]  /*2c570*/  PRMT R8, RZ, 0x7610, R8 ;  /* 0x00007610ff087816 */ /* 0x000fc60000000008 */
[----:B--2---:R0:W-:Y:S04]  /*2c580*/  STL [R1+0x4], R15 ;  /* 0x0000040f01007387 */ /* 0x0041e80000100800 */
[----:B0-----:R-:W2:Y:S01]  /*2c590*/  LDL R15, [R1+0x1ee0] ;  /* 0x001ee000010f7983 */ /* 0x001ea20000100800 */
[-C--:B---3--:R-:W-:Y:S02]  /*2c5a0*/  @P1 LOP3.LUT R5, R5, R4.reuse, RZ, 0x3c, !PT ;  /* 0x0000000405051212 */ /* 0x088fe400078e3cff */
[----:B------:R-:W-:Y:S02]  /*2c5b0*/  ISETP.GT.AND P0, PT, R13, 0x76, PT ;  /* 0x000000760d00780c */ /* 0x000fe40003f04270 */
[----:B------:R-:W-:-:S04]  /*2c5c0*/  @P1 LOP3.LUT R4, R5, R4, RZ, 0x3c, !PT ;  /* 0x0000000405041212 */ /* 0x000fc800078e3cff */
[----:B------:R-:W-:-:S05]  /*2c5d0*/  @P1 LOP3.LUT R5, R5, R4, RZ, 0x3c, !PT ;  /* 0x0000000405051212 */ /* 0x000fca00078e3cff */
[----:B------:R-:W3:Y:S04]  /*2c5e0*/  @P1 LDG.E.U16 R8, [R4.64] ;  /* 0x0000000604081981 */ /* 0x000ee8000c1e1500 */
[----:B---3--:R0:W-:Y:S04]  /*2c5f0*/  STL [R1], R8 ;  /* 0x0000000801007387 */ /* 0x0081e80000100800 */
[----:B0-----:R-:W3:Y:S01]  /*2c600*/  LDL.LU R8, [R1+0x7480] ;  /* 0x0074800001087983 */ /* 0x001ee20000300800 */
        /* <DEDUP_REMOVED lines=19> */
[----:B----4-:R-:W-:-:S03]  /*2c740*/  PRMT R28, RZ, 0x7610, R28 ;  /* 0x00007610ff1c7816 */ /* 0x010fc6000000001c */
[----:B--2---:R-:W-:Y:S01]  /*2c750*/  STL [R1+0x7454], R29 ;  /* 0x0074541d01007387 */ /* 0x004fe20000100800 */
[----:B---3--:R-:W-:-:S04]  /*2c760*/  @P1 LOP3.LUT R5, R5, R4, RZ, 0x3c, !PT ;  /* 0x0000000405051212 */ /* 0x008fc800078e3cff */
[----:B------:R-:W-:-:S04]  /*2c770*/  @P1 LOP3.LUT R4, R5, R4, RZ, 0x3c, !PT ;  /* 0x0000000405041212 */ /* 0x000fc800078e3cff */
[----:B------:R-:W-:-:S05]  /*2c780*/  @P1 LOP3.LUT R5, R5, R4, RZ, 0x3c, !PT ;  /* 0x0000000405051212 */ /* 0x000fca00078e3cff */
[----:B------:R0:W2:Y:S04]  /*2c790*/  @P1 LDG.E.U16 R28, [R4.64] ;  /* 0x00000006041c1981 */ /* 0x0000a8000c1e1500 */
[----:B0-----:R-:W3:Y:S01]  /*2c7a0*/  LDL R5, [R1+0x1ed0] ;  /* 0x001ed00001057983 */ /* 0x001ee20000100800 */
[----:B------:R-:W-:Y:S01]  /*2c7b0*/  PRMT R27, RZ, 0x7610, R27 ;  /* 0x00007610ff1b7816 */ /* 0x000fe2000000001b */
[----:B------:R-:W-:Y:S02]  /*2c7c0*/  @P1 IMAD.MOV.U32 R4, RZ, RZ, R15 ;  /* 0x000000ffff041224 */ /* 0x000fe400078e000f */
[----:B--2---:R0:W-:Y:S01]  /*2c7d0*/  STL [R1+0x7458], R28 ;  /* 0x0074581c01007387 */ /* 0x0041e20000100800 */
[----:B------:R-:W-:Y:S01]  /*2c7e0*/  PRMT R26, RZ, 0x7610, R26 ;  /* 0x00007610ff1a7816 */ /* 0x000fe2000000001a */
[----:B------:R-:W2:Y:S02]  /*2c7f0*/  LDL R15, [R1+0x1ea8] ;  /* 0x001ea800010f7983 */ /* 0x000ea40000100800 */
[----:B---3--:R1:W3:Y:S04]  /*2c800*/  @P1 LDG.E.U16 R27, [R4.64] ;  /* 0x00000006041b1981 */ /* 0x0082e8000c1e1500 */
[----:B0-----:R-:W4:Y:S04]  /*2c810*/  LDL R28, [R1+0x1e9c] ;  /* 0x001e9c00011c7983 */ /* 0x001f280000100800 */
[----:B-1----:R-:W2:Y:S04]  /*2c820*/  LDL R4, [R1+0x1edc] ;  /* 0x001edc0001047983 */ /* 0x002ea80000100800 */
[----:B------:R-:W2:Y:S02]  /*2c830*/  LDL R5, [R1+0x1ee8] ;  /* 0x001ee80001057983 */ /* 0x000ea40000100800 */
[----:B--2---:R-:W-:-:S04]  /*2c840*/  @P1 LOP3.LUT R5, R5, R4, RZ, 0x3c, !PT ;  /* 0x0000000405051212 */ /* 0x004fc800078e3cff */
[----:B------:R-:W-:-:S04]  /*2c850*/  @P1 LOP3.LUT R4, R5, R4, RZ, 0x3c, !PT ;  /* 0x0000000405041212 */ /* 0x000fc800078e3cff */
[----:B------:R-:W-:Y:S01]  /*2c860*/  @P1 LOP3.LUT R5, R5, R4, RZ, 0x3c, !PT ;  /* 0x0000000405051212 */ /* 0x000fe200078e3cff */
[----:B---3--:R0:W-:Y:S04]  /*2c870*/  STL [R1+0x745c], R27 ;  /* 0x00745c1b01007387 */ /* 0x0081e80000100800 */
[----:B------:R1:W2:Y:S01]  /*2c880*/  @P1 LDG.E.U16 R26, [R4.64] ;  /* 0x00000006041a1981 */ /* 0x0002a2000c1e1500 */
[----:B------:R-:W-:-:S03]  /*2c890*/  PRMT R6, RZ, 0x7610, R6 ;  /* 0x00007610ff067816 */ /* 0x000fc60000000006 */
[----:B0-----:R-:W3:Y:S04]  /*2c8a0*/  LDL R27, [R1+0x1eac] ;  /* 0x001eac00011b7983 */ /* 0x001ee80000100800 */
[----:B-1----:R-:W2:Y:S04]  /*2c8b0*/  LDL R4, [R1+0x1e78] ;  /* 0x001e780001047983 */ /* 0x002ea80000100800 */
[----:B------:R-:W2:Y:S02]  /*2c8c0*/  LDL R5, [R1+0x1e94] ;  /* 0x001e940001057983 */ /* 0x000ea40000100800 */
[----:B--2---:R-:W-:-:S04]  /*2c8d0*/  @P0 LOP3.LUT R5, R5, R4, RZ, 0x3c, !PT ;  /* 0x0000000405050212 */ /* 0x004fc800078e3cff */
[----:B------:R-:W-:-:S04]  /*2c8e0*/  @P0 LOP3.LUT R4, R5, R4, RZ, 0x3c, !PT ;  /* 0x0000000405040212 */ /* 0x000fc800078e3cff */
[----:B------:R-:W-:-:S05]  /*2c8f0*/  @P0 LOP3.LUT R5, R5, R4, RZ, 0x3c, !PT ;  /* 0x0000000405050212 */ /* 0x000fca00078e3cff */
[----:B------:R-:W2:Y:S04]  /*2c900*/  @P0 LDG.E.U16 R6, [R4.64] ;  /* 0x0000000604060981 */ /* 0x000ea8000c1e1500 */
[----:B------:R-:W-:Y:S04]  /*2c910*/  STL [R1+0x7460], R26 ;  /* 0x0074601a01007387 */ /* 0x000fe80000100800 */
[----:B--2---:R0:W-:Y:S04]  /*2c920*/  STL [R1+0x1b8], R6 ;  /* 0x0001b80601007387 */ /* 0x0041e80000100800 */
[----:B0-----:R-:W2:Y:S01]  /*2c930*/  LDL.LU R6, [R1+0x7478] ;  /* 0x0074780001067983 */ /* 0x001ea20000300800 */
[----:B------:R-:W2:Y:S02]  /*2c940*/  LDL R4, [R1+0x1e90] ;  /* 0x001e900001047983 */ /* 0x000ea40000100800 */
[----:B------:R-:W2:Y:S01]  /*2c950*/  LDL R5, [R1+0x1ea0] ;  /* 0x001ea00001057983 */ /* 0x000ea20000100800 */
[----:B------:R-:W-:-:S02]  /*2c960*/  PRMT R29, RZ, 0x7610, R29 ;  /* 0x00007610ff1d7816 */ /* 0x000fc4000000001d */
[----:B------:R-:W-:Y:S02]  /*2c970*/  PRMT R3, RZ, 0x7610, R3 ;  /* 0x00007610ff037816 */ /* 0x000fe40000000003 */
[----:B--2---:R-:W-:-:S04]  /*2c980*/  @P0 LOP3.LUT R5, R5, R4, RZ, 0x3c, !PT ;  /* 0x0000000405050212 */ /* 0x004fc800078e3cff */
[----:B------:R-:W-:-:S04]  /*2c990*/  @P0 LOP3.LUT R4, R5, R4, RZ, 0x3c, !PT ;  /* 0x0000000405040212 */ /* 0x000fc800078e3cff */
[----:B------:R-:W-:-:S05]  /*2c9a0*/  @P0 LOP3.LUT R5, R5, R4, RZ, 0x3c, !PT ;  /* 0x0000000405050212 */ /* 0x000fca00078e3cff */
[----:B------:R0:W2:Y:S02]  /*2c9b0*/  @P0 LDG.E.U16 R29, [R4.64] ;  /* 0x00000006041d0981 */ /* 0x0000a4000c1e1500 */
[----:B0-----:R-:W-:Y:S02]  /*2c9c0*/  @P0 IMAD.MOV.U32 R4, RZ, RZ, R15 ;  /* 0x000000ffff040224 */ /* 0x001fe400078e000f */
[----:B----4-:R-:W-:-:S05]  /*2c9d0*/  @P0 IMAD.MOV.U32 R5, RZ, RZ, R28 ;  /* 0x000000ffff050224 */ /* 0x010fca00078e001c */
[----:B------:R-:W4:Y:S04]  /*2c9e0*/  @P0 LDG.E.U16 R3, [R4.64] ;  /* 0x0000000604030981 */ /* 0x000f28000c1e1500 */
[----:B--2---:R0:W-:Y:S01]  /*2c9f0*/  STL [R1+0x1b4], R29 ;  /* 0x0001b41d01007387 */ /* 0x0041e20000100800 */
[----:B------:R-:W2:Y:S02]  /*2ca00*/  LDL R28, [R1+0x1ed8] ;  /* 0x001ed800011c7983 */ /* 0x000ea40000100800 */
[----:B------:R-:W2:Y:S01]  /*2ca10*/  LDL R15, [R1+0x1ef4] ;  /* 0x001ef400010f7983 */ /* 0x000ea20000100800 */
[----:B0-----:R-:W2:Y:S04]  /*2ca20*/  LDL R29, [R1+0x1eec] ;  /* 0x001eec00011d7983 */ /* 0x001ea80000100800 */
[----:B----4-:R0:W-:Y:S04]  /*2ca30*/  STL [R1+0x1b0], R3 ;  /* 0x0001b00301007387 */ /* 0x0101e80000100800 */
[----:B0-----:R-:W4:Y:S01]  /*2ca40*/  LDL.LU R3, [R1+0x7474] ;  /* 0x0074740001037983 */ /* 0x001f220000300800 */
[----:B------:R-:W2:Y:S01]  /*2ca50*/  LDL R5, [R1+0x1ea4] ;  /* 0x001ea40001057983 */ /* 0x000ea20000100800 */
[----:B------:R-:W-:-:S02]  /*2ca60*/  ISETP.GT.AND P1, PT, R13, 0x77, PT ;  /* 0x000000770d00780c */ /* 0x000fc40003f24270 */
[----:B------:R-:W-:-:S11]  /*2ca70*/  PRMT R26, RZ, 0x7610, R26 ;  /* 0x00007610ff1a7816 */ /* 0x000fd6000000001a */
[----:B---3--:R-:W-:Y:S01]  /*2ca80*/  @P1 IMAD.MOV.U32 R4, RZ, RZ, R27 ;  /* 0x000000ffff041224 */ /* 0x008fe200078e001b */
[----:B------:R-:W-:Y:S01]  /*2ca90*/  PRMT R2, RZ, 0x7610, R2 ;  /* 0x00007610ff027816 */ /* 0x000fe20000000002 */
[----:B------:R-:W3:Y:S04]  /*2caa0*/  LDL R27, [R1+0x1ef0] ;  /* 0x001ef000011b7983 */ /* 0x000ee80000100800 */
[----:B--2---:R0:W2:Y:S04]  /*2cab0*/  @P1 LDG.E.U16 R26, [R4.64] ;  /* 0x00000006041a1981 */ /* 0x0040a8000c1e1500 */
[----:B0-----:R-:W2:Y:S04]  /*2cac0*/  LDL R4, [R1+0x1e98] ;  /* 0x001e980001047983 */ /* 0x001ea80000100800 */
[----:B------:R-:W2:Y:S02]  /*2cad0*/  LDL R5, [R1+0x1eb4] ;  /* 0x001eb40001057983 */ /* 0x000ea40000100800 */
[----:B--2---:R-:W-:-:S04]  /*2cae0*/  @P1 LOP3.LUT R5, R5, R4, RZ, 0x3c, !PT ;  /* 0x0000000405051212 */ /* 0x004fc800078e3cff */
[----:B------:R-:W-:-:S04]  /*2caf0*/  @P1 LOP3.LUT R4, R5, R4, RZ, 0x3c, !PT ;  /* 0x0000000405041212 */ /* 0x000fc800078e3cff */
[----:B------:R-:W-:-:S05]  /*2cb00*/  @P1 LOP3.LUT R5, R5, R4, RZ, 0x3c, !PT ;  /* 0x0000000405051212 */ /* 0x000fca00078e3cff */
[----:B------:R-:W2:Y:S04]  /*2cb10*/  @P1 LDG.E.U16 R2, [R4.64] ;  /* 0x0000000604021981 */ /* 0x000ea8000c1e1500 */
[----:B------:R0:W-:Y:S04]  /*2cb20*/  STL [R1+0x1ac], R26 ;  /* 0x0001ac1a01007387 */ /* 0x0001e80000100800 */
[----:B0-----:R-:W3:Y:S01]  /*2cb30*/  LDL R26, [R1+0x1f00] ;  /* 0x001f0000011a7983 */ /* 0x001ee20000100800 */
[----:B------:R-:W-:-:S03]  /*2cb40*/  ISETP.GT.AND P0, PT, R13, 0x79, PT ;  /* 0x000000790d00780c */ /* 0x000fc60003f04270 */
[----:B--2---:R-:W-:Y:S01]  /*2cb50*/  STL [R1+0x1a8], R2 ;  /* 0x0001a80201007387 */ /* 0x004fe20000100800 */
[----:B------:R-:W2:Y:S01]  /*2cb60*/  LDL R5, [R1+0x1ee4] ;  /* 0x001ee40001057983 */ /* 0x000ea20000100800 */
[----:B------:R-:W-:-:S08]  /*2cb70*/  PRMT R25, RZ, 0x7610, R25 ;  /* 0x00007610ff197816 */ /* 0x000fd00000000019 */
[----:B------:R-:W-:Y:S01]  /*2cb80*/  @P0 IMAD.MOV.U32 R4, RZ, RZ, R29 ;  /* 0x000000ffff040224 */ /* 0x000fe200078e001d */
[----:B------:R-:W-:-:S04]  /*2cb90*/  PRMT R24, RZ, 0x7610, R24 ;  /* 0x00007610ff187816 */ /* 0x000fc80000000018 */
[----:B--2---:R0:W2:Y:S02]  /*2cba0*/  @P0 LDG.E.U16 R25, [R4.64] ;  /* 0x0000000604190981 */ /* 0x0040a4000c1e1500 */
[----:B0-----:R-:W-:Y:S02]  /*2cbb0*/  @P0 IMAD.MOV.U32 R4, RZ, RZ, R15 ;  /* 0x000000ffff040224 */ /* 0x001fe400078e000f */
[----:B------:R-:W-:-:S05]  /*2cbc0*/  @P0 IMAD.MOV.U32 R5, RZ, RZ, R28 ;  /* 0x000000ffff050224 */ /* 0x000fca00078e001c */
[----:B------:R3:W4:Y:S01]  /*2cbd0*/  @P0 LDG.E.U16 R24, [R4.64] ;  /* 0x0000000604180981 */ /* 0x000722000c1e1500 */
[----:B------:R-:W-:Y:S01]  /*2cbe0*/  PRMT R23, RZ, 0x7610, R23 ;  /* 0x00007610ff177816 */ /* 0x000fe20000000017 */
[----:B---3--:R-:W-:Y:S02]  /*2cbf0*/  @P0 IMAD.MOV.U32 R4, RZ, RZ, R26 ;  /* 0x000000ffff040224 */ /* 0x008fe400078e001a */
[----:B------:R-:W-:-:S05]  /*2cc00*/  @P0 IMAD.MOV.U32 R5, RZ, RZ, R27 ;  /* 0x000000ffff050224 */ /* 0x000fca00078e001b */
[----:B------:R-:W3:Y:S04]  /*2cc10*/  @P0 LDG.E.U16 R23, [R4.64] ;  /* 0x0000000604170981 */ /* 0x000ee8000c1e1500 */
[----:B--2---:R0:W-:Y:S01]  /*2cc20*/  STL [R1+0x7438], R25 ;  /* 0x0074381901007387 */ /* 0x0041e20000100800 */
[----:B------:R-:W2:Y:S03]  /*2cc30*/  LDL R15, [R1+0x1ec0] ;  /* 0x001ec000010f7983 */ /* 0x000ea60000100800 */
[----:B0-----:R-:W2:Y:S04]  /*2cc40*/  LDL R25, [R1+0x1f08] ;  /* 0x001f080001197983 */ /* 0x001ea80000100800 */
[----:B----4-:R0:W-:Y:S01]  /*2cc50*/  STL [R1+0x743c], R24 ;  /* 0x00743c1801007387 */ /* 0x0101e20000100800 */
[----:B------:R-:W-:Y:S01]  /*2cc60*/  PRMT R22, RZ, 0x7610, R22 ;  /* 0x00007610ff167816 */ /* 0x000fe20000000016 */
[----:B------:R-:W4:Y:S02]  /*2cc70*/  LDL R29, [R1+0x1ebc] ;  /* 0x001ebc00011d7983 */ /* 0x000f240000100800 */
[----:B------:R-:W4:Y:S01]  /*2cc80*/  LDL R28, [R1+0x1ec8] ;  /* 0x001ec800011c7983 */ /* 0x000f220000100800 */
[----:B------:R-:W4:Y:S04]  /*2cc90*/  LDL R27, [R1+0x1f04] ;  /* 0x001f0400011b7983 */ /* 0x000f280000100800 */
[----:B------:R-:W4:Y:S04]  /*2cca0*/  LDL R26, [R1+0x1f0c] ;  /* 0x001f0c00011a7983 */ /* 0x000f280000100800 */
[----:B0-----:R-:W4:Y:S04]  /*2ccb0*/  LDL R24, [R1+0x1efc] ;  /* 0x001efc0001187983 */ /* 0x001f280000100800 */
[----:B---3--:R-:W-:Y:S01]  /*2ccc0*/  STL [R1+0x7440], R23 ;  /* 0x0074401701007387 */ /* 0x008fe20000100800 */
[----:B--2---:R-:W-:Y:S01]  /*2ccd0*/  @P0 IMAD.MOV.U32 R4, RZ, RZ, R25 ;  /* 0x000000ffff040224 */ /* 0x004fe200078e0019 */
[----:B------:R-:W-:-:S02]  /*2cce0*/  PRMT R14, RZ, 0x7610, R14 ;  /* 0x00007610ff0e7816 */ /* 0x000fc4000000000e */
[----:B------:R-:W2:Y:S01]  /*2ccf0*/  LDL R25, [R1+0x1ef8] ;  /* 0x001ef80001197983 */ /* 0x000ea20000100800 */
[----:B----4-:R-:W-:-:S03]  /*2cd00*/  @P0 IMAD.MOV.U32 R5, RZ, RZ, R24 ;  /* 0x000000ffff050224 */ /* 0x010fc600078e0018 */
[----:B------:R-:W3:Y:S04]  /*2cd10*/  LDL R24, [R1+0x1f14] ;  /* 0x001f140001187983 */ /* 0x000ee80000100800 */
[----:B------:R0:W4:Y:S04]  /*2cd20*/  @P0 LDG.E.U16 R22, [R4.64] ;  /* 0x0000000604160981 */ /* 0x000128000c1e1500 */
[----:B0-----:R-:W2:Y:S01]  /*2cd30*/  LDL R5, [R1+0x1eb0] ;  /* 0x001eb00001057983 */ /* 0x001ea20000100800 */
[----:B------:R-:W-:Y:S01]  /*2cd40*/  @P1 IMAD.MOV.U32 R4, RZ, RZ, R15 ;  /* 0x000000ffff041224 */ /* 0x000fe200078e000f */
[----:B------:R-:W-:-:S02]  /*2cd50*/  ISETP.GT.AND P0, PT, R13, 0x7a, PT ;  /* 0x0000007a0d00780c */ /* 0x000fc40003f04270 */
[----:B------:R-:W-:Y:S02]  /*2cd60*/  PRMT R21, RZ, 0x7610, R21 ;  /* 0x00007610ff157816 */ /* 0x000fe40000000015 */
[----:B--2---:R0:W2:Y:S04]  /*2cd70*/  @P1 LDG.E.U16 R14, [R4.64] ;  /* 0x00000006040e1981 */ /* 0x0040a8000c1e1500 */
[----:B----4-:R1:W-:Y:S01]  /*2cd80*/  STL [R1+0x7444], R22 ;  /* 0x0074441601007387 */ /* 0x0103e20000100800 */
[----:B------:R-:W4:Y:S02]  /*2cd90*/  LDL R15, [R1+0x1f10] ;  /* 0x001f1000010f7983 */ /* 0x000f240000100800 */
[----:B0-----:R-:W-:Y:S01]  /*2cda0*/  @P1 IMAD.MOV.U32 R4, RZ, RZ, R28 ;  /* 0x000000ffff041224 */ /* 0x001fe200078e001c */
[----:B-1----:R-:W-:Y:S01]  /*2cdb0*/  PRMT R22, RZ, 0x7610, R22 ;  /* 0x00007610ff167816 */ /* 0x002fe20000000016 */
[----:B------:R-:W-:-:S05]  /*2cdc0*/  @P1 IMAD.MOV.U32 R5, RZ, RZ, R29 ;  /* 0x000000ffff051224 */ /* 0x000fca00078e001d */
[----:B------:R0:W4:Y:S02]  /*2cdd0*/  @P1 LDG.E.U16 R22, [R4.64] ;  /* 0x0000000604161981 */ /* 0x000124000c1e1500 */
[----:B0-----:R-:W-:Y:S02]  /*2cde0*/  @P0 IMAD.MOV.U32 R4, RZ, RZ, R26 ;  /* 0x000000ffff040224 */ /* 0x001fe400078e001a */
[----:B------:R-:W-:-:S05]  /*2cdf0*/  @P0 IMAD.MOV.U32 R5, RZ, RZ, R27 ;  /* 0x000000ffff050224 */ /* 0x000fca00078e001b */
[----:B------:R3:W4:Y:S01]  /*2ce00*/  @P0 LDG.E.U16 R21, [R4.64] ;  /* 0x0000000604150981 */ /* 0x000722000c1e1500 */
[----:B------:R-:W-:Y:S01]  /*2ce10*/  PRMT R20, RZ, 0x7610, R20 ;  /* 0x00007610ff147816 */ /* 0x000fe20000000014 */
[----:B---3--:R-:W-:Y:S02]  /*2ce20*/  @P0 IMAD.MOV.U32 R4, RZ, RZ, R24 ;  /* 0x000000ffff040224 */ /* 0x008fe400078e0018 */
[----:B------:R-:W-:-:S05]  /*2ce30*/  @P0 IMAD.MOV.U32 R5, RZ, RZ, R25 ;  /* 0x000000ffff050224 */ /* 0x000fca00078e0019 */
[----:B------:R0:W3:Y:S04]  /*2ce40*/  @P0 LDG.E.U16 R20, [R4.64] ;  /* 0x0000000604140981 */ /* 0x0000e8000c1e1500 */
[----:B--2---:R1:W-:Y:S01]  /*2ce50*/  STL [R1+0x19c], R14 ;  /* 0x00019c0e01007387 */ /* 0x0043e20000100800 */
[----:B------:R-:W2:Y:S02]  /*2ce60*/  LDL R27, [R1+0x1f1c] ;  /* 0x001f1c00011b7983 */ /* 0x000ea40000100800 */
[----:B------:R-:W2:Y:S01]  /*2ce70*/  LDL R26, [R1+0x1f28] ;  /* 0x001f2800011a7983 */ /* 0x000ea20000100800 */
[----:B-1----:R-:W2:Y:S04]  /*2ce80*/  LDL R14, [R1+0x1f20] ;  /* 0x001f2000010e7983 */ /* 0x002ea80000100800 */
[----:B----4-:R1:W-:Y:S01]  /*2ce90*/  STL [R1+0x7418], R21 ;  /* 0x0074181501007387 */ /* 0x0103e20000100800 */
[----:B------:R-:W4:Y:S02]  /*2cea0*/  LDL R25, [R1+0x1f24] ;  /* 0x001f240001197983 */ /* 0x000f240000100800 */
[----:B------:R-:W4:Y:S01]  /*2ceb0*/  LDL R24, [R1+0x1f2c] ;  /* 0x001f2c0001187983 */ /* 0x000f220000100800 */
[----:B------:R-:W-:Y:S01]  /*2cec0*/  PRMT R19, RZ, 0x7610, R19 ;  /* 0x00007610ff137816 */ /* 0x000fe20000000013 */
[----:B0-----:R-:W-:Y:S01]  /*2ced0*/  @P0 IMAD.MOV.U32 R5, RZ, RZ, R15 ;  /* 0x000000ffff050224 */ /* 0x001fe200078e000f */
[----:B------:R-:W-:-:S02]  /*2cee0*/  PRMT R18, RZ, 0x7610, R18 ;  /* 0x00007610ff127816 */ /* 0x000fc40000000012 */
[----:B------:R-:W-:Y:S02]  /*2cef0*/  ISETP.GT.AND P1, PT, R13, 0x7b, PT ;  /* 0x0000007b0d00780c */ /* 0x000fe40003f24270 */
[----:B------:R-:W-:Y:S01]  /*2cf00*/  PRMT R17, RZ, 0x7610, R17 ;  /* 0x00007610ff117816 */ /* 0x000fe20000000011 */
[----:B---3--:R-:W-:Y:S01]  /*2cf10*/  STL [R1+0x741c], R20 ;  /* 0x00741c1401007387 */ /* 0x008fe20000100800 */
[----:B------:R0:W-:Y:S02]  /*2cf20*/  STL [R1+0x194], R22 ;  /* 0x0001941601007387 */ /* 0x0001e40000100800 */
[----:B------:R-:W3:Y:S02]  /*2cf30*/  LDL R15, [R1+0x1f34] ;  /* 0x001f3400010f7983 */ /* 0x000ee40000100800 */
[----:B-1----:R-:W3:Y:S01]  /*2cf40*/  LDL R21, [R1+0x1f30] ;  /* 0x001f300001157983 */ /* 0x002ee20000100800 */
[----:B0-----:R-:W3:Y:S01]  /*2cf50*/  LDL R22, [R1+0x1f18] ;  /* 0x001f180001167983 */ /* 0x001ee20000100800 */
[----:B--2---:R-:W-:-:S03]  /*2cf60*/  @P0 IMAD.MOV.U32 R4, RZ, RZ, R14 ;  /* 0x000000ffff040224 */ /* 0x004fc600078e000e */
[----:B------:R-:W2:Y:S04]  /*2cf70*/  LDL R14, [R1+0x1f40] ;  /* 0x001f4000010e7983 */ /* 0x000ea80000100800 */
[----:B------:R0:W2:Y:S02]  /*2cf80*/  @P0 LDG.E.U16 R19, [R4.64] ;  /* 0x0000000604130981 */ /* 0x0000a4000c1e1500 */
[----:B0-----:R-:W-:Y:S02]  /*2cf90*/  @P0 IMAD.MOV.U32 R4, RZ, RZ, R26 ;  /* 0x000000ffff040224 */ /* 0x001fe400078e001a */
[----:B------:R-:W-:-:S05]  /*2cfa0*/  @P0 IMAD.MOV.U32 R5, RZ, RZ, R27 ;  /* 0x000000ffff050224 */ /* 0x000fca00078e001b */
[----:B------:R4:W2:Y:S02]  /*2cfb0*/  @P0 LDG.E.U16 R18, [R4.64] ;  /* 0x0000000604120981 */ /* 0x0008a4000c1e1500 */
[----:B----4-:R-:W-:Y:S02]  /*2cfc0*/  @P1 IMAD.MOV.U32 R4, RZ, RZ, R24 ;  /* 0x000000ffff041224 */ /* 0x010fe400078e0018 */
[----:B------:R-:W-:-:S05]  /*2cfd0*/  @P1 IMAD.MOV.U32 R5, RZ, RZ, R25 ;  /* 0x000000ffff051224 */ /* 0x000fca00078e0019 */
[----:B------:R3:W4:Y:S01]  /*2cfe0*/  @P1 LDG.E.U16 R17, [R4.64] ;  /* 0x0000000604111981 */ /* 0x000722000c1e1500 */
[----:B------:R-:W-:Y:S01]  /*2cff0*/  PRMT R16, RZ, 0x7610, R16 ;  /* 0x00007610ff107816 */ /* 0x000fe20000000010 */
[----:B---3--:R-:W-:Y:S02]  /*2d000*/  @P1 IMAD.MOV.U32 R4, RZ, RZ, R15 ;  /* 0x000000ffff041224 */ /* 0x008fe400078e000f */
[----:B------:R-:W-:-:S05]  /*2d010*/  @P1 IMAD.MOV.U32 R5, RZ, RZ, R22 ;  /* 0x000000ffff051224 */ /* 0x000fca00078e0016 */
[----:B------:R0:W3:Y:S04]  /*2d020*/  @P1 LDG.E.U16 R16, [R4.64] ;  /* 0x0000000604101981 */ /* 0x0000e8000c1e1500 */
[----:B--2---:R1:W-:Y:S04]  /*2d030*/  STL [R1+0x7420], R19 ;  /* 0x0074201301007387 */ /* 0x0043e80000100800 */
[----:B------:R3:W-:Y:S01]  /*2d040*/  STL [R1+0x7424], R18 ;  /* 0x0074241201007387 */ /* 0x0007e20000100800 */
[----:B------:R-:W2:Y:S02]  /*2d050*/  LDL R25, [R1+0x1f3c] ;  /* 0x001f3c0001197983 */ /* 0x000ea40000100800 */
[----:B------:R-:W2:Y:S01]  /*2d060*/  LDL R24, [R1+0x1f48] ;  /* 0x001f480001187983 */ /* 0x000ea20000100800 */
[----:B----4-:R-:W-:Y:S01]  /*2d070*/  STL [R1+0x73f0], R17 ;  /* 0x0073f01101007387 */ /* 0x010fe20000100800 */
[----:B------:R-:W4:Y:S02]  /*2d080*/  LDL R22, [R1+0x1f44] ;  /* 0x001f440001167983 */ /* 0x000f240000100800 */
[----:B------:R-:W4:Y:S01]  /*2d090*/  LDL R15, [R1+0x1f4c] ;  /* 0x001f4c00010f7983 */ /* 0x000f220000100800 */
[----:B------:R-:W-:Y:S01]  /*2d0a0*/  PRMT R12, RZ, 0x7610, R12 ;  /* 0x00007610ff0c7816 */ /* 0x000fe2000000000c */
[----:B0-----:R-:W-:-:S02]  /*2d0b0*/  @P1 IMAD.MOV.U32 R4, RZ, RZ, R14 ;  /* 0x000000ffff041224 */ /* 0x001fc400078e000e */
[----:B------:R-:W-:Y:S01]  /*2d0c0*/  @P1 IMAD.MOV.U32 R5, RZ, RZ, R21 ;  /* 0x000000ffff051224 */ /* 0x000fe200078e0015 */
[----:B------:R-:W-:-:S04]  /*2d0d0*/  PRMT R11, RZ, 0x7610, R11 ;  /* 0x00007610ff0b7816 */ /* 0x000fc8000000000b */
[----:B------:R2:W4:Y:S01]  /*2d0e0*/  @P1 LDG.E.U16 R12, [R4.64] ;  /* 0x00000006040c1981 */ /* 0x000522000c1e1500 */
[----:B------:R-:W-:Y:S02]  /*2d0f0*/  ISETP.GT.AND P0, PT, R13, 0x7c, PT ;  /* 0x0000007c0d00780c */ /* 0x000fe40003f04270 */
[----:B------:R-:W-:Y:S01]  /*2d100*/  PRMT R10, RZ, 0x7610, R10 ;  /* 0x00007610ff0a7816 */ /* 0x000fe2000000000a */
[----:B---3--:R0:W-:Y:S01]  /*2d110*/  STL [R1+0x73f4], R16 ;  /* 0x0073f41001007387 */ /* 0x0081e20000100800 */
[----:B------:R-:W3:Y:S02]  /*2d120*/  LDL R21, [R1+0x1f38] ;  /* 0x001f380001157983 */ /* 0x000ee40000100800 */
[----:B------:R-:W3:Y:S02]  /*2d130*/  LDL R14, [R1+0x1f54] ;  /* 0x001f5400010e7983 */ /* 0x000ee40000100800 */
[----:B-1----:R-:W3:Y:S01]  /*2d140*/  LDL R19, [R1+0x1f50] ;  /* 0x001f500001137983 */ /* 0x002ee20000100800 */
[----:B------:R-:W3:Y:S01]  /*2d150*/  LDL R18, [R1+0x1f60] ;  /* 0x001f600001127983 */ /* 0x000ee20000100800 */
[----:B--2---:R-:W-:-:S02]  /*2d160*/  @P1 IMAD.MOV.U32 R5, RZ, RZ, R25 ;  /* 0x000000ffff051224 */ /* 0x004fc400078e0019 */
[----:B------:R-:W-:-:S05]  /*2d170*/  @P1 IMAD.MOV.U32 R4, RZ, RZ, R24 ;  /* 0x000000ffff041224 */ /* 0x000fca00078e0018 */
[----:B------:R4:W2:Y:S02]  /*2d180*/  @P1 LDG.E.U16 R11, [R4.64] ;  /* 0x00000006040b1981 */ /* 0x0008a4000c1e1500 */
[----:B----4-:R-:W-:Y:S02]  /*2d190*/  @P0 IMAD.MOV.U32 R5, RZ, RZ, R22 ;  /* 0x000000ffff050224 */ /* 0x010fe400078e0016 */
[----:B------:R-:W-:-:S05]  /*2d1a0*/  @P0 IMAD.MOV.U32 R4, RZ, RZ, R15 ;  /* 0x000000ffff040224 */ /* 0x000fca00078e000f */
[----:B------:R3:W4:Y:S04]  /*2d1b0*/  @P0 LDG.E.U16 R10, [R4.64] ;  /* 0x00000006040a0981 */ /* 0x000728000c1e1500 */
[----:B------:R1:W-:Y:S01]  /*2d1c0*/  STL [R1+0x73f8], R12 ;  /* 0x0073f80c01007387 */ /* 0x0003e20000100800 */
[----:B------:R-:W-:Y:S01]  /*2d1d0*/  PRMT R9, RZ, 0x7610, R9 ;  /* 0x00007610ff097816 */ /* 0x000fe20000000009 */
[----:B---3--:R-:W-:Y:S02]  /*2d1e0*/  @P0 IMAD.MOV.U32 R5, RZ, RZ, R21 ;  /* 0x000000ffff050224 */ /* 0x008fe400078e0015 */
[----:B------:R-:W-:-:S05]  /*2d1f0*/  @P0 IMAD.MOV.U32 R4, RZ, RZ, R14 ;  /* 0x000000ffff040224 */ /* 0x000fca00078e000e */
[----:B------:R3:W3:Y:S04]  /*2d200*/  @P0 LDG.E.U16 R9, [R4.64] ;  /* 0x0000000604090981 */ /* 0x0006e8000c1e1500 */
[----:B--2---:R-:W-:Y:S01]  /*2d210*/  STL [R1+0x73fc], R11 ;  /* 0x0073fc0b01007387 */ /* 0x004fe20000100800 */
[----:B0-----:R-:W2:Y:S02]  /*2d220*/  LDL R16, [R1+0x1f5c] ;  /* 0x001f5c0001107983 */ /* 0x001ea40000100800 */
[----:B------:R-:W2:Y:S01]  /*2d230*/  LDL R15, [R1+0x1f68] ;  /* 0x001f6800010f7983 */ /* 0x000ea20000100800 */
[----:B----4-:R0:W-:Y:S01]  /*2d240*/  STL [R1+0x73dc], R10 ;  /* 0x0073dc0a01007387 */ /* 0x0101e20000100800 */
[----:B------:R-:W4:Y:S02]  /*2d250*/  LDL R14, [R1+0x1f64] ;  /* 0x001f6400010e7983 */ /* 0x000f240000100800 */
[----:B-1----:R-:W4:Y:S01]  /*2d260*/  LDL R12, [R1+0x1f6c] ;  /* 0x001f6c00010c7983 */ /* 0x002f220000100800 */
[----:B------:R-:W-:Y:S01]  /*2d270*/  PRMT R8, RZ, 0x7610, R8 ;  /* 0x00007610ff087816 */ /* 0x000fe20000000008 */
[----:B---3--:R-:W-:-:S02]  /*2d280*/  @P0 IMAD.MOV.U32 R4, RZ, RZ, R18 ;  /* 0x000000ffff040224 */ /* 0x008fc400078e0012 */
[----:B------:R-:W-:Y:S01]  /*2d290*/  @P0 IMAD.MOV.U32 R5, RZ, RZ, R19 ;  /* 0x000000ffff050224 */ /* 0x000fe200078e0013 */
[----:B------:R-:W-:-:S04]  /*2d2a0*/  PRMT R7, RZ, 0x7610, R7 ;  /* 0x00007610ff077816 */ /* 0x000fc80000000007 */
[----:B------:R2:W3:Y:S01]  /*2d2b0*/  @P0 LDG.E.U16 R8, [R4.64] ;  /* 0x0000000604080981 */ /* 0x0004e2000c1e1500 */
[----:B------:R-:W-:Y:S02]  /*2d2c0*/  ISETP.GT.AND P1, PT, R13, 0x7d, PT ;  /* 0x0000007d0d00780c */ /* 0x000fe40003f24270 */
[----:B------:R-:W-:Y:S01]  /*2d2d0*/  PRMT R6, RZ, 0x7610, R6 ;  /* 0x00007610ff067816 */ /* 0x000fe20000000006 */
[----:B------:R1:W-:Y:S01]  /*2d2e0*/  STL [R1+0x73e0], R9 ;  /* 0x0073e00901007387 */ /* 0x0003e20000100800 */
[----:B0-----:R-:W3:Y:S02]  /*2d2f0*/  LDL R10, [R1+0x1f58] ;  /* 0x001f5800010a7983 */ /* 0x001ee40000100800 */
[----:B------:R-:W3:Y:S02]  /*2d300*/  LDL R19, [R1+0x1f70] ;  /* 0x001f700001137983 */ /* 0x000ee40000100800 */
[----:B------:R-:W3:Y:S01]  /*2d310*/  LDL R18, [R1+0x1f80] ;  /* 0x001f800001127983 */ /* 0x000ee20000100800 */
[----:B-1----:R-:W3:Y:S01]  /*2d320*/  LDL R9, [R1+0x1f74] ;  /* 0x001f740001097983 */ /* 0x002ee20000100800 */
[----:B--2---:R-:W-:-:S02]  /*2d330*/  @P0 IMAD.MOV.U32 R5, RZ, RZ, R16 ;  /* 0x000000ffff050224 */ /* 0x004fc400078e0010 */
[----:B------:R-:W-:-:S05]  /*2d340*/  @P0 IMAD.MOV.U32 R4, RZ, RZ, R15 ;  /* 0x000000ffff040224 */ /* 0x000fca00078e000f */
[----:B------:R4:W2:Y:S02]  /*2d350*/  @P0 LDG.E.U16 R7, [R4.64] ;  /* 0x0000000604070981 */ /* 0x0008a4000c1e1500 */
[----:B----4-:R-:W-:Y:S02]  /*2d360*/  @P1 IMAD.MOV.U32 R5, RZ, RZ, R14 ;  /* 0x000000ffff051224 */ /* 0x010fe400078e000e */
[----:B------:R-:W-:-:S05]  /*2d370*/  @P1 IMAD.MOV.U32 R4, RZ, RZ, R12 ;  /* 0x000000ffff041224 */ /* 0x000fca00078e000c */
[----:B------:R0:W4:Y:S04]  /*2d380*/  @P1 LDG.E.U16 R6, [R4.64] ;  /* 0x0000000604061981 */ /* 0x000128000c1e1500 */
[----:B---3--:R-:W-:Y:S01]  /*2d390*/  STL [R1+0x73e4], R8 ;  /* 0x0073e40801007387 */ /* 0x008fe20000100800 */
[----:B0-----:R-:W-:Y:S01]  /*2d3a0*/  PRMT R5, RZ, 0x7610, R5 ;  /* 0x00007610ff057816 */ /* 0x001fe20000000005 */
[----:B------:R-:W-:Y:S01]  /*2d3b0*/  @P1 IMAD.MOV.U32 R15, RZ, RZ, R10 ;  /* 0x000000ffff0f1224 */ /* 0x000fe200078e000a */
[----:B------:R-:W-:Y:S01]  /*2d3c0*/  PRMT R4, RZ, 0x7610, R4 ;  /* 0x00007610ff047816 */ /* 0x000fe20000000004 */
[----:B------:R-:W-:-:S05]  /*2d3d0*/  @P1 IMAD.MOV.U32 R14, RZ, RZ, R9 ;  /* 0x000000ffff0e1224 */ /* 0x000fca00078e0009 */
[----:B------:R0:W3:Y:S02]  /*2d3e0*/  @P1 LDG.E.U16 R5, [R14.64] ;  /* 0x000000060e051981 */ /* 0x0000e4000c1e1500 */
[----:B0-----:R-:W-:Y:S02]  /*2d3f0*/  @P1 IMAD.MOV.U32 R14, RZ, RZ, R18 ;  /* 0x000000ffff0e1224 */ /* 0x001fe400078e0012 */
[----:B------:R-:W-:-:S05]  /*2d400*/  @P1 IMAD.MOV.U32 R15, RZ, RZ, R19 ;  /* 0x000000ffff0f1224 */ /* 0x000fca00078e0013 */
[----:B------:R-:W3:Y:S04]  /*2d410*/  @P1 LDG.E.U16 R4, [R14.64] ;  /* 0x000000060e041981 */ /* 0x000ee8000c1e1500 */
[----:B--2---:R0:W-:Y:S01]  /*2d420*/  STL [R1+0x73e8], R7 ;  /* 0x0073e80701007387 */ /* 0x0041e20000100800 */
[----:B------:R-:W2:Y:S02]  /*2d430*/  LDL R16, [R1+0x1f7c] ;  /* 0x001f7c0001107983 */ /* 0x000ea40000100800 */
[----:B------:R-:W2:Y:S01]  /*2d440*/  LDL R12, [R1+0x1f88] ;  /* 0x001f8800010c7983 */ /* 0x000ea20000100800 */
[----:B----4-:R1:W-:Y:S01]  /*2d450*/  STL [R1+0x73b0], R6 ;  /* 0x0073b00601007387 */ /* 0x0103e20000100800 */
[----:B------:R-:W4:Y:S02]  /*2d460*/  LDL R10, [R1+0x1f84] ;  /* 0x001f8400010a7983 */ /* 0x000f240000100800 */
[----:B------:R-:W4:Y:S01]  /*2d470*/  LDL R9, [R1+0x1f8c] ;  /* 0x001f8c0001097983 */ /* 0x000f220000100800 */
[----:B------:R-:W-:-:S02]  /*2d480*/  PRMT R3, RZ, 0x7610, R3 ;  /* 0x00007610ff037816 */ /* 0x000fc40000000003 */
[----:B------:R-:W-:Y:S01]  /*2d490*/  ISETP.GT.AND P0, PT, R13, 0x7e, PT ;  /* 0x0000007e0d00780c */ /* 0x000fe20003f04270 */
[----:B---3--:R-:W-:Y:S01]  /*2d4a0*/  STL [R1+0x73b4], R5 ;  /* 0x0073b40501007387 */ /* 0x008fe20000100800 */
[----:B0-----:R-:W3:Y:S02]  /*2d4b0*/  LDL R7, [R1+0x1f78] ;  /* 0x001f780001077983 */ /* 0x001ee40000100800 */
[----:B-1----:R-:W3:Y:S01]  /*2d4c0*/  LDL R6, [R1+0x1f94] ;  /* 0x001f940001067983 */ /* 0x002ee20000100800 */
[----:B------:R0:W-:Y:S01]  /*2d4d0*/  STL [R1+0x73b8], R4 ;  /* 0x0073b80401007387 */ /* 0x0001e20000100800 */
[----:B------:R-:W3:Y:S02]  /*2d4e0*/  LDL R22, [R1+0x1f90] ;  /* 0x001f900001167983 */ /* 0x000ee40000100800 */
[----:B------:R-:W3:Y:S01]  /*2d4f0*/  LDL R21, [R1+0x1fa0] ;  /* 0x001fa00001157983 */ /* 0x000ee20000100800 */
[----:B0-----:R-:W-:Y:S01]  /*2d500*/  PRMT R4, RZ, 0x7610, R4 ;  /* 0x00007610ff047816 */ /* 0x001fe20000000004 */
[----:B--2---:R-:W-:-:S02]  /*2d510*/  @P1 IMAD.MOV.U32 R15, RZ, RZ, R16 ;  /* 0x000000ffff0f1224 */ /* 0x004fc400078e0010 */
[----:B------:R-:W-:-:S05]  /*2d520*/  @P1 IMAD.MOV.U32 R14, RZ, RZ, R12 ;  /* 0x000000ffff0e1224 */ /* 0x000fca00078e000c */
[----:B------:R4:W2:Y:S02]  /*2d530*/  @P1 LDG.E.U16 R3, [R14.64] ;  /* 0x000000060e031981 */ /* 0x0008a4000c1e1500 */
[----:B----4-:R-:W-:Y:S02]  /*2d540*/  @P0 IMAD.MOV.U32 R15, RZ, RZ, R10 ;  /* 0x000000ffff0f0224 */ /* 0x010fe400078e000a */
[----:B------:R-:W-:-:S05]  /*2d550*/  @P0 IMAD.MOV.U32 R14, RZ, RZ, R9 ;  /* 0x000000ffff0e0224 */ /* 0x000fca00078e0009 */
[----:B------:R3:W4:Y:S02]  /*2d560*/  @P0 LDG.E.U16 R4, [R14.64] ;  /* 0x000000060e040981 */ /* 0x000724000c1e1500 */
[----:B---3--:R-:W-:Y:S02]  /*2d570*/  @P0 IMAD.MOV.U32 R15, RZ, RZ, R7 ;  /* 0x000000ffff0f0224 */ /* 0x008fe400078e0007 */
[----:B------:R-:W-:Y:S01]  /*2d580*/  @P0 IMAD.MOV.U32 R14, RZ, RZ, R6 ;  /* 0x000000ffff0e0224 */ /* 0x000fe200078e0006 */
[----:B--2---:R0:W-:Y:S01]  /*2d590*/  STL [R1+0x73bc], R3 ;  /* 0x0073bc0301007387 */ /* 0x0041e20000100800 */
[----:B------:R-:W2:Y:S02]  /*2d5a0*/  LDL R19, [R1+0x1f9c] ;  /* 0x001f9c0001137983 */ /* 0x000ea40000100800 */
[----:B------:R-:W3:Y:S02]  /*2d5b0*/  LDL R18, [R1+0x1fa8] ;  /* 0x001fa80001127983 */ /* 0x000ee40000100800 */
[----:B------:R-:W3:Y:S01]  /*2d5c0*/  LDL R16, [R1+0x1fa4] ;  /* 0x001fa40001107983 */ /* 0x000ee20000100800 */
[----:B------:R-:W3:Y:S04]  /*2d5d0*/  LDL R12, [R1+0x1fac] ;  /* 0x001fac00010c7983 */ /* 0x000ee80000100800 */
[----:B------:R-:W3:Y:S04]  /*2d5e0*/  LDL R10, [R1+0x1f98] ;  /* 0x001f9800010a7983 */ /* 0x000ee80000100800 */
[----:B------:R-:W3:Y:S04]  /*2d5f0*/  LDL R9, [R1+0x1fb4] ;  /* 0x001fb40001097983 */ /* 0x000ee80000100800 */
[----:B------:R-:W3:Y:S04]  /*2d600*/  LDL R7, [R1+0x1fb0] ;  /* 0x001fb00001077983 */ /* 0x000ee80000100800 */
[----:B------:R-:W3:Y:S04]  /*2d610*/  LDL R6, [R1+0x1fc0] ;  /* 0x001fc00001067983 */ /* 0x000ee80000100800 */
[----:B----4-:R1:W-:Y:S01]  /*2d620*/  STL [R1+0x150], R4 ;  /* 0x0001500401007387 */ /* 0x0103e20000100800 */
[----:B0-----:R-:W4:Y:S01]  /*2d630*/  LDL R3, [R1+0x1fc4] ;  /* 0x001fc40001037983 */ /* 0x001f220000100800 */
[----:B------:R-:W-:-:S02]  /*2d640*/  PRMT R23, RZ, 0x7610, R23 ;  /* 0x00007610ff177816 */ /* 0x000fc40000000017 */
[----:B------:R-:W-:Y:S02]  /*2d650*/  PRMT R20, RZ, 0x7610, R20 ;  /* 0x00007610ff147816 */ /* 0x000fe40000000014 */
[----:B------:R-:W-:Y:S02]  /*2d660*/  ISETP.GT.AND P1, PT, R13, 0x7f, PT ;  /* 0x0000007f0d00780c */ /* 0x000fe40003f24270 */
[----:B------:R0:W4:Y:S01]  /*2d670*/  @P0 LDG.E.U16 R23, [R14.64] ;  /* 0x000000060e170981 */ /* 0x000122000c1e1500 */
[----:B------:R-:W-:Y:S02]  /*2d680*/  PRMT R17, RZ, 0x7610, R17 ;  /* 0x00007610ff117816 */ /* 0x000fe40000000011 */
[----:B------:R-:W-:Y:S02]  /*2d690*/  PRMT R11, RZ, 0x7610, R11 ;  /* 0x00007610ff0b7816 */ /* 0x000fe4000000000b */
[----:B------:R-:W-:Y:S01]  /*2d6a0*/  PRMT R8, RZ, 0x7610, R8 ;  /* 0x00007610ff087816 */ /* 0x000fe20000000008 */
[----:B-1----:R-:W4:Y:S01]  /*2d6b0*/  LDL R4, [R1+0x1fbc] ;  /* 0x001fbc0001047983 */ /* 0x002f220000100800 */
[----:B0-----:R-:W-:-:S02]  /*2d6c0*/  @P0 IMAD.MOV.U32 R14, RZ, RZ, R21 ;  /* 0x000000ffff0e0224 */ /* 0x001fc400078e0015 */
[----:B------:R-:W-:-:S05]  /*2d6d0*/  @P0 IMAD.MOV.U32 R15, RZ, RZ, R22 ;  /* 0x000000ffff0f0224 */ /* 0x000fca00078e0016 */
[----:B------:R2:W4:Y:S01]  /*2d6e0*/  @P0 LDG.E.U16 R20, [R14.64] ;  /* 0x000000060e140981 */ /* 0x000522000c1e1500 */
[----:B------:R-:W-:Y:S01]  /*2d6f0*/  PRMT R5, RZ, 0x7610, R5 ;  /* 0x00007610ff057816 */ /* 0x000fe20000000005 */
[----:B--2---:R-:W-:Y:S02]  /*2d700*/  @P0 IMAD.MOV.U32 R15, RZ, RZ, R19 ;  /* 0x000000ffff0f0224 */ /* 0x004fe400078e0013 */
[----:B---3--:R-:W-:-:S05]  /*2d710*/  @P0 IMAD.MOV.U32 R14, RZ, RZ, R18 ;  /* 0x000000ffff0e0224 */ /* 0x008fca00078e0012 */
[----:B------:R0:W2:Y:S02]  /*2d720*/  @P0 LDG.E.U16 R17, [R14.64] ;  /* 0x000000060e110981 */ /* 0x0000a4000c1e1500 */
[----:B0-----:R-:W-:Y:S02]  /*2d730*/  @P1 IMAD.MOV.U32 R14, RZ, RZ, R12 ;  /* 0x000000ffff0e1224 */ /* 0x001fe400078e000c */
[----:B------:R-:W-:-:S05]  /*2d740*/  @P1 IMAD.MOV.U32 R15, RZ, RZ, R16 ;  /* 0x000000ffff0f1224 */ /* 0x000fca00078e0010 */
[----:B------:R0:W3:Y:S02]  /*2d750*/  @P1 LDG.E.U16 R11, [R14.64] ;  /* 0x000000060e0b1981 */ /* 0x0000e4000c1e1500 */
[----:B0-----:R-:W-:Y:S02]  /*2d760*/  @P1 IMAD.MOV.U32 R14, RZ, RZ, R9 ;  /* 0x000000ffff0e1224 */ /* 0x001fe400078e0009 */
[----:B------:R-:W-:-:S05]  /*2d770*/  @P1 IMAD.MOV.U32 R15, RZ, RZ, R10 ;  /* 0x000000ffff0f1224 */ /* 0x000fca00078e000a */
[----:B------:R0:W2:Y:S02]  /*2d780*/  @P1 LDG.E.U16 R8, [R14.64] ;  /* 0x000000060e081981 */ /* 0x0000a4000c1e1500 */
[----:B0-----:R-:W-:Y:S02]  /*2d790*/  @P1 IMAD.MOV.U32 R14, RZ, RZ, R6 ;  /* 0x000000ffff0e1224 */ /* 0x001fe400078e0006 */
[----:B------:R-:W-:-:S05]  /*2d7a0*/  @P1 IMAD.MOV.U32 R15, RZ, RZ, R7 ;  /* 0x000000ffff0f1224 */ /* 0x000fca00078e0007 */
[----:B------:R4:W2:Y:S02]  /*2d7b0*/  @P1 LDG.E.U16 R5, [R14.64] ;  /* 0x000000060e051981 */ /* 0x0008a4000c1e1500 */
[----:B----4-:R-:W-:Y:S02]  /*2d7c0*/  @P1 IMAD.MOV.U32 R14, RZ, RZ, R3 ;  /* 0x000000ffff0e1224 */ /* 0x010fe400078e0003 */
[----:B------:R-:W4:Y:S01]  /*2d7d0*/  LDL.LU R3, [R1+0x78c] ;  /* 0x00078c0001037983 */ /* 0x000f220000300800 */
[----:B------:R-:W-:Y:S01]  /*2d7e0*/  PRMT R0, RZ, 0x7610, R0 ;  /* 0x00007610ff007816 */ /* 0x000fe20000000000 */
[----:B------:R-:W-:-:S05]  /*2d7f0*/  @P1 IMAD.MOV.U32 R15, RZ, RZ, R4 ;  /* 0x000000ffff0f1224 */ /* 0x000fca00078e0004 */
[----:B------:R-:W2:Y:S04]  /*2d800*/  @P1 LDG.E.U16 R0, [R14.64] ;  /* 0x000000060e001981 */ /* 0x000ea8000c1e1500 */
[----:B------:R-:W0:Y:S01]  /*2d810*/  S2R R2, SR_TID.X ;  /* 0x0000000000027919 */ /* 0x000e220000002100 */
[----:B------:R-:W-:Y:S06]  /*2d820*/  BAR.SYNC.DEFER_BLOCKING 0x0 ;  /* 0x0000000000007b1d */ /* 0x000fec0000010000 */
[----:B----4-:R1:W-:Y:S04]  /*2d830*/  STL [R1+0x7470], R3 ;  /* 0x0074700301007387 */ /* 0x0103e80000100800 */
[----:B-1----:R-:W4:Y:S01]  /*2d840*/  LDL.LU R3, [R1+0x81c] ;  /* 0x00081c0001037983 */ /* 0x002f220000300800 */
[----:B------:R-:W4:Y:S02]  /*2d850*/  LDL.LU R4, [R1+0x788] ;  /* 0x0007880001047983 */ /* 0x000f240000300800 */
[----:B--2---:R1:W-:Y:S02]  /*2d860*/  STL [R1+0x124], R5 ;  /* 0x0001240501007387 */ /* 0x0043e40000100800 */
[----:B-1----:R-:W2:Y:S01]  /*2d870*/  LDL.LU R5, [R1+0x784] ;  /* 0x0007840001057983 */ /* 0x002ea20000300800 */
[----:B------:R-:W2:Y:S02]  /*2d880*/  LDL.LU R6, [R1+0x700] ;  /* 0x0007000001067983 */ /* 0x000ea40000300800 */
[----:B------:R-:W2:Y:S02]  /*2d890*/  LDL.LU R7, [R1+0x6fc] ;  /* 0x0006fc0001077983 */ /* 0x000ea40000300800 */
[----:B------:R1:W-:Y:S02]  /*2d8a0*/  STL [R1+0x128], R8 ;  /* 0x0001280801007387 */ /* 0x0003e40000100800 */
[----:B-1----:R-:W2:Y:S01]  /*2d8b0*/  LDL.LU R8, [R1+0x6f8] ;  /* 0x0006f80001087983 */ /* 0x002ea20000300800 */
[----:B------:R-:W2:Y:S02]  /*2d8c0*/  LDL.LU R9, [R1+0x6f4] ;  /* 0x0006f40001097983 */ /* 0x000ea40000300800 */
[----:B------:R-:W2:Y:S02]  /*2d8d0*/  LDL.LU R10, [R1+0x670] ;  /* 0x00067000010a7983 */ /* 0x000ea40000300800 */
[----:B------:R-:W-:Y:S01]  /*2d8e0*/  STL [R1+0x148], R23 ;  /* 0x0001481701007387 */ /* 0x000fe20000100800 */
[----:B---3--:R1:W-:Y:S04]  /*2d8f0*/  STL [R1+0x130], R11 ;  /* 0x0001300b01007387 */ /* 0x0083e80000100800 */
[----:B-1----:R-:W3:Y:S01]  /*2d900*/  LDL.LU R11, [R1+0x66c] ;  /* 0x00066c00010b7983 */ /* 0x002ee20000300800 */
[----:B------:R-:W2:Y:S02]  /*2d910*/  LDL.LU R12, [R1+0x668] ;  /* 0x00066800010c7983 */ /* 0x000ea40000300800 */
[----:B------:R-:W-:Y:S02]  /*2d920*/  STL [R1+0x140], R20 ;  /* 0x0001401401007387 */ /* 0x000fe40000100800 */
[----:B------:R-:W2:Y:S01]  /*2d930*/  LDL.LU R16, [R1+0x664] ;  /* 0x0006640001107983 */ /* 0x000ea20000300800 */
[----:B------:R1:W-:Y:S04]  /*2d940*/  STL [R1+0x138], R17 ;  /* 0x0001381101007387 */ /* 0x0003e80000100800 */
[----:B-1----:R-:W2:Y:S01]  /*2d950*/  LDL.LU R17, [R1+0x5e0] ;  /* 0x0005e00001117983 */ /* 0x002ea20000300800 */
[----:B------:R-:W2:Y:S02]  /*2d960*/  LDL.LU R18, [R1+0x5dc] ;  /* 0x0005dc0001127983 */ /* 0x000ea40000300800 */
[----:B------:R-:W2:Y:S02]  /*2d970*/  LDL.LU R19, [R1+0x5d8] ;  /* 0x0005d80001137983 */ /* 0x000ea40000300800 */
[----:B------:R-:W2:Y:S01]  /*2d980*/  LDL.LU R20, [R1+0x5d4] ;  /* 0x0005d40001147983 */ /* 0x000ea20000300800 */
[----:B------:R-:W2:Y:S01]  /*2d990*/  LDL.LU R21, [R1+0x49c] ;  /* 0x00049c0001157983 */ /* 0x000ea20000300800 */
[----:B------:R-:W2:Y:S02]  /*2d9a0*/  LDL.LU R22, [R1+0x498] ;  /* 0x0004980001167983 */ /* 0x000ea40000300800 */
[----:B------:R-:W2:Y:S02]  /*2d9b0*/  LDL.LU R23, [R1+0x494] ;  /* 0x0004940001177983 */ /* 0x000ea40000300800 */
[----:B------:R-:W2:Y:S01]  /*2d9c0*/  LDL.LU R24, [R1+0x490] ;  /* 0x0004900001187983 */ /* 0x000ea20000300800 */
[----:B------:R-:W2:Y:S01]  /*2d9d0*/  LDL.LU R25, [R1+0x41c] ;  /* 0x00041c0001197983 */ /* 0x000ea20000300800 */
[----:B------:R-:W2:Y:S02]  /*2d9e0*/  LDL.LU R26, [R1+0x418] ;  /* 0x00041800011a7983 */ /* 0x000ea40000300800 */
[----:B------:R-:W3:Y:S02]  /*2d9f0*/  LDL.LU R27, [R1+0x414] ;  /* 0x00041400011b7983 */ /* 0x000ee40000300800 */
[----:B------:R-:W3:Y:S01]  /*2da00*/  LDL.LU R28, [R1+0x410] ;  /* 0x00041000011c7983 */ /* 0x000ee20000300800 */
[----:B------:R-:W3:Y:S01]  /*2da10*/  LDL.LU R29, [R1+0x39c] ;  /* 0x00039c00011d7983 */ /* 0x000ee20000300800 */
[----:B------:R-:W-:Y:S02]  /*2da20*/  STL [R1+0x72b0], R14 ;  /* 0x0072b00e01007387 */ /* 0x000fe40000100800 */
[----:B------:R-:W-:Y:S02]  /*2da30*/  STL [R1+0x72b8], R14 ;  /* 0x0072b80e01007387 */ /* 0x000fe40000100800 */
[----:B------:R-:W-:Y:S01]  /*2da40*/  STL [R1+0x72c0], R14 ;  /* 0x0072c00e01007387 */ /* 0x000fe20000100800 */
[----:B------:R-:W-:Y:S01]  /*2da50*/  STL [R1+0x72c8], R14 ;  /* 0x0072c80e01007387 */ /* 0x000fe20000100800 */
[----:B------:R-:W-:Y:S02]  /*2da60*/  STL [R1+0x72d0], R14 ;  /* 0x0072d00e01007387 */ /* 0x000fe40000100800 */
[----:B------:R1:W-:Y:S02]  /*2da70*/  STL [R1+0x120], R0 ;  /* 0x0001200001007387 */ /* 0x0003e40000100800 */
[----:B------:R-:W-:Y:S01]  /*2da80*/  STL [R1+0x72d8], R14 ;  /* 0x0072d80e01007387 */ /* 0x000fe20000100800 */
[----:B------:R-:W-:Y:S04]  /*2da90*/  STL [R1+0x72e0], R14 ;  /* 0x0072e00e01007387 */ /* 0x000fe80000100800 */
[----:B-1----:R-:W1:Y:S01]  /*2daa0*/  S2R R0, SR_TID.X ;  /* 0x0000000000007919 */ /* 0x002e620000002100 */
[----:B------:R-:W-:Y:S02]  /*2dab0*/  STL [R1+0x72e8], R14 ;  /* 0x0072e80e01007387 */ /* 0x000fe40000100800 */
[----:B------:R-:W-:Y:S02]  /*2dac0*/  STL [R1+0x72f0], R14 ;  /* 0x0072f00e01007387 */ /* 0x000fe40000100800 */
[----:B------:R-:W-:Y:S01]  /*2dad0*/  STL [R1+0x72f8], R14 ;  /* 0x0072f80e01007387 */ /* 0x000fe20000100800 */
[----:B------:R-:W-:Y:S01]  /*2dae0*/  STL [R1+0x7304], R14 ;  /* 0x0073040e01007387 */ /* 0x000fe20000100800 */
        /* <DEDUP_REMOVED lines=11> */
[----:B0-----:R-:W-:Y:S01]  /*2dba0*/  LOP3.LUT R2, R2, 0x7f, RZ, 0xc0, !PT ;  /* 0x0000007f02027812 */ /* 0x001fe200078ec0ff */
[----:B------:R0:W-:Y:S04]  /*2dbb0*/  STL [R1+0x7370], R14 ;  /* 0x0073700e01007387 */ /* 0x0001e80000100800 */
[----:B-1----:R1:W-:Y:S01]  /*2dbc0*/  STL [R1+0x7400], R0 ;  /* 0x0074000001007387 */ /* 0x0023e20000100800 */
[----:B0-----:R-:W-:Y:S01]  /*2dbd0*/  LOP3.LUT R14, R0, 0x7f, RZ, 0xc0, !PT ;  /* 0x0000007f000e7812 */ /* 0x001fe200078ec0ff */
[----:B------:R-:W-:-:S02]  /*2dbe0*/  IMAD.SHL.U32 R2, R2, 0x2, RZ ;  /* 0x0000000202027824 */ /* 0x000fc400078e00ff */
[----:B-1----:R-:W3:Y:S01]  /*2dbf0*/  LDL.LU R0, [R1+0x790] ;  /* 0x0007900001007983 */ /* 0x002ee20000300800 */
[----:B------:R-:W-:Y:S02]  /*2dc00*/  STL [R1+0x72a8], R15 ;  /* 0x0072a80f01007387 */ /* 0x000fe40000100800 */
[----:B------:R-:W-:Y:S02]  /*2dc10*/  STL [R1+0x7368], R15 ;  /* 0x0073680f01007387 */ /* 0x000fe40000100800 */
[----:B------:R0:W-:Y:S01]  /*2dc20*/  STL [R1+0x7378], R15 ;  /* 0x0073780f01007387 */ /* 0x0001e20000100800 */
[----:B------:R-:W-:Y:S01]  /*2dc30*/  ISETP.GE.AND P0, PT, R14, R13, PT ;  /* 0x0000000d0e00720c */ /* 0x000fe20003f06270 */
[----:B0-----:R-:W3:Y:S01]  /*2dc40*/  LDL.LU R15, [R1+0x810] ;  /* 0x00081000010f7983 */ /* 0x001ee20000300800 */
[----:B------:R0:W-:Y:S03]  /*2dc50*/  STL [R1+0x73ec], R14 ;  /* 0x0073ec0e01007387 */ /* 0x0001e60000100800 */
[----:B0-----:R-:W3:Y:S01]  /*2dc60*/  LDL.LU R14, [R1+0x814] ;  /* 0x00081400010e7983 */ /* 0x001ee20000300800 */
[----:B------:R0:W-:Y:S03]  /*2dc70*/  STL [R1+0x737c], R13 ;  /* 0x00737c0d01007387 */ /* 0x0001e60000100800 */
[----:B0-----:R-:W3:Y:S04]  /*2dc80*/  LDL.LU R13, [R1+0x818] ;  /* 0x00081800010d7983 */ /* 0x001ee80000300800 */
[----:B----4-:R0:W-:Y:S04]  /*2dc90*/  STS.U16 [R2], R3 ;  /* 0x0000000302007388 */ /* 0x0101e80000000400 */
[----:B0-----:R-:W4:Y:S04]  /*2dca0*/  LDL.LU R3, [R1+0x7470] ;  /* 0x0074700001037983 */ /* 0x001f280000300800 */
[----:B--2---:R0:W-:Y:S04]  /*2dcb0*/  STS.U16 [R2+0xc100], R26 ;  /* 0x00c1001a02007388 */ /* 0x0041e80000000400 */
[----:B0-----:R-:W2:Y:S04]  /*2dcc0*/  LDL.LU R26, [R1+0x31c] ;  /* 0x00031c00011a7983 */ /* 0x001ea80000300800 */
[----:B--2---:R0:W-:Y:S04]  /*2dcd0*/  STL [R1+0x7464], R26 ;  /* 0x0074641a01007387 */ /* 0x0041e80000100800 */
[----:B0-----:R-:W2:Y:S04]  /*2dce0*/  LDL.LU R26, [R1+0x390] ;  /* 0x00039000011a7983 */ /* 0x001ea80000300800 */
[----:B--2---:R0:W-:Y:S04]  /*2dcf0*/  STL [R1+0x7468], R26 ;  /* 0x0074681a01007387 */ /* 0x0041e80000100800 */
[----:B0-----:R-:W2:Y:S04]  /*2dd00*/  LDL.LU R26, [R1+0x394] ;  /* 0x00039400011a7983 */ /* 0x001ea80000300800 */
[----:B---3--:R-:W-:Y:S04]  /*2dd10*/  STS.U16 [R2+0xc200], R27 ;  /* 0x00c2001b02007388 */ /* 0x008fe80000000400 */
[----:B------:R-:W-:Y:S04]  /*2dd20*/  STS.U16 [R2+0xc300], R28 ;  /* 0x00c3001c02007388 */ /* 0x000fe80000000400 */
[----:B------:R-:W-:Y:S04]  /*2dd30*/  STS.U16 [R2+0xe000], R29 ;  /* 0x00e0001d02007388 */ /* 0x000fe80000000400 */
[----:B------:R-:W-:Y:S04]  /*2dd40*/  STS.U16 [R2+0x100], R13 ;  /* 0x0001000d02007388 */ /* 0x000fe80000000400 */
[----:B------:R-:W-:Y:S04]  /*2dd50*/  STS.U16 [R2+0x200], R14 ;  /* 0x0002000e02007388 */ /* 0x000fe80000000400 */
[----:B------:R-:W-:Y:S04]  /*2dd60*/  STS.U16 [R2+0x300], R15 ;  /* 0x0003000f02007388 */ /* 0x000fe80000000400 */
[----:B------:R-:W-:Y:S04]  /*2dd70*/  STS.U16 [R2+0x2000], R0 ;  /* 0x0020000002007388 */ /* 0x000fe80000000400 */
[----:B----4-:R-:W-:Y:S04]  /*2dd80*/  STS.U16 [R2+0x2100], R3 ;  /* 0x0021000302007388 */ /* 0x010fe80000000400 */
[----:B------:R-:W-:Y:S04]  /*2dd90*/  STS.U16 [R2+0x2200], R4 ;  /* 0x0022000402007388 */ /* 0x000fe80000000400 */
[----:B------:R-:W-:Y:S04]  /*2dda0*/  STS.U16 [R2+0x2300], R5 ;  /* 0x0023000502007388 */ /* 0x000fe80000000400 */
[----:B------:R-:W-:Y:S04]  /*2ddb0*/  STS.U16 [R2+0x4000], R6 ;  /* 0x0040000602007388 */ /* 0x000fe80000000400 */
[----:B------:R-:W-:Y:S04]  /*2ddc0*/  STS.U16 [R2+0x4100], R7 ;  /* 0x0041000702007388 */ /* 0x000fe80000000400 */
[----:B------:R-:W-:Y:S04]  /*2ddd0*/  STS.U16 [R2+0x4200], R8 ;  /* 0x0042000802007388 */ /* 0x000fe80000000400 */
[----:B--2---:R0:W-:Y:S04]  /*2dde0*/  STL [R1+0x746c], R26 ;  /* 0x00746c1a01007387 */ /* 0x0041e80000100800 */
[----:B0-----:R-:W2:Y:S01]  /*2ddf0*/  LDL.LU R26, [R1+0x398] ;  /* 0x00039800011a7983 */ /* 0x001ea20000300800 */
[----:B------:R-:W3:Y:S02]  /*2de00*/  LDL.LU R27, [R1+0x318] ;  /* 0x00031800011b7983 */ /* 0x000ee40000300800 */
[----:B------:R-:W4:Y:S02]  /*2de10*/  LDL.LU R28, [R1+0x314] ;  /* 0x00031400011c7983 */ /* 0x000f240000300800 */
[----:B------:R-:W3:Y:S01]  /*2de20*/  LDL.LU R29, [R1+0x310] ;  /* 0x00031000011d7983 */ /* 0x000ee20000300800 */
[----:B------:R-:W3:Y:S01]  /*2de30*/  LDL.LU R13, [R1+0x29c] ;  /* 0x00029c00010d7983 */ /* 0x000ee20000300800 */
[----:B------:R-:W3:Y:S02]  /*2de40*/  LDL.LU R14, [R1+0x298] ;  /* 0x00029800010e7983 */ /* 0x000ee40000300800 */
[----:B------:R-:W3:Y:S02]  /*2de50*/  LDL.LU R15, [R1+0x294] ;  /* 0x00029400010f7983 */ /* 0x000ee40000300800 */
[----:B------:R-:W3:Y:S01]  /*2de60*/  LDL.LU R0, [R1+0x290] ;  /* 0x0002900001007983 */ /* 0x000ee20000300800 */
[----:B------:R-:W3:Y:S01]  /*2de70*/  LDL.LU R3, [R1+0x21c] ;  /* 0x00021c0001037983 */ /* 0x000ee20000300800 */
[----:B------:R-:W3:Y:S02]  /*2de80*/  LDL.LU R4, [R1+0x218] ;  /* 0x0002180001047983 */ /* 0x000ee40000300800 */
[----:B------:R-:W3:Y:S02]  /*2de90*/  LDL.LU R5, [R1+0x214] ;  /* 0x0002140001057983 */ /* 0x000ee40000300800 */
[----:B------:R-:W3:Y:S01]  /*2dea0*/  LDL.LU R6, [R1+0x210] ;  /* 0x0002100001067983 */ /* 0x000ee20000300800 */
[----:B------:R-:W3:Y:S04]  /*2deb0*/  LDL.LU R7, [R1+0x1a4] ;  /* 0x0001a40001077983 */ /* 0x000ee80000300800 */
[----:B------:R0:W-:Y:S01]  /*2dec0*/  STS.U16 [R2+0x4300], R9 ;  /* 0x0043000902007388 */ /* 0x0001e20000000400 */
[----:B------:R-:W3:Y:S03]  /*2ded0*/  LDL.LU R8, [R1+0x1a0] ;  /* 0x0001a00001087983 */ /* 0x000ee60000300800 */
[----:B------:R1:W-:Y:S04]  /*2dee0*/  STS.U16 [R2+0x6000], R10 ;  /* 0x0060000a02007388 */ /* 0x0003e80000000400 */
[----:B------:R1:W-:Y:S04]  /*2def0*/  STS.U16 [R2+0x6100], R11 ;  /* 0x0061000b02007388 */ /* 0x0003e80000000400 */
[----:B------:R1:W-:Y:S04]  /*2df00*/  STS.U16 [R2+0x6200], R12 ;  /* 0x0062000c02007388 */ /* 0x0003e80000000400 */
[----:B------:R1:W-:Y:S04]  /*2df10*/  STS.U16 [R2+0x6300], R16 ;  /* 0x0063001002007388 */ /* 0x0003e80000000400 */
[----:B------:R1:W-:Y:S04]  /*2df20*/  STS.U16 [R2+0x8000], R17 ;  /* 0x0080001102007388 */ /* 0x0003e80000000400 */
[----:B0-----:R-:W3:Y:S01]  /*2df30*/  LDL.LU R9, [R1+0x198] ;  /* 0x0001980001097983 */ /* 0x001ee20000300800 */
[----:B-1----:R-:W3:Y:S02]  /*2df40*/  LDL.LU R10, [R1+0x190] ;  /* 0x00019000010a7983 */ /* 0x002ee40000300800 */
[----:B------:R-:W3:Y:S01]  /*2df50*/  LDL.LU R11, [R1+0x11c] ;  /* 0x00011c00010b7983 */ /* 0x000ee20000300800 */
[----:B------:R-:W3:Y:S01]  /*2df60*/  LDL.LU R12, [R1+0x118] ;  /* 0x00011800010c7983 */ /* 0x000ee20000300800 */
[----:B------:R-:W3:Y:S03]  /*2df70*/  LDL.LU R16, [R1+0x114] ;  /* 0x0001140001107983 */ /* 0x000ee60000300800 */
        /* <DEDUP_REMOVED lines=15> */
[----:B0-----:R-:W3:Y:S01]  /*2e070*/  LDL.LU R24, [R1+0x54] ;  /* 0x0000540001187983 */ /* 0x001ee20000300800 */
[----:B-1----:R-:W3:Y:S03]  /*2e080*/  LDL.LU R25, [R1+0x50] ;  /* 0x0000500001197983 */ /* 0x002ee60000300800 */
[----:B--2---:R0:W-:Y:S04]  /*2e090*/  STS.U16 [R2+0xe100], R26 ;  /* 0x00e1001a02007388 */ /* 0x0041e80000000400 */
[----:B0-----:R-:W2:Y:S04]  /*2e0a0*/  LDL.LU R26, [R1+0x746c] ;  /* 0x00746c00011a7983 */ /* 0x001ea80000300800 */
[----:B--2---:R0:W-:Y:S04]  /*2e0b0*/  STS.U16 [R2+0xe200], R26 ;  /* 0x00e2001a02007388 */ /* 0x0041e80000000400 */
[----:B0-----:R-:W2:Y:S04]  /*2e0c0*/  LDL.LU R26, [R1+0x7468] ;  /* 0x00746800011a7983 */ /* 0x001ea80000300800 */
[----:B--2---:R0:W-:Y:S04]  /*2e0d0*/  STS.U16 [R2+0xe300], R26 ;  /* 0x00e3001a02007388 */ /* 0x0041e80000000400 */
[----:B0-----:R-:W2:Y:S04]  /*2e0e0*/  LDL.LU R26, [R1+0x7464] ;  /* 0x00746400011a7983 */ /* 0x001ea80000300800 */
[----:B---3--:R-:W-:Y:S04]  /*2e0f0*/  STS.U16 [R2+0x10100], R27 ;  /* 0x0101001b02007388 */ /* 0x008fe80000000400 */
[----:B----4-:R-:W-:Y:S04]  /*2e100*/  STS.U16 [R2+0x10200], R28 ;  /* 0x0102001c02007388 */ /* 0x010fe80000000400 */
[----:B------:R-:W-:Y:S04]  /*2e110*/  STS.U16 [R2+0x10300], R29 ;  /* 0x0103001d02007388 */ /* 0x000fe80000000400 */
[----:B------:R-:W-:Y:S04]  /*2e120*/  STS.U16 [R2+0x12000], R13 ;  /* 0x0120000d02007388 */ /* 0x000fe80000000400 */
[----:B--2---:R0:W-:Y:S04]  /*2e130*/  STS.U16 [R2+0x10000], R26 ;  /* 0x0100001a02007388 */ /* 0x0041e80000000400 */
[----:B0-----:R-:W2:Y:S01]  /*2e140*/  LDL.LU R26, [R1+0x7460] ;  /* 0x00746000011a7983 */ /* 0x001ea20000300800 */
[----:B------:R-:W3:Y:S02]  /*2e150*/  LDL.LU R27, [R1+0x745c] ;  /* 0x00745c00011b7983 */ /* 0x000ee40000300800 */
[----:B------:R-:W4:Y:S02]  /*2e160*/  LDL.LU R28, [R1+0x7458] ;  /* 0x00745800011c7983 */ /* 0x000f240000300800 */
[----:B------:R-:W2:Y:S01]  /*2e170*/  LDL.LU R29, [R1+0x7454] ;  /* 0x00745400011d7983 */ /* 0x000ea20000300800 */
[----:B------:R-:W2:Y:S04]  /*2e180*/  LDL.LU R13, [R1+0x778] ;  /* 0x00077800010d7983 */ /* 0x000ea80000300800 */
[----:B------:R-:W-:Y:S04]  /*2e190*/  STS.U16 [R2+0x12100], R14 ;  /* 0x0121000e02007388 */ /* 0x000fe80000000400 */
        /* <DEDUP_REMOVED lines=17> */
[----:B--2---:R0:W-:Y:S04]  /*2e2b0*/  STL [R1+0x7450], R13 ;  /* 0x0074500d01007387 */ /* 0x0041e80000100800 */
[----:B0-----:R-:W2:Y:S01]  /*2e2c0*/  LDL.LU R13, [R1+0x80c] ;  /* 0x00080c00010d7983 */ /* 0x001ea20000300800 */
        /* <DEDUP_REMOVED lines=16> */
[----:B------:R-:W2:Y:S03]  /*2e3d0*/  LDL.LU R20, [R1+0x480] ;  /* 0x0004800001147983 */ /* 0x000ea60000300800 */
[----:B------:R0:W-:Y:S01]  /*2e3e0*/  STS.U16 [R2+0x1c000], R22 ;  /* 0x01c0001602007388 */ /* 0x0001e20000000400 */
[----:B------:R-:W2:Y:S03]  /*2e3f0*/  LDL.LU R21, [R1+0x40c] ;  /* 0x00040c0001157983 */ /* 0x000ea60000300800 */
[----:B------:R1:W-:Y:S04]  /*2e400*/  STS.U16 [R2+0x1c100], R23 ;  /* 0x01c1001702007388 */ /* 0x0003e80000000400 */
[----:B------:R1:W-:Y:S04]  /*2e410*/  STS.U16 [R2+0x1c200], R24 ;  /* 0x01c2001802007388 */ /* 0x0003e80000000400 */
[----:B------:R3:W-:Y:S04]  /*2e420*/  STS.U16 [R2+0x1c300], R25 ;  /* 0x01c3001902007388 */ /* 0x0007e80000000400 */
[----:B------:R-:W-:Y:S04]  /*2e430*/  STS.U16 [R2+0x1e000], R29 ;  /* 0x01e0001d02007388 */ /* 0x000fe80000000400 */
[----:B0-----:R-:W2:Y:S01]  /*2e440*/  LDL.LU R22, [R1+0x408] ;  /* 0x0004080001167983 */ /* 0x001ea20000300800 */
[----:B-1----:R-:W2:Y:S02]  /*2e450*/  LDL.LU R23, [R1+0x404] ;  /* 0x0004040001177983 */ /* 0x002ea40000300800 */
[----:B------:R-:W2:Y:S01]  /*2e460*/  LDL.LU R24, [R1+0x400] ;  /* 0x0004000001187983 */ /* 0x000ea20000300800 */
[----:B---3--:R-:W3:Y:S01]  /*2e470*/  LDL.LU R25, [R1+0x38c] ;  /* 0x00038c0001197983 */ /* 0x008ee20000300800 */
[----:B------:R0:W-:Y:S03]  /*2e480*/  STL [R1+0x7380], R29 ;  /* 0x0073801d01007387 */ /* 0x0001e60000100800 */
[----:B----4-:R-:W-:Y:S04]  /*2e490*/  STS.U16 [R2+0x1e100], R28 ;  /* 0x01e1001c02007388 */ /* 0x010fe80000000400 */
[----:B------:R-:W-:Y:S04]  /*2e4a0*/  STS.U16 [R2+0x1e200], R27 ;  /* 0x01e2001b02007388 */ /* 0x000fe80000000400 */
[----:B------:R-:W-:Y:S04]  /*2e4b0*/  STS.U16 [R2+0x1e300], R26 ;  /* 0x01e3001a02007388 */ /* 0x000fe80000000400 */
[----:B------:R1:W-:Y:S04]  /*2e4c0*/  STS.U16 [R2+0x12300], R0 ;  /* 0x0123000002007388 */ /* 0x0003e80000000400 */
[----:B0-----:R-:W4:Y:S01]  /*2e4d0*/  LDL.LU R29, [R1+0x77c] ;  /* 0x00077c00011d7983 */ /* 0x001f220000300800 */
[----:B------:R0:W-:Y:S01]  /*2e4e0*/  STL [R1+0x7384], R28 ;  /* 0x0073841c01007387 */ /* 0x0001e20000100800 */
[----:B-1----:R-:W-:-:S02]  /*2e4f0*/  LOP3.LUT R0, R2, 0x10, RZ, 0x3c, !PT ;  /* 0x0000001002007812 */ /* 0x002fc400078e3cff */
[----:B0-----:R-:W3:Y:S01]  /*2e500*/  LDL.LU R28, [R1+0x780] ;  /* 0x00078000011c7983 */ /* 0x001ee20000300800 */
[----:B------:R0:W-:Y:S03]  /*2e510*/  STL [R1+0x7388], R27 ;  /* 0x0073881b01007387 */ /* 0x0001e60000100800 */
[----:B0-----:R-:W3:Y:S01]  /*2e520*/  LDL.LU R27, [R1+0x800] ;  /* 0x00080000011b7983 */ /* 0x001ee20000300800 */
[----:B------:R0:W-:Y:S03]  /*2e530*/  STL [R1+0x7390], R26 ;  /* 0x0073901a01007387 */ /* 0x0001e60000100800 */
[----:B0-----:R-:W3:Y:S01]  /*2e540*/  LDL.LU R26, [R1+0x804] ;  /* 0x00080400011a7983 */ /* 0x001ee20000300800 */
[----:B------:R0:W-:Y:S03]  /*2e550*/  STL [R1+0x738c], R2 ;  /* 0x00738c0201007387 */ /* 0x0001e60000100800 */
[----:B0-----:R-:W3:Y:S04]  /*2e560*/  LDL.LU R2, [R1+0x808] ;  /* 0x0008080001027983 */ /* 0x001ee80000300800 */
[----:B--2---:R0:W-:Y:S04]  /*2e570*/  STS.U16 [R0+0x400], R13 ;  /* 0x0004000d00007388 */ /* 0x0041e80000000400 */
[----:B0-----:R-:W2:Y:S04]  /*2e580*/  LDL.LU R13, [R1+0x7450] ;  /* 0x00745000010d7983 */ /* 0x001ea80000300800 */
[----:B---3--:R-:W-:Y:S01]  /*2e590*/  STS.U16 [R0+0x500], R2 ;  /* 0x0005000200007388 */ /* 0x008fe20000000400 */
[----:B------:R-:W-:Y:S02]  /*2e5a0*/  STS.U16 [R0+0x600], R26 ;  /* 0x0006001a00007388 */ /* 0x000fe40000000400 */
[----:B------:R-:W-:Y:S02]  /*2e5b0*/  STS.U16 [R0+0x700], R27 ;  /* 0x0007001b00007388 */ /* 0x000fe40000000400 */
[----:B------:R-:W-:Y:S01]  /*2e5c0*/  STS.U16 [R0+0x2400], R28 ;  /* 0x0024001c00007388 */ /* 0x000fe20000000400 */
[----:B----4-:R-:W-:Y:S04]  /*2e5d0*/  STS.U16 [R0+0x2500], R29 ;  /* 0x0025001d00007388 */ /* 0x010fe80000000400 */
[----:B--2---:R-:W-:Y:S01]  /*2e5e0*/  STS.U16 [R0+0x2600], R13 ;  /* 0x0026000d00007388 */ /* 0x004fe20000000400 */
[----:B------:R-:W-:Y:S02]  /*2e5f0*/  STS.U16 [R0+0x2700], R14 ;  /* 0x0027000e00007388 */ /* 0x000fe40000000400 */
[----:B------:R-:W-:Y:S02]  /*2e600*/  STS.U16 [R0+0x4400], R15 ;  /* 0x0044000f00007388 */ /* 0x000fe40000000400 */
[----:B------:R-:W-:Y:S01]  /*2e610*/  STS.U16 [R0+0x4500], R3 ;  /* 0x0045000300007388 */ /* 0x000fe20000000400 */
[----:B------:R-:W-:Y:S01]  /*2e620*/  STS.U16 [R0+0x4600], R4 ;  /* 0x0046000400007388 */ /* 0x000fe20000000400 */
        /* <DEDUP_REMOVED lines=12> */
[----:B------:R0:W-:Y:S02]  /*2e6f0*/  STS.U16 [R0+0xa700], R20 ;  /* 0x00a7001400007388 */ /* 0x0001e40000000400 */
[----:B------:R-:W-:Y:S02]  /*2e700*/  STS.U16 [R0+0xc400], R21 ;  /* 0x00c4001500007388 */ /* 0x000fe40000000400 */
[----:B------:R1:W-:Y:S01]  /*2e710*/  STS.U16 [R0+0xc500], R22 ;  /* 0x00c5001600007388 */ /* 0x0003e20000000400 */
[----:B0-----:R-:W2:Y:S01]  /*2e720*/  LDL.LU R20, [R1+0x388] ;  /* 0x0003880001147983 */ /* 0x001ea20000300800 */
[----:B-1----:R-:W3:Y:S03]  /*2e730*/  LDL.LU R22, [R1+0x30c] ;  /* 0x00030c0001167983 */ /* 0x002ee60000300800 */
[----:B---3--:R0:W-:Y:S04]  /*2e740*/  STL [R1+0x7448], R22 ;  /* 0x0074481601007387 */ /* 0x0081e80000100800 */
[----:B0-----:R-:W3:Y:S04]  /*2e750*/  LDL.LU R22, [R1+0x380] ;  /* 0x0003800001167983 */ /* 0x001ee80000300800 */
[----:B------:R-:W-:Y:S01]  /*2e760*/  STS.U16 [R0+0xc600], R23 ;  /* 0x00c6001700007388 */ /* 0x000fe20000000400 */
[----:B------:R-:W-:Y:S02]  /*2e770*/  STS.U16 [R0+0xc700], R24 ;  /* 0x00c7001800007388 */ /* 0x000fe40000000400 */
[----:B------:R-:W-:Y:S01]  /*2e780*/  STS.U16 [R0+0xe400], R25 ;  /* 0x00e4001900007388 */ /* 0x000fe20000000400 */
[----:B---3--:R0:W-:Y:S04]  /*2e790*/  STL [R1+0x744c], R22 ;  /* 0x00744c1601007387 */ /* 0x0081e80000100800 */
[----:B0-----:R-:W3:Y:S01]  /*2e7a0*/  LDL.LU R22, [R1+0x384] ;  /* 0x0003840001167983 */ /* 0x001ee20000300800 */
[----:B------:R-:W4:Y:S02]  /*2e7b0*/  LDL.LU R23, [R1+0x308] ;  /* 0x0003080001177983 */ /* 0x000f240000300800 */
[----:B------:R-:W4:Y:S02]  /*2e7c0*/  LDL.LU R24, [R1+0x304] ;  /* 0x0003040001187983 */ /* 0x000f240000300800 */
[----:B------:R-:W4:Y:S01]  /*2e7d0*/  LDL.LU R25, [R1+0x300] ;  /* 0x0003000001197983 */ /* 0x000f220000300800 */
[----:B------:R-:W4:Y:S01]  /*2e7e0*/  LDL.LU R2, [R1+0x28c] ;  /* 0x00028c0001027983 */ /* 0x000f220000300800 */
        /* <DEDUP_REMOVED lines=21> */
[----:B------:R-:W4:Y:S01]  /*2e940*/  LDL.LU R21, [R1+0x44] ;  /* 0x0000440001157983 */ /* 0x000f220000300800 */
[----:B--2---:R0:W-:Y:S04]  /*2e950*/  STS.U16 [R0+0xe500], R20 ;  /* 0x00e5001400007388 */ /* 0x0041e80000000400 */
[----:B0-----:R-:W3:Y:S04]  /*2e960*/  LDL.LU R20, [R1+0x40] ;  /* 0x0000400001147983 */ /* 0x001ee80000300800 */
[----:B---3--:R0:W-:Y:S04]  /*2e970*/  STS.U16 [R0+0xe600], R22 ;  /* 0x00e6001600007388 */ /* 0x0081e80000000400 */
[----:B0-----:R-:W3:Y:S04]  /*2e980*/  LDL.LU R22, [R1+0x744c] ;  /* 0x00744c0001167983 */ /* 0x001ee80000300800 */
[----:B---3--:R0:W-:Y:S04]  /*2e990*/  STS.U16 [R0+0xe700], R22 ;  /* 0x00e7001600007388 */ /* 0x0081e80000000400 */
[----:B0-----:R-:W3:Y:S04]  /*2e9a0*/  LDL.LU R22, [R1+0x7448] ;  /* 0x0074480001167983 */ /* 0x001ee80000300800 */
[----:B---3--:R0:W-:Y:S01]  /*2e9b0*/  STS.U16 [R0+0x10400], R22 ;  /* 0x0104001600007388 */ /* 0x0081e20000000400 */
[----:B----4-:R1:W-:Y:S02]  /*2e9c0*/  STS.U16 [R0+0x10500], R23 ;  /* 0x0105001700007388 */ /* 0x0103e40000000400 */
[----:B------:R3:W-:Y:S02]  /*2e9d0*/  STS.U16 [R0+0x10600], R24 ;  /* 0x0106001800007388 */ /* 0x0007e40000000400 */
[----:B------:R4:W-:Y:S01]  /*2e9e0*/  STS.U16 [R0+0x10700], R25 ;  /* 0x0107001900007388 */ /* 0x0009e20000000400 */
[----:B0-----:R-:W2:Y:S01]  /*2e9f0*/  LDL.LU R22, [R1+0x7444] ;  /* 0x0074440001167983 */ /* 0x001ea20000300800 */
[----:B-1----:R-:W2:Y:S02]  /*2ea00*/  LDL.LU R23, [R1+0x7440] ;  /* 0x0074400001177983 */ /* 0x002ea40000300800 */
[----:B---3--:R-:W3:Y:S02]  /*2ea10*/  LDL.LU R24, [R1+0x743c] ;  /* 0x00743c0001187983 */ /* 0x008ee40000300800 */
[----:B----4-:R-:W4:Y:S01]  /*2ea20*/  LDL.LU R25, [R1+0x7438] ;  /* 0x0074380001197983 */ /* 0x010f220000300800 */
        /* <DEDUP_REMOVED lines=24> */
[----:B----4-:R-:W-:Y:S04]  /*2ebb0*/  STS.U16 [R0+0x1e400], R25 ;  /* 0x01e4001900007388 */ /* 0x010fe80000000400 */
[----:B------:R-:W-:Y:S01]  /*2ebc0*/  STL [R1+0x7394], R25 ;  /* 0x0073941901007387 */ /* 0x000fe20000100800 */
[----:B---3--:R-:W-:Y:S02]  /*2ebd0*/  STS.U16 [R0+0x1e500], R24 ;  /* 0x01e5001800007388 */ /* 0x008fe40000000400 */
[----:B------:R0:W-:Y:S02]  /*2ebe0*/  STL [R1+0x7398], R24 ;  /* 0x0073981801007387 */ /* 0x0001e40000100800 */
[----:B0-----:R-:W3:Y:S04]  /*2ebf0*/  LDL.LU R24, [R1+0x7f0] ;  /* 0x0007f00001187983 */ /* 0x001ee80000300800 */
[----:B------:R-:W0:Y:S01]  /*2ec00*/  S2R R21, SR_TID.X ;  /* 0x0000000000157919 */ /* 0x000e220000002100 */
[----:B--2---:R-:W-:Y:S03]  /*2ec10*/  STS.U16 [R0+0x1e600], R23 ;  /* 0x01e6001700007388 */ /* 0x004fe60000000400 */
[----:B---3--:R1:W-:Y:S04]  /*2ec20*/  STL [R1+0x7430], R24 ;  /* 0x0074301801007387 */ /* 0x0083e80000100800 */
[----:B-1----:R-:W2:Y:S01]  /*2ec30*/  LDL.LU R24, [R1+0x7fc] ;  /* 0x0007fc0001187983 */ /* 0x002ea20000300800 */
[----:B0-----:R-:W-:-:S05]  /*2ec40*/  LOP3.LUT R21, R21, 0x7f, RZ, 0xc0, !PT ;  /* 0x0000007f15157812 */ /* 0x001fca00078ec0ff */
[----:B------:R-:W-:Y:S02]  /*2ec50*/  IMAD.SHL.U32 R0, R21, 0x2, RZ ;  /* 0x0000000215007824 */ /* 0x000fe400078e00ff */
[----:B------:R-:W0:Y:S04]  /*2ec60*/  S2R R21, SR_TID.X ;  /* 0x0000000000157919 */ /* 0x000e280000002100 */
[----:B--2---:R0:W-:Y:S01]  /*2ec70*/  STL [R1+0x7434], R24 ;  /* 0x0074341801007387 */ /* 0x0041e20000100800 */
[----:B------:R-:W2:Y:S02]  /*2ec80*/  LDL.LU R25, [R1+0x770] ;  /* 0x0007700001197983 */ /* 0x000ea40000300800 */
[----:B------:R-:W3:Y:S02]  /*2ec90*/  LDL.LU R2, [R1+0x76c] ;  /* 0x00076c0001027983 */ /* 0x000ee40000300800 */
[----:B------:R-:W4:Y:S01]  /*2eca0*/  LDL.LU R26, [R1+0x768] ;  /* 0x00076800011a7983 */ /* 0x000f220000300800 */
        /* <DEDUP_REMOVED lines=9> */
[----:B0-----:R-:W-:Y:S01]  /*2ed40*/  LOP3.LUT R24, R21, 0x7f, RZ, 0xc0, !PT ;  /* 0x0000007f15187812 */ /* 0x001fe200078ec0ff */
[----:B------:R-:W2:Y:S02]  /*2ed50*/  LDL.LU R6, [R1+0x5c0] ;  /* 0x0005c00001067983 */ /* 0x000ea40000300800 */
[----:B------:R-:W2:Y:S01]  /*2ed60*/  LDL.LU R7, [R1+0x4fc] ;  /* 0x0004fc0001077983 */ /* 0x000ea20000300800 */
[----:B------:R-:W2:Y:S01]  /*2ed70*/  LDL.LU R8, [R1+0x4f8] ;  /* 0x0004f80001087983 */ /* 0x000ea20000300800 */
[----:B------:R-:W2:Y:S02]  /*2ed80*/  LDL.LU R9, [R1+0x4f4] ;  /* 0x0004f40001097983 */ /* 0x000ea40000300800 */
[----:B------:R-:W2:Y:S02]  /*2ed90*/  LDL.LU R10, [R1+0x47c] ;  /* 0x00047c00010a7983 */ /* 0x000ea40000300800 */
[----:B------:R-:W-:Y:S01]  /*2eda0*/  IMAD.SHL.U32 R24, R24, 0x2, RZ ;  /* 0x0000000218187824 */ /* 0x000fe200078e00ff */
[----:B------:R-:W2:Y:S01]  /*2edb0*/  LDL.LU R11, [R1+0x478] ;  /* 0x00047800010b7983 */ /* 0x000ea20000300800 */
[----:B------:R-:W2:Y:S02]  /*2edc0*/  LDL.LU R12, [R1+0x474] ;  /* 0x00047400010c7983 */ /* 0x000ea40000300800 */
[----:B------:R-:W2:Y:S02]  /*2edd0*/  LDL.LU R16, [R1+0x470] ;  /* 0x0004700001107983 */ /* 0x000ea40000300800 */
[----:B------:R-:W2:Y:S01]  /*2ede0*/  LDL.LU R17, [R1+0x3fc] ;  /* 0x0003fc0001117983 */ /* 0x000ea20000300800 */
[----:B------:R-:W2:Y:S01]  /*2edf0*/  LDL.LU R18, [R1+0x3f8] ;  /* 0x0003f80001127983 */ /* 0x000ea20000300800 */
[----:B------:R-:W-:Y:S01]  /*2ee00*/  LOP3.LUT R24, R24, 0x10, RZ, 0x3c, !PT ;  /* 0x0000001018187812 */ /* 0x000fe200078e3cff */
[----:B------:R-:W2:Y:S02]  /*2ee10*/  LDL.LU R19, [R1+0x3f4] ;  /* 0x0003f40001137983 */ /* 0x000ea40000300800 */
[----:B------:R-:W2:Y:S01]  /*2ee20*/  LDL.LU R20, [R1+0x3f0] ;  /* 0x0003f00001147983 */ /* 0x000ea20000300800 */
[----:B------:R-:W2:Y:S01]  /*2ee30*/  LDL.LU R21, [R1+0x37c] ;  /* 0x00037c0001157983 */ /* 0x000ea20000300800 */
[----:B------:R0:W-:Y:S03]  /*2ee40*/  STL [R1+0x739c], R23 ;  /* 0x00739c1701007387 */ /* 0x0001e60000100800 */
[----:B------:R1:W-:Y:S04]  /*2ee50*/  STS.U16 [R24+0x1e700], R22 ;  /* 0x01e7001618007388 */ /* 0x0003e80000000400 */
[----:B0-----:R-:W2:Y:S01]  /*2ee60*/  LDL.LU R23, [R1+0x7f4] ;  /* 0x0007f40001177983 */ /* 0x001ea20000300800 */
[----:B-1----:R-:W2:Y:S01]  /*2ee70*/  LDL.LU R24, [R1+0x7434] ;  /* 0x0074340001187983 */ /* 0x002ea20000300800 */
[----:B------:R-:W-:Y:S01]  /*2ee80*/  LOP3.LUT R0, R0, 0x20, RZ, 0x3c, !PT ;  /* 0x0000002000007812 */ /* 0x000fe200078e3cff */
[----:B------:R0:W-:Y:S02]  /*2ee90*/  STL [R1+0x73a0], R22 ;  /* 0x0073a01601007387 */ /* 0x0001e40000100800 */
[----:B0-----:R-:W3:Y:S04]  /*2eea0*/  LDL.LU R22, [R1+0x7f8] ;  /* 0x0007f80001167983 */ /* 0x001ee80000300800 */
[----:B--2---:R0:W-:Y:S04]  /*2eeb0*/  STS.U16 [R0+0x800], R24 ;  /* 0x0008001800007388 */ /* 0x0041e80000000400 */
[----:B0-----:R-:W2:Y:S04]  /*2eec0*/  LDL.LU R24, [R1+0x7430] ;  /* 0x0074300001187983 */ /* 0x001ea80000300800 */
[----:B---3--:R-:W-:Y:S01]  /*2eed0*/  STS.U16 [R0+0x900], R22 ;  /* 0x0009001600007388 */ /* 0x008fe20000000400 */
[----:B------:R-:W-:Y:S03]  /*2eee0*/  STS.U16 [R0+0xa00], R23 ;  /* 0x000a001700007388 */ /* 0x000fe60000000400 */
[----:B--2---:R-:W-:Y:S01]  /*2eef0*/  STS.U16 [R0+0xb00], R24 ;  /* 0x000b001800007388 */ /* 0x004fe20000000400 */
[----:B------:R-:W-:Y:S02]  /*2ef00*/  STS.U16 [R0+0x2800], R25 ;  /* 0x0028001900007388 */ /* 0x000fe40000000400 */
[----:B------:R-:W-:Y:S02]  /*2ef10*/  STS.U16 [R0+0x2900], R2 ;  /* 0x0029000200007388 */ /* 0x000fe40000000400 */
[----:B----4-:R-:W-:Y:S01]  /*2ef20*/  STS.U16 [R0+0x2a00], R26 ;  /* 0x002a001a00007388 */ /* 0x010fe20000000400 */
        /* <DEDUP_REMOVED lines=16> */
[----:B------:R0:W-:Y:S01]  /*2f030*/  STS.U16 [R0+0xab00], R16 ;  /* 0x00ab001000007388 */ /* 0x0001e20000000400 */
[----:B------:R-:W-:Y:S02]  /*2f040*/  STS.U16 [R0+0xc800], R17 ;  /* 0x00c8001100007388 */ /* 0x000fe40000000400 */
[----:B------:R1:W-:Y:S01]  /*2f050*/  STS.U16 [R0+0xc900], R18 ;  /* 0x00c9001200007388 */ /* 0x0003e20000000400 */
[----:B0-----:R-:W2:Y:S01]  /*2f060*/  LDL.LU R16, [R1+0x378] ;  /* 0x0003780001107983 */ /* 0x001ea20000300800 */
[----:B-1----:R-:W3:Y:S03]  /*2f070*/  LDL.LU R18, [R1+0x2fc] ;  /* 0x0002fc0001127983 */ /* 0x002ee60000300800 */
[----:B---3--:R0:W-:Y:S04]  /*2f080*/  STL [R1+0x7428], R18 ;  /* 0x0074281201007387 */ /* 0x0081e80000100800 */
[----:B0-----:R-:W3:Y:S01]  /*2f090*/  LDL.LU R18, [R1+0x370] ;  /* 0x0003700001127983 */ /* 0x001ee20000300800 */
[----:B------:R-:W-:Y:S02]  /*2f0a0*/  STS.U16 [R0+0xca00], R19 ;  /* 0x00ca001300007388 */ /* 0x000fe40000000400 */
        /* <DEDUP_REMOVED lines=73> */
[----:B------:R-:W0:Y:S04]  /*2f540*/  S2R R17, SR_TID.X ;  /* 0x0000000000117919 */ /* 0x000e280000002100 */
[----:B---3--:R1:W-:Y:S04]  /*2f550*/  STL [R1+0x7410], R20 ;  /* 0x0074101401007387 */ /* 0x0083e80000100800 */
[----:B-1----:R-:W3:Y:S01]  /*2f560*/  LDL.LU R20, [R1+0x7ec] ;  /* 0x0007ec0001147983 */ /* 0x002ee20000300800 */
[----:B0-----:R-:W-:-:S05]  /*2f570*/  LOP3.LUT R17, R17, 0x7f, RZ, 0xc0, !PT ;  /* 0x0000007f11117812 */ /* 0x001fca00078ec0ff */
[----:B------:R-:W-:Y:S02]  /*2f580*/  IMAD.SHL.U32 R2, R17, 0x2, RZ ;  /* 0x0000000211027824 */ /* 0x000fe400078e00ff */
[----:B------:R-:W0:Y:S04]  /*2f590*/  S2R R17, SR_TID.X ;  /* 0x0000000000117919 */ /* 0x000e280000002100 */
[----:B--2---:R-:W-:Y:S04]  /*2f5a0*/  STS.U16 [R0+0x1ea00], R19 ;  /* 0x01ea001300007388 */ /* 0x004fe80000000400 */
[----:B---3--:R0:W-:Y:S01]  /*2f5b0*/  STL [R1+0x7414], R20 ;  /* 0x0074141401007387 */ /* 0x0081e20000100800 */
        /* <DEDUP_REMOVED lines=52> */
[----:B------:R0:W-:Y:S03]  /*2f900*/  STS.U16 [R2+0x8c00], R0 ;  /* 0x008c000002007388 */ /* 0x0001e60000000400 */
[----:B0-----:R-:W2:Y:S04]  /*2f910*/  LDL.LU R0, [R1+0x2ec] ;  /* 0x0002ec0001007983 */ /* 0x001ea80000300800 */
[----:B--2---:R0:W-:Y:S04]  /*2f920*/  STL [R1+0x7404], R0 ;  /* 0x0074040001007387 */ /* 0x0041e80000100800 */
[----:B0-----:R-:W2:Y:S04]  /*2f930*/  LDL.LU R0, [R1+0x360] ;  /* 0x0003600001007983 */ /* 0x001ea80000300800 */
[----:B--2---:R0:W-:Y:S04]  /*2f940*/  STL [R1+0x7408], R0 ;  /* 0x0074080001007387 */ /* 0x0041e80000100800 */
[----:B0-----:R-:W2:Y:S01]  /*2f950*/  LDL.LU R0, [R1+0x364] ;  /* 0x0003640001007983 */ /* 0x001ea20000300800 */
        /* <DEDUP_REMOVED lines=41> */
[----:B--2---:R0:W-:Y:S04]  /*2fbf0*/  STS.U16 [R2+0xed00], R0 ;  /* 0x00ed000002007388 */ /* 0x0041e80000000400 */
[----:B0-----:R-:W2:Y:S04]  /*2fc00*/  LDL.LU R0, [R1+0x740c] ;  /* 0x00740c0001007983 */ /* 0x001ea80000300800 */
[----:B--2---:R0:W-:Y:S04]  /*2fc10*/  STS.U16 [R2+0xee00], R0 ;  /* 0x00ee000002007388 */ /* 0x0041e80000000400 */
[----:B0-----:R-:W2:Y:S04]  /*2fc20*/  LDL.LU R0, [R1+0x7408] ;  /* 0x0074080001007983 */ /* 0x001ea80000300800 */
[----:B--2---:R0:W-:Y:S04]  /*2fc30*/  STS.U16 [R2+0xef00], R0 ;  /* 0x00ef000002007388 */ /* 0x0041e80000000400 */
[----:B0-----:R-:W2:Y:S04]  /*2fc40*/  LDL.LU R0, [R1+0x7404] ;  /* 0x0074040001007983 */ /* 0x001ea80000300800 */
[----:B--2---:R0:W-:Y:S01]  /*2fc50*/  STS.U16 [R2+0x10c00], R0 ;  /* 0x010c000002007388 */ /* 0x0041e20000000400 */
[----:B---3--:R1:W-:Y:S02]  /*2fc60*/  STS.U16 [R2+0x10d00], R11 ;  /* 0x010d000b02007388 */ /* 0x0083e40000000400 */
[----:B----4-:R2:W-:Y:S02]  /*2fc70*/  STS.U16 [R2+0x10e00], R12 ;  /* 0x010e000c02007388 */ /* 0x0105e40000000400 */
[----:B------:R3:W-:Y:S01]  /*2fc80*/  STS.U16 [R2+0x10f00], R16 ;  /* 0x010f001002007388 */ /* 0x0007e20000000400 */
[----:B------:R3:W-:Y:S04]  /*2fc90*/  STS.U16 [R2+0x12c00], R17 ;  /* 0x012c001102007388 */ /* 0x0007e80000000400 */
[----:B0-----:R-:W4:Y:S01]  /*2fca0*/  LDL.LU R0, [R1+0x7400] ;  /* 0x0074000001007983 */ /* 0x001f220000300800 */
[----:B-1----:R-:W4:Y:S02]  /*2fcb0*/  LDL.LU R11, [R1+0x73fc] ;  /* 0x0073fc00010b7983 */ /* 0x002f240000300800 */
[----:B--2---:R-:W2:Y:S02]  /*2fcc0*/  LDL.LU R12, [R1+0x73f8] ;  /* 0x0073f800010c7983 */ /* 0x004ea40000300800 */
[----:B---3--:R-:W3:Y:S01]  /*2fcd0*/  LDL.LU R16, [R1+0x73f4] ;  /* 0x0073f40001107983 */ /* 0x008ee20000300800 */
[----:B------:R-:W2:Y:S04]  /*2fce0*/  LDL.LU R17, [R1+0x73f0] ;  /* 0x0073f00001117983 */ /* 0x000ea80000300800 */
[----:B------:R0:W-:Y:S01]  /*2fcf0*/  STS.U16 [R2+0x12d00], R18 ;  /* 0x012d001202007388 */ /* 0x0001e20000000400 */
[----:B------:R1:W-:Y:S02]  /*2fd00*/  STS.U16 [R2+0x12e00], R19 ;  /* 0x012e001302007388 */ /* 0x0003e40000000400 */
[----:B------:R1:W-:Y:S02]  /*2fd10*/  STS.U16 [R2+0x12f00], R20 ;  /* 0x012f001402007388 */ /* 0x0003e40000000400 */
[----:B------:R1:W-:Y:S01]  /*2fd20*/  STS.U16 [R2+0x14c00], R21 ;  /* 0x014c001502007388 */ /* 0x0003e20000000400 */
[----:B------:R1:W-:Y:S01]  /*2fd30*/  STS.U16 [R2+0x14d00], R22 ;  /* 0x014d001602007388 */ /* 0x0003e20000000400 */
[----:B------:R1:W-:Y:S02]  /*2fd40*/  STS.U16 [R2+0x14e00], R23 ;  /* 0x014e001702007388 */ /* 0x0003e40000000400 */
[----:B------:R-:W-:Y:S02]  /*2fd50*/  STS.U16 [R2+0x14f00], R24 ;  /* 0x014f001802007388 */ /* 0x000fe40000000400 */
[----:B------:R-:W-:Y:S01]  /*2fd60*/  STS.U16 [R2+0x16c00], R25 ;  /* 0x016c001902007388 */ /* 0x000fe20000000400 */
[----:B------:R-:W-:Y:S01]  /*2fd70*/  STS.U16 [R2+0x16d00], R26 ;  /* 0x016d001a02007388 */ /* 0x000fe20000000400 */
[----:B------:R-:W-:Y:S02]  /*2fd80*/  STS.U16 [R2+0x16e00], R27 ;  /* 0x016e001b02007388 */ /* 0x000fe40000000400 */
[----:B------:R-:W-:Y:S01]  /*2fd90*/  STS.U16 [R2+0x16f00], R28 ;  /* 0x016f001c02007388 */ /* 0x000fe20000000400 */
[----:B0-----:R-:W3:Y:S01]  /*2fda0*/  LDL.LU R18, [R1+0x7dc] ;  /* 0x0007dc0001127983 */ /* 0x001ee20000300800 */
[----:B------:R-:W-:Y:S02]  /*2fdb0*/  STS.U16 [R2+0x18c00], R29 ;  /* 0x018c001d02007388 */ /* 0x000fe40000000400 */
[----:B-1----:R-:W3:Y:S01]  /*2fdc0*/  LDL.LU R19, [R1+0x7d8] ;  /* 0x0007d80001137983 */ /* 0x002ee20000300800 */
[----:B------:R0:W-:Y:S04]  /*2fdd0*/  STS.U16 [R2+0x18d00], R13 ;  /* 0x018d000d02007388 */ /* 0x0001e80000000400 */
[----:B------:R-:W3:Y:S04]  /*2fde0*/  LDL.LU R20, [R1+0x7d4] ;  /* 0x0007d40001147983 */ /* 0x000ee80000300800 */
[----:B------:R-:W-:Y:S01]  /*2fdf0*/  STS.U16 [R2+0x18e00], R14 ;  /* 0x018e000e02007388 */ /* 0x000fe20000000400 */
[----:B------:R-:W3:Y:S02]  /*2fe00*/  LDL.LU R21, [R1+0x7d0] ;  /* 0x0007d00001157983 */ /* 0x000ee40000300800 */
[----:B------:R1:W-:Y:S02]  /*2fe10*/  STS.U16 [R2+0x18f00], R15 ;  /* 0x018f000f02007388 */ /* 0x0003e40000000400 */
[----:B------:R-:W3:Y:S01]  /*2fe20*/  LDL.LU R22, [R1+0x750] ;  /* 0x0007500001167983 */ /* 0x000ee20000300800 */
[----:B------:R1:W-:Y:S04]  /*2fe30*/  STS.U16 [R2+0x1ac00], R3 ;  /* 0x01ac000302007388 */ /* 0x0003e80000000400 */
[----:B------:R-:W3:Y:S01]  /*2fe40*/  LDL.LU R23, [R1+0x74c] ;  /* 0x00074c0001177983 */ /* 0x000ee20000300800 */
[----:B------:R-:W-:Y:S02]  /*2fe50*/  STS.U16 [R2+0x1ad00], R4 ;  /* 0x01ad000402007388 */ /* 0x000fe40000000400 */
[----:B0-----:R-:W3:Y:S01]  /*2fe60*/  LDL.LU R13, [R1+0x748] ;  /* 0x00074800010d7983 */ /* 0x001ee20000300800 */
[----:B------:R-:W-:Y:S04]  /*2fe70*/  STS.U16 [R2+0x1ae00], R5 ;  /* 0x01ae000502007388 */ /* 0x000fe80000000400 */
[----:B------:R-:W-:Y:S04]  /*2fe80*/  STS.U16 [R2+0x1af00], R6 ;  /* 0x01af000602007388 */ /* 0x000fe80000000400 */
[----:B-1----:R-:W3:Y:S01]  /*2fe90*/  LDL.LU R15, [R1+0x740] ;  /* 0x00074000010f7983 */ /* 0x002ee20000300800 */
[----:B------:R-:W-:Y:S02]  /*2fea0*/  STS.U16 [R2+0x1cc00], R7 ;  /* 0x01cc000702007388 */ /* 0x000fe40000000400 */
[----:B------:R-:W-:Y:S01]  /*2feb0*/  STS.U16 [R2+0x1cd00], R8 ;  /* 0x01cd000802007388 */ /* 0x000fe20000000400 */
[----:B------:R-:W3:Y:S01]  /*2fec0*/  LDL.LU R3, [R1+0x6c0] ;  /* 0x0006c00001037983 */ /* 0x000ee20000300800 */
[----:B------:R-:W-:Y:S02]  /*2fed0*/  STS.U16 [R2+0x1ce00], R9 ;  /* 0x01ce000902007388 */ /* 0x000fe40000000400 */
[----:B------:R-:W-:Y:S01]  /*2fee0*/  STS.U16 [R2+0x1cf00], R10 ;  /* 0x01cf000a02007388 */ /* 0x000fe20000000400 */
[----:B----4-:R-:W-:Y:S01]  /*2fef0*/  LOP3.LUT R0, R0, 0x7f, RZ, 0xc0, !PT ;  /* 0x0000007f00007812 */ /* 0x010fe200078ec0ff */
[----:B--2---:R-:W-:Y:S01]  /*2ff00*/  STL [R1+0x73c4], R17 ;  /* 0x0073c41101007387 */ /* 0x004fe20000100800 */
[----:B---3--:R-:W-:Y:S03]  /*2ff10*/  STL [R1+0x73c8], R16 ;  /* 0x0073c81001007387 */ /* 0x008fe60000100800 */
[----:B------:R-:W-:Y:S01]  /*2ff20*/  STL [R1+0x73d0], R12 ;  /* 0x0073d00c01007387 */ /* 0x000fe20000100800 */
[----:B------:R-:W2:Y:S03]  /*2ff30*/  LDL.LU R24, [R1+0x6bc] ;  /* 0x0006bc0001187983 */ /* 0x000ea60000300800 */
[----:B------:R0:W-:Y:S04]  /*2ff40*/  STS.U16 [R2+0x1ec00], R17 ;  /* 0x01ec001102007388 */ /* 0x0001e80000000400 */
[----:B------:R-:W3:Y:S01]  /*2ff50*/  LDL.LU R25, [R1+0x6b8] ;  /* 0x0006b80001197983 */ /* 0x000ee20000300800 */
[----:B0-----:R-:W-:-:S03]  /*2ff60*/  IMAD.SHL.U32 R17, R0, 0x2, RZ ;  /* 0x0000000200117824 */ /* 0x001fc600078e00ff */
[----:B------:R-:W4:Y:S01]  /*2ff70*/  LDL.LU R2, [R1+0x6b0] ;  /* 0x0006b00001027983 */ /* 0x000f220000300800 */
[----:B------:R-:W4:Y:S02]  /*2ff80*/  LDL.LU R26, [R1+0x630] ;  /* 0x00063000011a7983 */ /* 0x000f240000300800 */
[----:B------:R-:W4:Y:S02]  /*2ff90*/  LDL.LU R27, [R1+0x62c] ;  /* 0x00062c00011b7983 */ /* 0x000f240000300800 */
[----:B------:R-:W4:Y:S01]  /*2ffa0*/  LDL.LU R28, [R1+0x628] ;  /* 0x00062800011c7983 */ /* 0x000f220000300800 */
[----:B------:R-:W4:Y:S01]  /*2ffb0*/  LDL.LU R29, [R1+0x620] ;  /* 0x00062000011d7983 */ /* 0x000f220000300800 */
[----:B------:R-:W-:Y:S01]  /*2ffc0*/  LOP3.LUT R17, R17, 0x30, RZ, 0x3c, !PT ;  /* 0x0000003011117812 */ /* 0x000fe200078e3cff */
[----:B------:R-:W4:Y:S02]  /*2ffd0*/  LDL.LU R14, [R1+0x4e0] ;  /* 0x0004e000010e7983 */ /* 0x000f240000300800 */
[----:B------:R-:W4:Y:S01]  /*2ffe0*/  LDL.LU R4, [R1+0x4dc] ;  /* 0x0004dc0001047983 */ /* 0x000f220000300800 */
[----:B------:R-:W4:Y:S01]  /*2fff0*/  LDL.LU R5, [R1+0x4d8] ;  /* 0x0004d80001057983 */ /* 0x000f220000300800 */
[----:B------:R-:W4:Y:S02]  /*30000*/  LDL.LU R6, [R1+0x4d0] ;  /* 0x0004d00001067983 */ /* 0x000f240000300800 */
[----:B------:R-:W4:Y:S01]  /*30010*/  LDL.LU R7, [R1+0x45c] ;  /* 0x00045c0001077983 */ /* 0x000f220000300800 */
[----:B------:R-:W-:Y:S01]  /*30020*/  STS.U16 [R17+0x1ed00], R16 ;  /* 0x01ed001011007388 */ /* 0x000fe20000000400 */
[----:B------:R-:W4:Y:S02]  /*30030*/  LDL.LU R8, [R1+0x458] ;  /* 0x0004580001087983 */ /* 0x000f240000300800 */
[----:B------:R0:W-:Y:S02]  /*30040*/  STS.U16 [R17+0x1ee00], R12 ;  /* 0x01ee000c11007388 */ /* 0x0001e40000000400 */
[----:B------:R-:W4:Y:S01]  /*30050*/  LDL.LU R9, [R1+0x454] ;  /* 0x0004540001097983 */ /* 0x000f220000300800 */
[----:B------:R-:W4:Y:S01]  /*30060*/  LDL.LU R10, [R1+0x44c] ;  /* 0x00044c00010a7983 */ /* 0x000f220000300800 */
[----:B0-----:R-:W-:-:S03]  /*30070*/  IMAD.SHL.U32 R12, R0, 0x2, RZ ;  /* 0x00000002000c7824 */ /* 0x001fc600078e00ff */
[----:B------:R-:W4:Y:S02]  /*30080*/  LDL.LU R0, [R1+0x3dc] ;  /* 0x0003dc0001007983 */ /* 0x000f240000300800 */
[----:B------:R-:W-:Y:S02]  /*30090*/  LOP3.LUT R12, R12, 0x40, RZ, 0x3c, !PT ;  /* 0x000000400c0c7812 */ /* 0x000fe400078e3cff */
[----:B------:R-:W-:Y:S04]  /*300a0*/  STS.U16 [R17+0x1ef00], R11 ;  /* 0x01ef000b11007388 */ /* 0x000fe80000000400 */
[----:B------:R-:W-:Y:S01]  /*300b0*/  STS.U16 [R12+0x1000], R18 ;  /* 0x001000120c007388 */ /* 0x000fe20000000400 */
[----:B------:R-:W-:Y:S02]  /*300c0*/  STS.U16 [R12+0x1100], R19 ;  /* 0x001100130c007388 */ /* 0x000fe40000000400 */
[----:B------:R-:W-:Y:S02]  /*300d0*/  STS.U16 [R12+0x1200], R20 ;  /* 0x001200140c007388 */ /* 0x000fe40000000400 */
[----:B------:R-:W-:Y:S01]  /*300e0*/  STS.U16 [R12+0x1300], R21 ;  /* 0x001300150c007388 */ /* 0x000fe20000000400 */
[----:B------:R-:W-:Y:S01]  /*300f0*/  STS.U16 [R12+0x3000], R22 ;  /* 0x003000160c007388 */ /* 0x000fe20000000400 */
[----:B------:R-:W-:Y:S02]  /*30100*/  STS.U16 [R12+0x3100], R23 ;  /* 0x003100170c007388 */ /* 0x000fe40000000400 */
[----:B------:R0:W-:Y:S02]  /*30110*/  STS.U16 [R12+0x3200], R13 ;  /* 0x0032000d0c007388 */ /* 0x0001e40000000400 */
[----:B------:R1:W-:Y:S01]  /*30120*/  STS.U16 [R12+0x3300], R15 ;  /* 0x0033000f0c007388 */ /* 0x0003e20000000400 */
[----:B------:R1:W-:Y:S04]  /*30130*/  STS.U16 [R12+0x5000], R3 ;  /* 0x005000030c007388 */ /* 0x0003e80000000400 */
[----:B------:R-:W-:Y:S04]  /*30140*/  STL [R1+0x73d4], R11 ;  /* 0x0073d40b01007387 */ /* 0x000fe80000100800 */
[----:B0-----:R-:W4:Y:S01]  /*30150*/  LDL.LU R13, [R1+0x3d8] ;  /* 0x0003d800010d7983 */ /* 0x001f220000300800 */
[----:B-1----:R-:W4:Y:S02]  /*30160*/  LDL.LU R15, [R1+0x3d4] ;  /* 0x0003d400010f7983 */ /* 0x002f240000300800 */
[----:B------:R-:W4:Y:S01]  /*30170*/  LDL.LU R3, [R1+0x3cc] ;  /* 0x0003cc0001037983 */ /* 0x000f220000300800 */
[----:B--2---:R-:W-:Y:S01]  /*30180*/  STS.U16 [R12+0x5100], R24 ;  /* 0x005100180c007388 */ /* 0x004fe20000000400 */
[----:B---3--:R-:W-:Y:S03]  /*30190*/  STS.U16 [R12+0x5200], R25 ;  /* 0x005200190c007388 */ /* 0x008fe60000000400 */
[----:B----4-:R-:W-:Y:S01]  /*301a0*/  STS.U16 [R12+0x5300], R2 ;  /* 0x005300020c007388 */ /* 0x010fe20000000400 */
[----:B------:R-:W-:Y:S02]  /*301b0*/  STS.U16 [R12+0x7000], R26 ;  /* 0x0070001a0c007388 */ /* 0x000fe40000000400 */
[----:B------:R-:W-:Y:S02]  /*301c0*/  STS.U16 [R12+0x7100], R27 ;  /* 0x0071001b0c007388 */ /* 0x000fe40000000400 */
[----:B------:R-:W-:Y:S01]  /*301d0*/  STS.U16 [R12+0x7200], R28 ;  /* 0x0072001c0c007388 */ /* 0x000fe20000000400 */
[----:B------:R-:W-:Y:S01]  /*301e0*/  STS.U16 [R12+0x7300], R29 ;  /* 0x0073001d0c007388 */ /* 0x000fe20000000400 */
[----:B------:R0:W-:Y:S02]  /*301f0*/  STS.U16 [R12+0x9000], R14 ;  /* 0x0090000e0c007388 */ /* 0x0001e40000000400 */
[----:B------:R-:W-:Y:S01]  /*30200*/  STS.U16 [R12+0x9100], R4 ;  /* 0x009100040c007388 */ /* 0x000fe20000000400 */
[----:B------:R-:W-:Y:S01]  /*30210*/  STS.U16 [R12+0x9200], R5 ;  /* 0x009200050c007388 */ /* 0x000fe20000000400 */
[----:B------:R-:W-:Y:S02]  /*30220*/  STS.U16 [R12+0x9300], R6 ;  /* 0x009300060c007388 */ /* 0x000fe40000000400 */
[----:B------:R1:W-:Y:S01]  /*30230*/  STS.U16 [R12+0xb000], R7 ;  /* 0x00b000070c007388 */ /* 0x0003e20000000400 */
[----:B------:R2:W-:Y:S04]  /*30240*/  STS.U16 [R12+0xb100], R8 ;  /* 0x00b100080c007388 */ /* 0x0005e80000000400 */
[----:B0-----:R-:W3:Y:S01]  /*30250*/  LDL.LU R14, [R1+0x35c] ;  /* 0x00035c00010e7983 */ /* 0x001ee20000300800 */
[----:B------:R0:W-:Y:S02]  /*30260*/  STS.U16 [R12+0xb200], R9 ;  /* 0x00b200090c007388 */ /* 0x0001e40000000400 */
[----:B------:R4:W-:Y:S01]  /*30270*/  STS.U16 [R12+0xb300], R10 ;  /* 0x00b3000a0c007388 */ /* 0x0009e20000000400 */
[----:B-1----:R-:W3:Y:S01]  /*30280*/  LDL.LU R7, [R1+0x358] ;  /* 0x0003580001077983 */ /* 0x002ee20000300800 */
[----:B--2---:R-:W2:Y:S03]  /*30290*/  LDL.LU R8, [R1+0x354] ;  /* 0x0003540001087983 */ /* 0x004ea60000300800 */
[----:B0-----:R-:W2:Y:S04]  /*302a0*/  LDL.LU R9, [R1+0x350] ;  /* 0x0003500001097983 */ /* 0x001ea80000300800 */
[----:B------:R0:W-:Y:S01]  /*302b0*/  STS.U16 [R12+0xd000], R0 ;  /* 0x00d000000c007388 */ /* 0x0001e20000000400 */
[----:B----4-:R-:W4:Y:S03]  /*302c0*/  LDL.LU R10, [R1+0x2dc] ;  /* 0x0002dc00010a7983 */ /* 0x010f260000300800 */
[----:B0-----:R-:W4:Y:S01]  /*302d0*/  LDL.LU R0, [R1+0x2d8] ;  /* 0x0002d80001007983 */ /* 0x001f220000300800 */
        /* <DEDUP_REMOVED lines=15> */
[----:B------:R0:W-:Y:S04]  /*303d0*/  STS.U16 [R12+0xd100], R13 ;  /* 0x00d1000d0c007388 */ /* 0x0001e80000000400 */
[----:B------:R-:W4:Y:S01]  /*303e0*/  LDL.LU R26, [R1+0xd8] ;  /* 0x0000d800011a7983 */ /* 0x000f220000300800 */
[----:B------:R1:W-:Y:S02]  /*303f0*/  STS.U16 [R12+0xd200], R15 ;  /* 0x00d2000f0c007388 */ /* 0x0003e40000000400 */
[----:B------:R-:W4:Y:S02]  /*30400*/  LDL.LU R27, [R1+0xd4] ;  /* 0x0000d400011b7983 */ /* 0x000f240000300800 */
[----:B------:R1:W-:Y:S01]  /*30410*/  STS.U16 [R12+0xd300], R3 ;  /* 0x00d300030c007388 */ /* 0x0003e20000000400 */
[----:B------:R-:W4:Y:S01]  /*30420*/  LDL.LU R28, [R1+0xd0] ;  /* 0x0000d000011c7983 */ /* 0x000f220000300800 */
[----:B------:R-:W4:Y:S03]  /*30430*/  LDL.LU R29, [R1+0x7c] ;  /* 0x00007c00011d7983 */ /* 0x000f260000300800 */
[----:B0-----:R-:W4:Y:S01]  /*30440*/  LDL.LU R13, [R1+0x78] ;  /* 0x00007800010d7983 */ /* 0x001f220000300800 */
[----:B-1----:R-:W4:Y:S03]  /*30450*/  LDL.LU R15, [R1+0x74] ;  /* 0x00007400010f7983 */ /* 0x002f260000300800 */
[----:B------:R-:W4:Y:S04]  /*30460*/  LDL.LU R3, [R1+0x70] ;  /* 0x0000700001037983 */ /* 0x000f280000300800 */
[----:B---3--:R0:W-:Y:S04]  /*30470*/  STS.U16 [R12+0xf000], R14 ;  /* 0x00f0000e0c007388 */ /* 0x0081e80000000400 */
[----:B------:R1:W-:Y:S01]  /*30480*/  STS.U16 [R12+0xf100], R7 ;  /* 0x00f100070c007388 */ /* 0x0003e20000000400 */
[----:B--2---:R2:W-:Y:S03]  /*30490*/  STS.U16 [R12+0xf200], R8 ;  /* 0x00f200080c007388 */ /* 0x0045e60000000400 */
[----:B0-----:R-:W3:Y:S04]  /*304a0*/  LDL.LU R14, [R1+0x73ec] ;  /* 0x0073ec00010e7983 */ /* 0x001ee80000300800 */
[----:B------:R0:W-:Y:S01]  /*304b0*/  STS.U16 [R12+0xf300], R9 ;  /* 0x00f300090c007388 */ /* 0x0001e20000000400 */
[----:B----4-:R4:W-:Y:S03]  /*304c0*/  STS.U16 [R12+0x11000], R10 ;  /* 0x0110000a0c007388 */ /* 0x0109e60000000400 */
[----:B-1----:R-:W3:Y:S01]  /*304d0*/  LDL.LU R7, [R1+0x73e8] ;  /* 0x0073e80001077983 */ /* 0x002ee20000300800 */
[----:B--2---:R-:W2:Y:S02]  /*304e0*/  LDL.LU R8, [R1+0x73e4] ;  /* 0x0073e40001087983 */ /* 0x004ea40000300800 */
[----:B0-----:R-:W2:Y:S01]  /*304f0*/  LDL.LU R9, [R1+0x73e0] ;  /* 0x0073e00001097983 */ /* 0x001ea20000300800 */
[----:B----4-:R-:W4:Y:S04]  /*30500*/  LDL.LU R10, [R1+0x73dc] ;  /* 0x0073dc00010a7983 */ /* 0x010f280000300800 */
[----:B------:R0:W-:Y:S01]  /*30510*/  STS.U16 [R12+0x11100], R0 ;  /* 0x011100000c007388 */ /* 0x0001e20000000400 */
[----:B------:R-:W-:Y:S02]  /*30520*/  STS.U16 [R12+0x11200], R11 ;  /* 0x0112000b0c007388 */ /* 0x000fe40000000400 */
[----:B------:R-:W-:Y:S02]  /*30530*/  STS.U16 [R12+0x11300], R16 ;  /* 0x011300100c007388 */ /* 0x000fe40000000400 */
[----:B------:R-:W-:Y:S01]  /*30540*/  STS.U16 [R12+0x13000], R17 ;  /* 0x013000110c007388 */ /* 0x000fe20000000400 */
[----:B------:R1:W-:Y:S01]  /*30550*/  STS.U16 [R12+0x13100], R4 ;  /* 0x013100040c007388 */ /* 0x0003e20000000400 */
[----:B------:R1:W-:Y:S02]  /*30560*/  STS.U16 [R12+0x13200], R5 ;  /* 0x013200050c007388 */ /* 0x0003e40000000400 */
[----:B------:R1:W-:Y:S01]  /*30570*/  STS.U16 [R12+0x13300], R6 ;  /* 0x013300060c007388 */ /* 0x0003e20000000400 */
[----:B0-----:R-:W2:Y:S04]  /*30580*/  LDL.LU R0, [R1+0x73d8] ;  /* 0x0073d80001007983 */ /* 0x001ea80000300800 */
[----:B-1----:R-:W2:Y:S01]  /*30590*/  LDL.LU R4, [R1+0x1c] ;  /* 0x00001c0001047983 */ /* 0x002ea20000300800 */
[----:B------:R-:W3:Y:S02]  /*305a0*/  LDL.LU R5, [R1+0x18] ;  /* 0x0000180001057983 */ /* 0x000ee40000300800 */
[----:B------:R-:W4:Y:S02]  /*305b0*/  LDL.LU R6, [R1+0x14] ;  /* 0x0000140001067983 */ /* 0x000f240000300800 */
[----:B------:R0:W-:Y:S01]  /*305c0*/  STS.U16 [R12+0x15000], R18 ;  /* 0x015000120c007388 */ /* 0x0001e20000000400 */
[----:B------:R-:W-:Y:S01]  /*305d0*/  STS.U16 [R12+0x15100], R19 ;  /* 0x015100130c007388 */ /* 0x000fe20000000400 */
[----:B------:R1:W-:Y:S02]  /*305e0*/  STS.U16 [R12+0x15200], R20 ;  /* 0x015200140c007388 */ /* 0x0003e40000000400 */
[----:B------:R1:W-:Y:S01]  /*305f0*/  STS.U16 [R12+0x15300], R21 ;  /* 0x015300150c007388 */ /* 0x0003e20000000400 */
[----:B------:R-:W4:Y:S01]  /*30600*/  LDL.LU R16, [R1+0x7c8] ;  /* 0x0007c80001107983 */ /* 0x000f220000300800 */
[----:B------:R-:W-:Y:S02]  /*30610*/  STS.U16 [R12+0x17000], R22 ;  /* 0x017000160c007388 */ /* 0x000fe40000000400 */
[----:B------:R-:W4:Y:S02]  /*30620*/  LDL.LU R17, [R1+0x7c0] ;  /* 0x0007c00001117983 */ /* 0x000f240000300800 */
[----:B------:R-:W-:Y:S01]  /*30630*/  STS.U16 [R12+0x17100], R23 ;  /* 0x017100170c007388 */ /* 0x000fe20000000400 */
[----:B------:R-:W-:Y:S04]  /*30640*/  STS.U16 [R12+0x17200], R24 ;  /* 0x017200180c007388 */ /* 0x000fe80000000400 */
[----:B0-----:R-:W4:Y:S01]  /*30650*/  LDL.LU R18, [R1+0x7b8] ;  /* 0x0007b80001127983 */ /* 0x001f220000300800 */
[----:B-1----:R-:W4:Y:S02]  /*30660*/  LDL.LU R20, [R1+0x7b0] ;  /* 0x0007b00001147983 */ /* 0x002f240000300800 */
[----:B------:R0:W-:Y:S02]  /*30670*/  STS.U16 [R12+0x17300], R25 ;  /* 0x017300190c007388 */ /* 0x0001e40000000400 */
[----:B------:R1:W-:Y:S01]  /*30680*/  STS.U16 [R12+0x19000], R2 ;  /* 0x019000020c007388 */ /* 0x0003e20000000400 */
[----:B------:R-:W4:Y:S04]  /*30690*/  LDL.LU R21, [R1+0x738] ;  /* 0x0007380001157983 */ /* 0x000f280000300800 */
[----:B------:R1:W-:Y:S01]  /*306a0*/  STS.U16 [R12+0x19100], R26 ;  /* 0x0191001a0c007388 */ /* 0x0003e20000000400 */
[----:B------:R1:W-:Y:S02]  /*306b0*/  STS.U16 [R12+0x19200], R27 ;  /* 0x0192001b0c007388 */ /* 0x0003e40000000400 */
[----:B------:R1:W-:Y:S02]  /*306c0*/  STS.U16 [R12+0x19300], R28 ;  /* 0x0193001c0c007388 */ /* 0x0003e40000000400 */
[----:B------:R1:W-:Y:S01]  /*306d0*/  STS.U16 [R12+0x1b000], R29 ;  /* 0x01b0001d0c007388 */ /* 0x0003e20000000400 */
[----:B0-----:R-:W4:Y:S01]  /*306e0*/  LDL.LU R25, [R1+0x730] ;  /* 0x0007300001197983 */ /* 0x001f220000300800 */
[----:B-1----:R-:W4:Y:S02]  /*306f0*/  LDL.LU R2, [R1+0x728] ;  /* 0x0007280001027983 */ /* 0x002f240000300800 */
[----:B------:R-:W4:Y:S01]  /*30700*/  LDL.LU R26, [R1+0x720] ;  /* 0x00072000011a7983 */ /* 0x000f220000300800 */
[----:B------:R-:W4:Y:S01]  /*30710*/  LDL.LU R27, [R1+0x6a8] ;  /* 0x0006a800011b7983 */ /* 0x000f220000300800 */
[----:B------:R-:W4:Y:S03]  /*30720*/  LDL.LU R28, [R1+0x6a0] ;  /* 0x0006a000011c7983 */ /* 0x000f260000300800 */
[----:B------:R0:W-:Y:S01]  /*30730*/  STS.U16 [R12+0x1b100], R13 ;  /* 0x01b1000d0c007388 */ /* 0x0001e20000000400 */
[----:B------:R-:W4:Y:S02]  /*30740*/  LDL.LU R29, [R1+0x698] ;  /* 0x00069800011d7983 */ /* 0x000f240000300800 */
[----:B------:R1:W-:Y:S02]  /*30750*/  STS.U16 [R12+0x1b200], R15 ;  /* 0x01b2000f0c007388 */ /* 0x0003e40000000400 */
[----:B------:R1:W-:Y:S01]  /*30760*/  STS.U16 [R12+0x1b300], R3 ;  /* 0x01b300030c007388 */ /* 0x0003e20000000400 */
[----:B0-----:R-:W4:Y:S01]  /*30770*/  LDL.LU R13, [R1+0x690] ;  /* 0x00069000010d7983 */ /* 0x001f220000300800 */
[----:B------:R-:W4:Y:S02]  /*30780*/  LDL.LU R22, [R1+0x618] ;  /* 0x0006180001167983 */ /* 0x000f240000300800 */
[----:B------:R-:W4:Y:S02]  /*30790*/  LDL.LU R23, [R1+0x610] ;  /* 0x0006100001177983 */ /* 0x000f240000300800 */
[----:B------:R-:W4:Y:S01]  /*307a0*/  LDL.LU R24, [R1+0x608] ;  /* 0x0006080001187983 */ /* 0x000f220000300800 */
[----:B-1----:R-:W4:Y:S01]  /*307b0*/  LDL.LU R15, [R1+0x600] ;  /* 0x00060000010f7983 */ /* 0x002f220000300800 */
[----:B------:R-:W4:Y:S03]  /*307c0*/  LDL.LU R3, [R1+0x4c8] ;  /* 0x0004c80001037983 */ /* 0x000f260000300800 */
[----:B--2---:R0:W-:Y:S01]  /*307d0*/  STS.U16 [R12+0x1d000], R4 ;  /* 0x01d000040c007388 */ /* 0x0041e20000000400 */
[----:B---3--:R1:W-:Y:S02]  /*307e0*/  STS.U16 [R12+0x1d100], R5 ;  /* 0x01d100050c007388 */ /* 0x0083e40000000400 */
[----:B----4-:R2:W-:Y:S01]  /*307f0*/  STS.U16 [R12+0x1d200], R6 ;  /* 0x01d200060c007388 */ /* 0x0105e20000000400 */
[----:B------:R3:W-:Y:S04]  /*30800*/  STS.U16 [R12+0x1d300], R0 ;  /* 0x01d300000c007388 */ /* 0x0007e80000000400 */
[----:B0-----:R-:W4:Y:S01]  /*30810*/  LDL.LU R4, [R1+0x4c0] ;  /* 0x0004c00001047983 */ /* 0x001f220000300800 */
[----:B-1----:R-:W4:Y:S03]  /*30820*/  LDL.LU R5, [R1+0x4b8] ;  /* 0x0004b80001057983 */ /* 0x002f260000300800 */
[----:B--2---:R-:W2:Y:S01]  /*30830*/  LDL.LU R6, [R1+0x4b0] ;  /* 0x0004b00001067983 */ /* 0x004ea20000300800 */
[----:B---3--:R-:W3:Y:S02]  /*30840*/  LDL.LU R0, [R1+0x444] ;  /* 0x0004440001007983 */ /* 0x008ee40000300800 */
[C---:B------:R-:W-:Y:S01]  /*30850*/  IMAD.SHL.U32 R19, R14.reuse, 0x2, RZ ;  /* 0x000000020e137824 */ /* 0x040fe200078e00ff */
[----:B------:R-:W-:Y:S01]  /*30860*/  STS.U16 [R12+0x1f000], R10 ;  /* 0x01f0000a0c007388 */ /* 0x000fe20000000400 */
[----:B------:R-:W-:Y:S03]  /*30870*/  STS.U16 [R12+0x1f100], R9 ;  /* 0x01f100090c007388 */ /* 0x000fe60000000400 */
[----:B------:R-:W-:Y:S01]  /*30880*/  LOP3.LUT R19, R19, 0x50, RZ, 0x3c, !PT ;  /* 0x0000005013137812 */ /* 0x000fe200078e3cff */
[----:B------:R-:W-:Y:S01]  /*30890*/  STS.U16 [R12+0x1f200], R8 ;  /* 0x01f200080c007388 */ /* 0x000fe20000000400 */
[----:B------:R-:W-:Y:S03]  /*308a0*/  STS.U16 [R12+0x1f300], R7 ;  /* 0x01f300070c007388 */ /* 0x000fe60000000400 */
[----:B------:R-:W-:Y:S01]  /*308b0*/  STS.U16 [R19+0x1400], R16 ;  /* 0x0014001013007388 */ /* 0x000fe20000000400 */
[----:B------:R-:W-:Y:S02]  /*308c0*/  STS.U16 [R19+0x1500], R17 ;  /* 0x0015001113007388 */ /* 0x000fe40000000400 */
[----:B------:R-:W-:Y:S02]  /*308d0*/  STS.U16 [R19+0x1600], R18 ;  /* 0x0016001213007388 */ /* 0x000fe40000000400 */
[----:B------:R-:W-:Y:S01]  /*308e0*/  STS.U16 [R19+0x1700], R20 ;  /* 0x0017001413007388 */ /* 0x000fe20000000400 */
[----:B------:R-:W-:Y:S01]  /*308f0*/  STS.U16 [R19+0x3400], R21 ;  /* 0x0034001513007388 */ /* 0x000fe20000000400 */
[----:B------:R0:W-:Y:S02]  /*30900*/  STS.U16 [R19+0x3500], R25 ;  /* 0x0035001913007388 */ /* 0x0001e40000000400 */
[----:B------:R1:W-:Y:S02]  /*30910*/  STS.U16 [R19+0x3600], R2 ;  /* 0x0036000213007388 */ /* 0x0003e40000000400 */
[----:B------:R1:W-:Y:S01]  /*30920*/  STS.U16 [R19+0x3700], R26 ;  /* 0x0037001a13007388 */ /* 0x0003e20000000400 */
[----:B------:R1:W-:Y:S01]  /*30930*/  STS.U16 [R19+0x5400], R27 ;  /* 0x0054001b13007388 */ /* 0x0003e20000000400 */
[----:B------:R1:W-:Y:S02]  /*30940*/  STS.U16 [R19+0x5500], R28 ;  /* 0x0055001c13007388 */ /* 0x0003e40000000400 */
[----:B------:R1:W-:Y:S01]  /*30950*/  STS.U16 [R19+0x5600], R29 ;  /* 0x0056001d13007388 */ /* 0x0003e20000000400 */
[----:B0-----:R-:W3:Y:S04]  /*30960*/  LDL.LU R25, [R1+0x43c] ;  /* 0x00043c0001197983 */ /* 0x001ee80000300800 */
[----:B------:R0:W-:Y:S01]  /*30970*/  STS.U16 [R19+0x5700], R13 ;  /* 0x0057000d13007388 */ /* 0x0001e20000000400 */
[----:B-1----:R-:W3:Y:S02]  /*30980*/  LDL.LU R2, [R1+0x434] ;  /* 0x0004340001027983 */ /* 0x002ee40000300800 */
[----:B------:R-:W-:Y:S01]  /*30990*/  STS.U16 [R19+0x7400], R22 ;  /* 0x0074001613007388 */ /* 0x000fe20000000400 */
[----:B------:R-:W3:Y:S04]  /*309a0*/  LDL.LU R26, [R1+0x42c] ;  /* 0x00042c00011a7983 */ /* 0x000ee80000300800 */
[----:B------:R-:W-:Y:S04]  /*309b0*/  STS.U16 [R19+0x7500], R23 ;  /* 0x0075001713007388 */ /* 0x000fe80000000400 */
[----:B------:R-:W3:Y:S01]  /*309c0*/  LDL.LU R27, [R1+0x3c4] ;  /* 0x0003c400011b7983 */ /* 0x000ee20000300800 */
[----:B------:R-:W-:Y:S02]  /*309d0*/  STS.U16 [R19+0x7600], R24 ;  /* 0x0076001813007388 */ /* 0x000fe40000000400 */
[----:B------:R-:W3:Y:S02]  /*309e0*/  LDL.LU R28, [R1+0x3bc] ;  /* 0x0003bc00011c7983 */ /* 0x000ee40000300800 */
[----:B------:R1:W-:Y:S01]  /*309f0*/  STS.U16 [R19+0x7700], R15 ;  /* 0x0077000f13007388 */ /* 0x0003e20000000400 */
[----:B------:R-:W3:Y:S04]  /*30a00*/  LDL.LU R29, [R1+0x3b4] ;  /* 0x0003b400011d7983 */ /* 0x000ee80000300800 */
[----:B------:R-:W-:Y:S01]  /*30a10*/  STS.U16 [R19+0x9400], R3 ;  /* 0x0094000313007388 */ /* 0x000fe20000000400 */
[----:B0-----:R-:W3:Y:S02]  /*30a20*/  LDL.LU R13, [R1+0x3ac] ;  /* 0x0003ac00010d7983 */ /* 0x001ee40000300800 */
[----:B------:R-:W3:Y:S01]  /*30a30*/  LDL.LU R11, [R1+0x348] ;  /* 0x00034800010b7983 */ /* 0x000ee20000300800 */
[----:B-1----:R-:W3:Y:S01]  /*30a40*/  LDL.LU R15, [R1+0x340] ;  /* 0x00034000010f7983 */ /* 0x002ee20000300800 */
[----:B------:R-:W3:Y:S03]  /*30a50*/  LDL.LU R12, [R1+0x338] ;  /* 0x00033800010c7983 */ /* 0x000ee60000300800 */
[----:B----4-:R-:W-:Y:S01]  /*30a60*/  STS.U16 [R19+0x9500], R4 ;  /* 0x0095000413007388 */ /* 0x010fe20000000400 */
[----:B------:R-:W-:Y:S03]  /*30a70*/  STS.U16 [R19+0x9600], R5 ;  /* 0x0096000513007388 */ /* 0x000fe60000000400 */
[----:B--2---:R-:W-:Y:S01]  /*30a80*/  STS.U16 [R19+0x9700], R6 ;  /* 0x0097000613007388 */ /* 0x004fe20000000400 */
[----:B---3--:R0:W-:Y:S03]  /*30a90*/  STS.U16 [R19+0xb400], R0 ;  /* 0x00b4000013007388 */ /* 0x0081e60000000400 */
[----:B0-----:R-:W2:Y:S01]  /*30aa0*/  LDL.LU R0, [R1+0x330] ;  /* 0x0003300001007983 */ /* 0x001ea20000300800 */
[----:B------:R-:W3:Y:S02]  /*30ab0*/  LDL.LU R16, [R1+0x2c8] ;  /* 0x0002c80001107983 */ /* 0x000ee40000300800 */
        /* <DEDUP_REMOVED lines=10> */
[----:B------:R-:W4:Y:S04]  /*30b60*/  LDL.LU R24, [R1+0x1bc] ;  /* 0x0001bc0001187983 */ /* 0x000f280000300800 */
[----:B------:R0:W-:Y:S01]  /*30b70*/  STS.U16 [R19+0xb500], R25 ;  /* 0x00b5001913007388 */ /* 0x0001e20000000400 */
[----:B------:R1:W-:Y:S03]  /*30b80*/  STS.U16 [R19+0xb600], R2 ;  /* 0x00b6000213007388 */ /* 0x0003e60000000400 */
[----:B------:R1:W-:Y:S01]  /*30b90*/  STS.U16 [R19+0xb700], R26 ;  /* 0x00b7001a13007388 */ /* 0x0003e20000000400 */
[----:B------:R1:W-:Y:S03]  /*30ba0*/  STS.U16 [R19+0xd400], R27 ;  /* 0x00d4001b13007388 */ /* 0x0003e60000000400 */
[----:B------:R1:W-:Y:S01]  /*30bb0*/  STS.U16 [R19+0xd500], R28 ;  /* 0x00d5001c13007388 */ /* 0x0003e20000000400 */
[----:B------:R1:W-:Y:S03]  /*30bc0*/  STS.U16 [R19+0xd600], R29 ;  /* 0x00d6001d13007388 */ /* 0x0003e60000000400 */
[----:B0-----:R-:W4:Y:S04]  /*30bd0*/  LDL.LU R25, [R1+0x144] ;  /* 0x0001440001197983 */ /* 0x001f280000300800 */
[----:B------:R0:W-:Y:S01]  /*30be0*/  STS.U16 [R19+0xd700], R13 ;  /* 0x00d7000d13007388 */ /* 0x0001e20000000400 */
[----:B-1----:R-:W4:Y:S02]  /*30bf0*/  LDL.LU R2, [R1+0x13c] ;  /* 0x00013c0001027983 */ /* 0x002f240000300800 */
[----:B------:R-:W4:Y:S02]  /*30c00*/  LDL.LU R26, [R1+0x134] ;  /* 0x00013400011a7983 */ /* 0x000f240000300800 */
[----:B------:R1:W-:Y:S01]  /*30c10*/  STS.U16 [R19+0xf400], R11 ;  /* 0x00f4000b13007388 */ /* 0x0003e20000000400 */
[----:B------:R-:W4:Y:S01]  /*30c20*/  LDL.LU R27, [R1+0x12c] ;  /* 0x00012c00011b7983 */ /* 0x000f220000300800 */
[----:B------:R-:W4:Y:S03]  /*30c30*/  LDL.LU R28, [R1+0xcc] ;  /* 0x0000cc00011c7983 */ /* 0x000f260000300800 */
[----:B------:R1:W-:Y:S01]  /*30c40*/  STS.U16 [R19+0xf500], R15 ;  /* 0x00f5000f13007388 */ /* 0x0003e20000000400 */
[----:B------:R1:W-:Y:S03]  /*30c50*/  STS.U16 [R19+0xf600], R12 ;  /* 0x00f6000c13007388 */ /* 0x0003e60000000400 */
[----:B------:R-:W4:Y:S01]  /*30c60*/  LDL.LU R29, [R1+0xc8] ;  /* 0x0000c800011d7983 */ /* 0x000f220000300800 */
[----:B0-----:R-:W4:Y:S03]  /*30c70*/  LDL.LU R13, [R1+0xc4] ;  /* 0x0000c400010d7983 */ /* 0x001f260000300800 */
[----:B-1----:R-:W4:Y:S04]  /*30c80*/  LDL.LU R11, [R1+0x73d4] ;  /* 0x0073d400010b7983 */ /* 0x002f280000300800 */
[----:B------:R-:W4:Y:S01]  /*30c90*/  LDL.LU R15, [R1+0xc0] ;  /* 0x0000c000010f7983 */ /* 0x000f220000300800 */
[----:B------:R-:W4:Y:S03]  /*30ca0*/  LDL.LU R12, [R1+0x73d0] ;  /* 0x0073d000010c7983 */ /* 0x000f260000300800 */
[----:B--2---:R0:W-:Y:S01]  /*30cb0*/  STS.U16 [R19+0xf700], R0 ;  /* 0x00f7000013007388 */ /* 0x0041e20000000400 */
[----:B---3--:R1:W-:Y:S02]  /*30cc0*/  STS.U16 [R19+0x11400], R16 ;  /* 0x0114001013007388 */ /* 0x0083e40000000400 */
[----:B----4-:R2:W-:Y:S01]  /*30cd0*/  STS.U16 [R19+0x11500], R17 ;  /* 0x0115001113007388 */ /* 0x0105e20000000400 */
[----:B------:R3:W-:Y:S04]  /*30ce0*/  STS.U16 [R19+0x11600], R18 ;  /* 0x0116001213007388 */ /* 0x0007e80000000400 */
[----:B------:R-:W-:Y:S01]  /*30cf0*/  STS.U16 [R19+0x11700], R20 ;  /* 0x0117001413007388 */ /* 0x000fe20000000400 */
[----:B------:R-:W-:Y:S02]  /*30d00*/  STS.U16 [R19+0x13400], R21 ;  /* 0x0134001513007388 */ /* 0x000fe40000000400 */
[----:B------:R-:W-:Y:S02]  /*30d10*/  STS.U16 [R19+0x13500], R22 ;  /* 0x0135001613007388 */ /* 0x000fe40000000400 */
[----:B------:R-:W-:Y:S01]  /*30d20*/  STS.U16 [R19+0x13600], R23 ;  /* 0x0136001713007388 */ /* 0x000fe20000000400 */
[----:B0-----:R-:W4:Y:S01]  /*30d30*/  LDL.LU R0, [R1+0x73cc] ;  /* 0x0073cc0001007983 */ /* 0x001f220000300800 */
[----:B-1----:R-:W4:Y:S03]  /*30d40*/  LDL.LU R16, [R1+0x68] ;  /* 0x0000680001107983 */ /* 0x002f260000300800 */
[----:B--2---:R-:W2:Y:S04]  /*30d50*/  LDL.LU R17, [R1+0x64] ;  /* 0x0000640001117983 */ /* 0x004ea80000300800 */
[----:B------:R0:W-:Y:S01]  /*30d60*/  STS.U16 [R19+0x13700], R3 ;  /* 0x0137000313007388 */ /* 0x0001e20000000400 */
[----:B---3--:R-:W3:Y:S02]  /*30d70*/  LDL.LU R18, [R1+0x60] ;  /* 0x0000600001127983 */ /* 0x008ee40000300800 */
[----:B------:R1:W-:Y:S02]  /*30d80*/  STS.U16 [R19+0x15400], R4 ;  /* 0x0154000413007388 */ /* 0x0003e40000000400 */
[----:B------:R1:W-:Y:S01]  /*30d90*/  STS.U16 [R19+0x15500], R5 ;  /* 0x0155000513007388 */ /* 0x0003e20000000400 */
[----:B------:R1:W-:Y:S04]  /*30da0*/  STS.U16 [R19+0x15600], R6 ;  /* 0x0156000613007388 */ /* 0x0003e80000000400 */
[----:B0-----:R-:W3:Y:S01]  /*30db0*/  LDL.LU R3, [R1+0xc] ;  /* 0x00000c0001037983 */ /* 0x001ee20000300800 */
[----:B-1----:R-:W3:Y:S03]  /*30dc0*/  LDL.LU R4, [R1+0x8] ;  /* 0x0000080001047983 */ /* 0x002ee60000300800 */
[----:B------:R-:W3:Y:S04]  /*30dd0*/  LDL.LU R5, [R1+0x4] ;  /* 0x0000040001057983 */ /* 0x000ee80000300800 */
[----:B------:R-:W3:Y:S01]  /*30de0*/  LDL.LU R6, [R1] ;  /* 0x0000000001067983 */ /* 0x000ee20000300800 */
[----:B------:R-:W3:Y:S02]  /*30df0*/  LDL.LU R20, [R1+0x7a8] ;  /* 0x0007a80001147983 */ /* 0x000ee40000300800 */
[----:B------:R-:W3:Y:S02]  /*30e00*/  LDL.LU R21, [R1+0x7a0] ;  /* 0x0007a00001157983 */ /* 0x000ee40000300800 */
[----:B------:R0:W-:Y:S01]  /*30e10*/  STS.U16 [R19+0x15700], R24 ;  /* 0x0157001813007388 */ /* 0x0001e20000000400 */
[----:B------:R-:W3:Y:S04]  /*30e20*/  LDL.LU R22, [R1+0x718] ;  /* 0x0007180001167983 */ /* 0x000ee80000300800 */
[----:B------:R1:W-:Y:S01]  /*30e30*/  STS.U16 [R19+0x17400], R25 ;  /* 0x0174001913007388 */ /* 0x0003e20000000400 */
[----:B------:R-:W3:Y:S02]  /*30e40*/  LDL.LU R23, [R1+0x710] ;  /* 0x0007100001177983 */ /* 0x000ee40000300800 */
[----:B------:R-:W-:Y:S02]  /*30e50*/  STS.U16 [R19+0x17500], R2 ;  /* 0x0175000213007388 */ /* 0x000fe40000000400 */
[----:B------:R1:W-:Y:S01]  /*30e60*/  STS.U16 [R19+0x17600], R26 ;  /* 0x0176001a13007388 */ /* 0x0003e20000000400 */
[----:B------:R1:W-:Y:S04]  /*30e70*/  STS.U16 [R19+0x17700], R27 ;  /* 0x0177001b13007388 */ /* 0x0003e80000000400 */
[----:B0-----:R-:W3:Y:S01]  /*30e80*/  LDL.LU R24, [R1+0x708] ;  /* 0x0007080001187983 */ /* 0x001ee20000300800 */
[----:B-1----:R-:W3:Y:S03]  /*30e90*/  LDL.LU R25, [R1+0x704] ;  /* 0x0007040001197983 */ /* 0x002ee60000300800 */
[----:B------:R0:W-:Y:S04]  /*30ea0*/  STS.U16 [R19+0x19400], R28 ;  /* 0x0194001c13007388 */ /* 0x0001e80000000400 */
[----:B------:R-:W3:Y:S01]  /*30eb0*/  LDL.LU R26, [R1+0x688] ;  /* 0x00068800011a7983 */ /* 0x000ee20000300800 */
[----:B------:R-:W3:Y:S02]  /*30ec0*/  LDL.LU R2, [R1+0x680] ;  /* 0x0006800001027983 */ /* 0x000ee40000300800 */
[----:B------:R-:W3:Y:S02]  /*30ed0*/  LDL.LU R27, [R1+0x678] ;  /* 0x00067800011b7983 */ /* 0x000ee40000300800 */
[----:B------:R1:W-:Y:S01]  /*30ee0*/  STS.U16 [R19+0x19500], R29 ;  /* 0x0195001d13007388 */ /* 0x0003e20000000400 */
[----:B------:R1:W-:Y:S04]  /*30ef0*/  STS.U16 [R19+0x19600], R13 ;  /* 0x0196000d13007388 */ /* 0x0003e80000000400 */
[----:B0-----:R-:W3:Y:S01]  /*30f00*/  LDL.LU R28, [R1+0x674] ;  /* 0x00067400011c7983 */ /* 0x001ee20000300800 */
[----:B------:R0:W-:Y:S03]  /*30f10*/  STS.U16 [R19+0x19700], R15 ;  /* 0x0197000f13007388 */ /* 0x0001e60000000400 */
[----:B-1----:R-:W3:Y:S01]  /*30f20*/  LDL.LU R29, [R1+0x5f8] ;  /* 0x0005f800011d7983 */ /* 0x002ee20000300800 */
[----:B------:R-:W3:Y:S03]  /*30f30*/  LDL.LU R13, [R1+0x5f0] ;  /* 0x0005f000010d7983 */ /* 0x000ee60000300800 */
[----:B0-----:R-:W3:Y:S04]  /*30f40*/  LDL.LU R15, [R1+0x5e8] ;  /* 0x0005e800010f7983 */ /* 0x001ee80000300800 */
[----:B----4-:R0:W-:Y:S01]  /*30f50*/  STS.U16 [R19+0x1b400], R0 ;  /* 0x01b4000013007388 */ /* 0x0101e20000000400 */
[----:B------:R1:W-:Y:S03]  /*30f60*/  STS.U16 [R19+0x1b500], R16 ;  /* 0x01b5001013007388 */ /* 0x0003e60000000400 */
[----:B--2---:R2:W-:Y:S04]  /*30f70*/  STS.U16 [R19+0x1b600], R17 ;  /* 0x01b6001113007388 */ /* 0x0045e80000000400 */
[----:B---3--:R3:W-:Y:S04]  /*30f80*/  STS.U16 [R19+0x1b700], R18 ;  /* 0x01b7001213007388 */ /* 0x0087e80000000400 */
[----:B0-----:R-:W4:Y:S01]  /*30f90*/  LDL.LU R0, [R1+0x5e4] ;  /* 0x0005e40001007983 */ /* 0x001f220000300800 */
[----:B-1----:R-:W4:Y:S02]  /*30fa0*/  LDL.LU R16, [R1+0x73c8] ;  /* 0x0073c80001107983 */ /* 0x002f240000300800 */
[----:B--2---:R-:W2:Y:S01]  /*30fb0*/  LDL.LU R17, [R1+0x73c4] ;  /* 0x0073c40001117983 */ /* 0x004ea20000300800 */
[----:B------:R0:W-:Y:S04]  /*30fc0*/  STS.U16 [R19+0x1d400], R3 ;  /* 0x01d4000313007388 */ /* 0x0001e80000000400 */
[----:B---3--:R-:W3:Y:S01]  /*30fd0*/  LDL.LU R18, [R1+0x73c0] ;  /* 0x0073c00001127983 */ /* 0x008ee20000300800 */
[----:B------:R1:W-:Y:S02]  /*30fe0*/  STS.U16 [R19+0x1d500], R4 ;  /* 0x01d5000413007388 */ /* 0x0003e40000000400 */
[----:B------:R1:W-:Y:S02]  /*30ff0*/  STS.U16 [R19+0x1d600], R5 ;  /* 0x01d6000513007388 */ /* 0x0003e40000000400 */
[----:B------:R1:W-:Y:S01]  /*31000*/  STS.U16 [R19+0x1d700], R6 ;  /* 0x01d7000613007388 */ /* 0x0003e20000000400 */
[----:B0-----:R-:W2:Y:S04]  /*31010*/  LDL.LU R3, [R1+0x73bc] ;  /* 0x0073bc0001037983 */ /* 0x001ea80000300800 */
[----:B-1----:R-:W2:Y:S01]  /*31020*/  LDL.LU R4, [R1+0x73b8] ;  /* 0x0073b80001047983 */ /* 0x002ea20000300800 */
[----:B------:R-:W2:Y:S03]  /*31030*/  LDL.LU R5, [R1+0x73b4] ;  /* 0x0073b40001057983 */ /* 0x000ea60000300800 */
[----:B------:R-:W2:Y:S01]  /*31040*/  LDL.LU R6, [R1+0x73b0] ;  /* 0x0073b00001067983 */ /* 0x000ea20000300800 */
[----:B------:R-:W-:-:S03]  /*31050*/  IMAD.SHL.U32 R14, R14, 0x2, RZ ;  /* 0x000000020e0e7824 */ /* 0x000fc600078e00ff */
[----:B--2---:R-:W-:Y:S01]  /*31060*/  STS.U16 [R19+0x1f400], R6 ;  /* 0x01f4000613007388 */ /* 0x004fe20000000400 */
[----:B------:R0:W-:Y:S02]  /*31070*/  STS.U16 [R19+0x1f500], R5 ;  /* 0x01f5000513007388 */ /* 0x0001e40000000400 */
[----:B------:R1:W-:Y:S01]  /*31080*/  STS.U16 [R19+0x1f600], R4 ;  /* 0x01f6000413007388 */ /* 0x0003e20000000400 */
[----:B0-----:R-:W2:Y:S01]  /*31090*/  LDL.LU R5, [R1+0x794] ;  /* 0x0007940001057983 */ /* 0x001ea20000300800 */
[----:B-1----:R-:W2:Y:S01]  /*310a0*/  LDL.LU R4, [R1+0x798] ;  /* 0x0007980001047983 */ /* 0x002ea20000300800 */
[----:B------:R-:W-:Y:S01]  /*310b0*/  LOP3.LUT R14, R14, 0x60, RZ, 0x3c, !PT ;  /* 0x000000600e0e7812 */ /* 0x000fe200078e3cff */
[----:B------:R0:W-:Y:S04]  /*310c0*/  STS.U16 [R19+0x1f700], R3 ;  /* 0x01f7000313007388 */ /* 0x0001e80000000400 */
[----:B------:R1:W-:Y:S01]  /*310d0*/  STS.U16 [R14+0x1800], R20 ;  /* 0x001800140e007388 */ /* 0x0003e20000000400 */
[----:B------:R3:W-:Y:S03]  /*310e0*/  STS.U16 [R14+0x1900], R21 ;  /* 0x001900150e007388 */ /* 0x0007e60000000400 */
[----:B0-----:R-:W4:Y:S04]  /*310f0*/  LDL.LU R19, [R1+0x73ac] ;  /* 0x0073ac0001137983 */ /* 0x001f280000300800 */
[----:B-1----:R-:W4:Y:S01]  /*31100*/  LDL.LU R20, [R1+0x73a8] ;  /* 0x0073a80001147983 */ /* 0x002f220000300800 */
[----:B---3--:R-:W3:Y:S03]  /*31110*/  LDL.LU R21, [R1+0x73a4] ;  /* 0x0073a40001157983 */ /* 0x008ee60000300800 */
[----:B--2---:R0:W-:Y:S01]  /*31120*/  STS.U16 [R14+0x1a00], R4 ;  /* 0x001a00040e007388 */ /* 0x0041e20000000400 */
[----:B------:R1:W-:Y:S02]  /*31130*/  STS.U16 [R14+0x1b00], R5 ;  /* 0x001b00050e007388 */ /* 0x0003e40000000400 */
[----:B------:R2:W-:Y:S02]  /*31140*/  STS.U16 [R14+0x3800], R22 ;  /* 0x003800160e007388 */ /* 0x0005e40000000400 */
[----:B------:R2:W-:Y:S01]  /*31150*/  STS.U16 [R14+0x3900], R23 ;  /* 0x003900170e007388 */ /* 0x0005e20000000400 */
[----:B------:R2:W-:Y:S01]  /*31160*/  STS.U16 [R14+0x3a00], R24 ;  /* 0x003a00180e007388 */ /* 0x0005e20000000400 */
[----:B------:R2:W-:Y:S02]  /*31170*/  STS.U16 [R14+0x3b00], R25 ;  /* 0x003b00190e007388 */ /* 0x0005e40000000400 */
[----:B------:R4:W-:Y:S01]  /*31180*/  STS.U16 [R14+0x5800], R26 ;  /* 0x0058001a0e007388 */ /* 0x0009e20000000400 */
[----:B0-----:R-:W3:Y:S04]  /*31190*/  LDL R4, [R1+0x21fc] ;  /* 0x0021fc0001047983 */ /* 0x001ee80000100800 */
[----:B-1----:R-:W3:Y:S01]  /*311a0*/  LDL R5, [R1+0x1fe0] ;  /* 0x001fe00001057983 */ /* 0x002ee20000100800 */
[----:B--2---:R-:W2:Y:S03]  /*311b0*/  LDL.LU R22, [R1+0x73a0] ;  /* 0x0073a00001167983 */ /* 0x004ea60000300800 */
[----:B------:R-:W2:Y:S01]  /*311c0*/  LDL.LU R23, [R1+0x739c] ;  /* 0x00739c0001177983 */ /* 0x000ea20000300800 */
[----:B------:R-:W2:Y:S03]  /*311d0*/  LDL.LU R24, [R1+0x7398] ;  /* 0x0073980001187983 */ /* 0x000ea60000300800 */
[----:B------:R-:W2:Y:S01]  /*311e0*/  LDL.LU R25, [R1+0x7394] ;  /* 0x0073940001197983 */ /* 0x000ea20000300800 */
[----:B----4-:R-:W4:Y:S03]  /*311f0*/  LDL.LU R26, [R1+0x7390] ;  /* 0x00739000011a7983 */ /* 0x010f260000300800 */
[----:B------:R0:W-:Y:S01]  /*31200*/  STS.U16 [R14+0x5900], R2 ;  /* 0x005900020e007388 */ /* 0x0001e20000000400 */
[----:B------:R1:W-:Y:S02]  /*31210*/  STS.U16 [R14+0x5a00], R27 ;  /* 0x005a001b0e007388 */ /* 0x0003e40000000400 */
[----:B------:R1:W-:Y:S02]  /*31220*/  STS.U16 [R14+0x5b00], R28 ;  /* 0x005b001c0e007388 */ /* 0x0003e40000000400 */
[----:B------:R1:W-:Y:S01]  /*31230*/  STS.U16 [R14+0x7800], R29 ;  /* 0x0078001d0e007388 */ /* 0x0003e20000000400 */
[----:B------:R1:W-:Y:S01]  /*31240*/  STS.U16 [R14+0x7900], R13 ;  /* 0x0079000d0e007388 */ /* 0x0003e20000000400 */
[----:B------:R1:W-:Y:S03]  /*31250*/  STS.U16 [R14+0x7a00], R15 ;  /* 0x007a000f0e007388 */ /* 0x0003e60000000400 */
[----:B0-----:R-:W2:Y:S01]  /*31260*/  LDL.LU R2, [R1+0x738c] ;  /* 0x00738c0001027983 */ /* 0x001ea20000300800 */
[----:B-1----:R-:W2:Y:S03]  /*31270*/  LDL.LU R27, [R1+0x7388] ;  /* 0x00738800011b7983 */ /* 0x002ea60000300800 */
[----:B------:R-:W2:Y:S01]  /*31280*/  LDL.LU R28, [R1+0x7384] ;  /* 0x00738400011c7983 */ /* 0x000ea20000300800 */
[----:B------:R-:W2:Y:S03]  /*31290*/  LDL.LU R29, [R1+0x7380] ;  /* 0x00738000011d7983 */ /* 0x000ea60000300800 */
[----:B------:R-:W2:Y:S01]  /*312a0*/  LDL.LU R13, [R1+0x737c] ;  /* 0x00737c00010d7983 */ /* 0x000ea20000300800 */
[----:B------:R-:W2:Y:S03]  /*312b0*/  LDL.LU R15, [R1+0x7378] ;  /* 0x00737800010f7983 */ /* 0x000ea60000300800 */
[----:B------:R0:W-:Y:S04]  /*312c0*/  STS.U16 [R14+0x7b00], R0 ;  /* 0x007b00000e007388 */ /* 0x0001e80000000400 */
[----:B0-----:R-:W4:Y:S01]  /*312d0*/  LDL.LU R0, [R1+0x7374] ;  /* 0x0073740001007983 */ /* 0x001f220000300800 */
[----:B--2---:R-:W-:-:S06]  /*312e0*/  PRMT R15, RZ, 0x7610, R15 ;  /* 0x00007610ff0f7816 */ /* 0x004fcc000000000f */
[----:B---3--:R-:W2:Y:S04]  /*312f0*/  @!P0 LDG.E.U16 R15, [R4.64] ;  /* 0x00000006040f8981 */ /* 0x008ea8000c1e1500 */
[----:B----4-:R0:W-:Y:S04]  /*31300*/  STS.U16 [R14+0x9800], R0 ;  /* 0x009800000e007388 */ /* 0x0101e80000000400 */
[----:B0-----:R-:W3:Y:S01]  /*31310*/  LDL.LU R14, [R1+0x7370] ;  /* 0x00737000010e7983 */ /* 0x001ee20000300800 */
[----:B------:R-:W4:Y:S03]  /*31320*/  LDL.LU R0, [R1+0x736c] ;  /* 0x00736c0001007983 */ /* 0x000f260000300800 */
[----:B--2---:R0:W-:Y:S04]  /*31330*/  STL [R1+0xfc], R15 ;  /* 0x0000fc0f01007387 */ /* 0x0041e80000100800 */
[----:B0-----:R-:W2:Y:S01]  /*31340*/  LDL.LU R15, [R1+0x7368] ;  /* 0x00736800010f7983 */ /* 0x001ea20000300800 */
[----:B------:R-:W2:Y:S02]  /*31350*/  LDL R4, [R1+0x21d8] ;  /* 0x0021d80001047983 */ /* 0x000ea40000100800 */
[----:B------:R-:W2:Y:S01]  /*31360*/  LDL R5, [R1+0x21dc] ;  /* 0x0021dc0001057983 */ /* 0x000ea20000100800 */
[----:B----4-:R-:W-:-:S02]  /*31370*/  PRMT R0, RZ, 0x7610, R0 ;  /* 0x00007610ff007816 */ /* 0x010fc40000000000 */
[----:B--2---:R-:W-:-:S04]  /*31380*/  @!P0 LOP3.LUT R5, R5, R4, RZ, 0x3c, !PT ;  /* 0x0000000405058212 */ /* 0x004fc800078e3cff */
[----:B------:R-:W-:-:S04]  /*31390*/  @!P0 LOP3.LUT R4, R5, R4, RZ, 0x3c, !PT ;  /* 0x0000000405048212 */ /* 0x000fc800078e3cff */
[----:B------:R-:W-:-:S05]  /*313a0*/  @!P0 LOP3.LUT R5, R5, R4, RZ, 0x3c, !PT ;  /* 0x0000000405058212 */ /* 0x000fca00078e3cff */
[----:B------:R-:W2:Y:S04]  /*313b0*/  @!P0 LDG.E.U16 R0, [R4.64] ;  /* 0x0000000604008981 */ /* 0x000ea8000c1e1500 */
[----:B--2---:R0:W-:Y:S04]  /*313c0*/  STL [R1+0xf8], R0 ;  /* 0x0000f80001007387 */ /* 0x0041e80000100800 */
[----:B0-----:R-:W2:Y:S01]  /*313d0*/  LDL.LU R0, [R1+0x7364] ;  /* 0x0073640001007983 */ /* 0x001ea20000300800 */
[----:B------:R-:W4:Y:S02]  /*313e0*/  LDL R4, [R1+0x2198] ;  /* 0x0021980001047983 */ /* 0x000f240000100800 */
[----:B------:R-:W4:Y:S01]  /*313f0*/  LDL R5, [R1+0x219c] ;  /* 0x00219c0001057983 */ /* 0x000f220000100800 */
[----:B---3--:R-:W-:-:S02]  /*31400*/  PRMT R14, RZ, 0x7610, R14 ;  /* 0x00007610ff0e7816 */ /* 0x008fc4000000000e */
[----:B----4-:R-:W-:-:S04]  /*31410*/  @!P0 LOP3.LUT R5, R5, R4, RZ, 0x3c, !PT ;  /* 0x0000000405058212 */ /* 0x010fc800078e3cff */
[----:B------:R-:W-:-:S04]  /*31420*/  @!P0 LOP3.LUT R4, R5, R4, RZ, 0x3c, !PT ;  /* 0x0000000405048212 */ /* 0x000fc800078e3cff */
[----:B------:R-:W-:-:S05]  /*31430*/  @!P0 LOP3.LUT R5, R5, R4, RZ, 0x3c, !PT ;  /* 0x0000000405058212 */ /* 0x000fca00078e3cff */
[----:B------:R-:W3:Y:S04]  /*31440*/  @!P0 LDG.E.U16 R14, [R4.64] ;  /* 0x00000006040e8981 */ /* 0x000ee8000c1e1500 */
[----:B---3--:R0:W-:Y:S04]  /*31450*/  STL [R1+0xf4], R14 ;  /* 0x0000f40e01007387 */ /* 0x0081e80000100800 */
[----:B0-----:R-:W3:Y:S01]  /*31460*/  LDL.LU R14, [R1+0x7360] ;  /* 0x00736000010e7983 */ /* 0x001ee20000300800 */
[----:B------:R-:W4:Y:S02]  /*31470*/  LDL R4, [R1+0x2158] ;  /* 0x0021580001047983 */ /* 0x000f240000100800 */
[----:B------:R-:W4:Y:S01]  /*31480*/  LDL R5, [R1+0x215c] ;  /* 0x00215c0001057983 */ /* 0x000f220000100800 */
[----:B--2---:R-:W-:-:S02]  /*31490*/  PRMT R0, RZ, 0x7610, R0 ;  /* 0x00007610ff007816 */ /* 0x004fc40000000000 */
[----:B----4-:R-:W-:-:S04]  /*314a0*/  @!P0 LOP3.LUT R5, R5, R4, RZ, 0x3c, !PT ;  /* 0x0000000405058212 */ /* 0x010fc800078e3cff */
        /* <DEDUP_REMOVED lines=97> */
[----:B------:R-:W-:-:S02]  /*31ac0*/  PRMT R13, RZ, 0x7610, R13 ;  /* 0x00007610ff0d7816 */ /* 0x000fc4000000000d */
[----:B----4-:R-:W-:-:S04]  /*31ad0*/  @!P0 LOP3.LUT R5, R5, R4, RZ, 0x3c, !PT ;  /* 0x0000000405058212 */ /* 0x010fc800078e3cff */
[----:B------:R-:W-:-:S04]  /*31ae0*/  @!P0 LOP3.LUT R4, R5, R4, RZ, 0x3c, !PT ;  /* 0x0000000405048212 */ /* 0x000fc800078e3cff */
[----:B------:R-:W-:-:S05]  /*31af0*/  @!P0 LOP3.LUT R5, R5, R4, RZ, 0x3c, !PT ;  /* 0x0000000405058212 */ /* 0x000fca00078e3cff */
[----:B------:R0:W4:Y:S04]  /*31b00*/  @!P0 LDG.E.U16 R13, [R4.64] ;  /* 0x00000006040d8981 */ /* 0x000128000c1e1500 */
[----:B0-----:R-:W2:Y:S04]  /*31b10*/  LDL R4, [R1+0x2368] ;  /* 0x0023680001047983 */ /* 0x001ea80000100800 */
[----:B------:R-:W2:Y:S01]  /*31b20*/  LDL R5, [R1+0x23a4] ;  /* 0x0023a40001057983 */ /* 0x000ea20000100800 */
[----:B------:R-:W-:Y:S02]  /*31b30*/  PRMT R12, RZ, 0x7610, R12 ;  /* 0x00007610ff0c7816 */ /* 0x000fe4000000000c */
[----:B--2---:R-:W-:-:S04]  /*31b40*/  @!P0 LOP3.LUT R5, R5, R4, RZ, 0x3c, !PT ;  /* 0x0000000405058212 */ /* 0x004fc800078e3cff */
[----:B------:R-:W-:-:S04]  /*31b50*/  @!P0 LOP3.LUT R4, R5, R4, RZ, 0x3c, !PT ;  /* 0x0000000405048212 */ /* 0x000fc800078e3cff */
[----:B------:R-:W-:Y:S01]  /*31b60*/  @!P0 LOP3.LUT R5, R5, R4, RZ, 0x3c, !PT ;  /* 0x0000000405058212 */ /* 0x000fe200078e3cff */
[----:B----4-:R-:W-:Y:S04]  /*31b70*/  STL [R1+0x7280], R13 ;  /* 0x0072800d01007387 */ /* 0x010fe80000100800 */
[----:B------:R0:W2:Y:S04]  /*31b80*/  @!P0 LDG.E.U16 R12, [R4.64] ;  /* 0x00000006040c8981 */ /* 0x0000a8000c1e1500 */
[----:B0-----:R-:W4:Y:S04]  /*31b90*/  LDL R4, [R1+0x1fb8] ;  /* 0x001fb80001047983 */ /* 0x001f280000100800 */
[----:B------:R-:W4:Y:S01]  /*31ba0*/  LDL R5, [R1+0x1fdc] ;  /* 0x001fdc0001057983 */ /* 0x000f220000100800 */
[----:B------:R-:W-:-:S02]  /*31bb0*/  PRMT R0, RZ, 0x7610, R0 ;  /* 0x00007610ff007816 */ /* 0x000fc40000000000 */
[----:B----4-:R-:W-:-:S04]  /*31bc0*/  @!P0 LOP3.LUT R5, R5, R4, RZ, 0x3c, !PT ;  /* 0x0000000405058212 */ /* 0x010fc800078e3cff */
[----:B------:R-:W-:-:S04]  /*31bd0*/  @!P0 LOP3.LUT R4, R5, R4, RZ, 0x3c, !PT ;  /* 0x0000000405048212 */ /* 0x000fc800078e3cff */
[----:B------:R-:W-:-:S05]  /*31be0*/  @!P0 LOP3.LUT R5, R5, R4, RZ, 0x3c, !PT ;  /* 0x0000000405058212 */ /* 0x000fca00078e3cff */
[----:B------:R-:W4:Y:S04]  /*31bf0*/  @!P0 LDG.E.U16 R0, [R4.64] ;  /* 0x0000000604008981 */ /* 0x000f28000c1e1500 */
[----:B--2---:R-:W-:Y:S04]  /*31c00*/  STL [R1+0x7284], R12 ;  /* 0x0072840c01007387 */ /* 0x004fe80000100800 */
[----:B----4-:R0:W-:Y:S04]  /*31c10*/  STL [R1+0xe4], R0 ;  /* 0x0000e40001007387 */ /* 0x0101e80000100800 */
        /* <DEDUP_REMOVED lines=129> */
[----:B------:R-:W-:Y:S01]  /*32430*/  @!P0 LOP3.LUT R5, R5, R4, RZ, 0x3c, !PT ;  /* 0x0000000405058212 */ /* 0x000fe200078e3cff */
[----:B--2---:R-:W-:Y:S04]  /*32440*/  STL [R1+0x728c], R11 ;  /* 0x00728c0b01007387 */ /* 0x004fe80000100800 */
        /* <DEDUP_REMOVED lines=153> */
[----:B------:R-:W-:-:S02]  /*32de0*/  PRMT R0, RZ, 0x7610, R0 ;  /* 0x00007610ff007816 */ /* 0x000fc40000000000 */
[----:B----4-:R-:W-:-:S04]  /*32df0*/  @!P0 LOP3.LUT R5, R5, R4, RZ, 0x3c, !PT ;  /* 0x0000000405058212 */ /* 0x010fc800078e3cff */
[----:B------:R-:W-:-:S04]  /*32e00*/  @!P0 LOP3.LUT R4, R5, R4, RZ, 0x3c, !PT ;  /* 0x0000000405048212 */ /* 0x000fc800078e3cff */
[----:B------:R-:W-:-:S05]  /*32e10*/  @!P0 LOP3.LUT R5, R5, R4, RZ, 0x3c, !PT ;  /* 0x0000000405058212 */ /* 0x000fca00078e3cff */
[----:B------:R-:W4:Y:S04]  /*32e20*/  @!P0 LDG.E.U16 R0, [R4.64] ;  /* 0x0000000604008981 */ /* 0x000f28000c1e1500 */
[----:B----4-:R0:W-:Y:S04]  /*32e30*/  STL [R1+0x64], R0 ;  /* 0x0000640001007387 */ /* 0x0101e80000100800 */
[----:B0-----:R-:W4:Y:S01]  /*32e40*/  LDL.LU R0, [R1+0x72c4] ;  /* 0x0072c40001007983 */ /* 0x001f220000300800 */
[----:B------:R-:W2:Y:S02]  /*32e50*/  LDL R4, [R1+0x2180] ;  /* 0x0021800001047983 */ /* 0x000ea40000100800 */
[----:B------:R-:W2:Y:S01]  /*32e60*/  LDL R5, [R1+0x2184] ;  /* 0x0021840001057983 */ /* 0x000ea20000100800 */
[----:B---3--:R-:W-:-:S02]  /*32e70*/  PRMT R14, RZ, 0x7610, R14 ;  /* 0x00007610ff0e7816 */ /* 0x008fc4000000000e */
[----:B--2---:R-:W-:-:S04]  /*32e80*/  @!P0 LOP3.LUT R5, R5, R4, RZ, 0x3c, !PT ;  /* 0x0000000405058212 */ /* 0x004fc800078e3cff */
[----:B------:R-:W-:-:S04]  /*32e90*/  @!P0 LOP3.LUT R4, R5, R4, RZ, 0x3c, !PT ;  /* 0x0000000405048212 */ /* 0x000fc800078e3cff */
[----:B------:R-:W-:-:S05]  /*32ea0*/  @!P0 LOP3.LUT R5, R5, R4, RZ, 0x3c, !PT ;  /* 0x0000000405058212 */ /* 0x000fca00078e3cff */
[----:B------:R-:W2:Y:S04]  /*32eb0*/  @!P0 LDG.E.U16 R14, [R4.64] ;  /* 0x00000006040e8981 */ /* 0x000ea8000c1e1500 */
[----:B--2---:R0:W-:Y:S04]  /*32ec0*/  STL [R1+0x60], R14 ;  /* 0x0000600e01007387 */ /* 0x0041e80000100800 */
[----:B0-----:R-:W2:Y:S01]  /*32ed0*/  LDL.LU R14, [R1+0x72c0] ;  /* 0x0072c000010e7983 */ /* 0x001ea20000300800 */
[----:B------:R-:W3:Y:S02]  /*32ee0*/  LDL R4, [R1+0x2140] ;  /* 0x0021400001047983 */ /* 0x000ee40000100800 */
[----:B------:R-:W3:Y:S01]  /*32ef0*/  LDL R5, [R1+0x2144] ;  /* 0x0021440001057983 */ /* 0x000ee20000100800 */
[----:B----4-:R-:W-:-:S02]  /*32f00*/  PRMT R0, RZ, 0x7610, R0 ;  /* 0x00007610ff007816 */ /* 0x010fc40000000000 */
[----:B---3--:R-:W-:-:S04]  /*32f10*/  @!P0 LOP3.LUT R5, R5, R4, RZ, 0x3c, !PT ;  /* 0x0000000405058212 */ /* 0x008fc800078e3cff */
        /* <DEDUP_REMOVED lines=65> */
[----:B------:R0:W3:Y:S04]  /*33330*/  @!P0 LDG.E.U16 R15, [R4.64] ;  /* 0x00000006040f8981 */ /* 0x0000e8000c1e1500 */
[----:B0-----:R-:W4:Y:S04]  /*33340*/  LDL R4, [R1+0x2280] ;  /* 0x0022800001047983 */ /* 0x001f280000100800 */
[----:B------:R-:W4:Y:S01]  /*33350*/  LDL R5, [R1+0x22bc] ;  /* 0x0022bc0001057983 */ /* 0x000f220000100800 */
[----:B--2---:R-:W-:Y:S02]  /*33360*/  PRMT R0, RZ, 0x7610, R0 ;  /* 0x00007610ff007816 */ /* 0x004fe40000000000 */
[----:B----4-:R-:W-:-:S04]  /*33370*/  @!P0 LOP3.LUT R5, R5, R4, RZ, 0x3c, !PT ;  /* 0x0000000405058212 */ /* 0x010fc800078e3cff */
[----:B------:R-:W-:-:S04]  /*33380*/  @!P0 LOP3.LUT R4, R5, R4, RZ, 0x3c, !PT ;  /* 0x0000000405048212 */ /* 0x000fc800078e3cff */
[----:B------:R-:W-:-:S05]  /*33390*/  @!P0 LOP3.LUT R5, R5, R4, RZ, 0x3c, !PT ;  /* 0x0000000405058212 */ /* 0x000fca00078e3cff */
[----:B------:R-:W2:Y:S04]  /*333a0*/  @!P0 LDG.E.U16 R0, [R4.64] ;  /* 0x0000000604008981 */ /* 0x000ea8000c1e1500 */
[----:B---3--:R0:W-:Y:S04]  /*333b0*/  STL [R1+0x40], R15 ;  /* 0x0000400f01007387 */ /* 0x0081e80000100800 */
[----:B0-----:R-:W3:Y:S04]  /*333c0*/  LDL R15, [R1+0x23c0] ;  /* 0x0023c000010f7983 */ /* 0x001ee80000100800 */
        /* <DEDUP_REMOVED lines=15> */
[----:B----4-:R0:W-:Y:S04]  /*334c0*/  STL [R1+0x30], R14 ;  /* 0x0000300e01007387 */ /* 0x0101e80000100800 */
[----:B------:R1:W2:Y:S01]  /*334d0*/  @!P0 LDG.E.U16 R22, [R4.64] ;  /* 0x0000000604168981 */ /* 0x0002a2000c1e1500 */
[----:B------:R-:W-:-:S03]  /*334e0*/  PRMT R7, RZ, 0x7610, R7 ;  /* 0x00007610ff077816 */ /* 0x000fc60000000007 */
[----:B0-----:R-:W4:Y:S04]  /*334f0*/  LDL R14, [R1+0x21f0] ;  /* 0x0021f000010e7983 */ /* 0x001f280000100800 */
[----:B-1----:R-:W3:Y:S04]  /*33500*/  LDL R4, [R1+0x2340] ;  /* 0x0023400001047983 */ /* 0x002ee80000100800 */
[----:B------:R-:W3:Y:S04]  /*33510*/  LDL R5, [R1+0x237c] ;  /* 0x00237c0001057983 */ /* 0x000ee80000100800 */
[----:B--2---:R0:W-:Y:S04]  /*33520*/  STL [R1+0x7250], R22 ;  /* 0x0072501601007387 */ /* 0x0041e80000100800 */
[----:B0-----:R-:W2:Y:S01]  /*33530*/  LDL R22, [R1+0x2380] ;  /* 0x0023800001167983 */ /* 0x001ea20000100800 */
[----:B---3--:R-:W-:-:S04]  /*33540*/  @!P0 LOP3.LUT R5, R5, R4, RZ, 0x3c, !PT ;  /* 0x0000000405058212 */ /* 0x008fc800078e3cff */
[----:B------:R-:W-:-:S04]  /*33550*/  @!P0 LOP3.LUT R4, R5, R4, RZ, 0x3c, !PT ;  /* 0x0000000405048212 */ /* 0x000fc800078e3cff */
[----:B------:R-:W-:-:S05]  /*33560*/  @!P0 LOP3.LUT R5, R5, R4, RZ, 0x3c, !PT ;  /* 0x0000000405058212 */ /* 0x000fca00078e3cff */
[----:B------:R0:W3:Y:S01]  /*33570*/  @!P0 LDG.E.U16 R7, [R4.64] ;  /* 0x0000000604078981 */ /* 0x0000e2000c1e1500 */
[----:B------:R-:W-:Y:S01]  /*33580*/  PRMT R6, RZ, 0x7610, R6 ;  /* 0x00007610ff067816 */ /* 0x000fe20000000006 */
[----:B0-----:R-:W-:Y:S02]  /*33590*/  @!P0 IMAD.MOV.U32 R4, RZ, RZ, R15 ;  /* 0x000000ffff048224 */ /* 0x001fe400078e000f */
[----:B--2---:R-:W-:-:S05]  /*335a0*/  @!P0 IMAD.MOV.U32 R5, RZ, RZ, R22 ;  /* 0x000000ffff058224 */ /* 0x004fca00078e0016 */
[----:B------:R0:W2:Y:S04]  /*335b0*/  @!P0 LDG.E.U16 R6, [R4.64] ;  /* 0x0000000604068981 */ /* 0x0000a8000c1e1500 */
[----:B---3--:R1:W-:Y:S01]  /*335c0*/  STL [R1+0x7254], R7 ;  /* 0x0072540701007387 */ /* 0x0083e20000100800 */
[----:B0-----:R-:W3:Y:S01]  /*335d0*/  LDL R5, [R1+0x1fd0] ;  /* 0x001fd00001057983 */ /* 0x001ee20000100800 */
[----:B------:R-:W-:Y:S01]  /*335e0*/  PRMT R12, RZ, 0x7610, R12 ;  /* 0x00007610ff0c7816 */ /* 0x000fe2000000000c */
[----:B----4-:R-:W-:Y:S01]  /*335f0*/  @!P0 IMAD.MOV.U32 R4, RZ, RZ, R14 ;  /* 0x000000ffff048224 */ /* 0x010fe200078e000e */
[----:B------:R-:W4:Y:S04]  /*33600*/  LDL R22, [R1+0x20f8] ;  /* 0x0020f80001167983 */ /* 0x000f280000100800 */
[----:B------:R-:W4:Y:S04]  /*33610*/  LDL R15, [R1+0x20fc] ;  /* 0x0020fc00010f7983 */ /* 0x000f280000100800 */
[----:B-1----:R-:W4:Y:S04]  /*33620*/  LDL R7, [R1+0x213c] ;  /* 0x00213c0001077983 */ /* 0x002f280000100800 */
[----:B--2---:R-:W-:Y:S01]  /*33630*/  STL [R1+0x7258], R6 ;  /* 0x0072580601007387 */ /* 0x004fe20000100800 */
[----:B------:R-:W-:Y:S01]  /*33640*/  PRMT R0, RZ, 0x7610, R0 ;  /* 0x00007610ff007816 */ /* 0x000fe20000000000 */
[----:B------:R-:W2:Y:S02]  /*33650*/  LDL R14, [R1+0x20b8] ;  /* 0x0020b800010e7983 */ /* 0x000ea40000100800 */
[----:B---3--:R0:W3:Y:S04]  /*33660*/  @!P0 LDG.E.U16 R12, [R4.64] ;  /* 0x00000006040c8981 */ /* 0x0080e8000c1e1500 */
[----:B0-----:R-:W2:Y:S04]  /*33670*/  LDL R4, [R1+0x21b8] ;  /* 0x0021b80001047983 */ /* 0x001ea80000100800 */
[----:B------:R-:W2:Y:S02]  /*33680*/  LDL R5, [R1+0x21bc] ;  /* 0x0021bc0001057983 */ /* 0x000ea40000100800 */
[----:B--2---:R-:W-:-:S04]  /*33690*/  @!P0 LOP3.LUT R5, R5, R4, RZ, 0x3c, !PT ;  /* 0x0000000405058212 */ /* 0x004fc800078e3cff */
[----:B------:R-:W-:-:S04]  /*336a0*/  @!P0 LOP3.LUT R4, R5, R4, RZ, 0x3c, !PT ;  /* 0x0000000405048212 */ /* 0x000fc800078e3cff */
[----:B------:R-:W-:-:S05]  /*336b0*/  @!P0 LOP3.LUT R5, R5, R4, RZ, 0x3c, !PT ;  /* 0x0000000405058212 */ /* 0x000fca00078e3cff */
[----:B------:R-:W2:Y:S04]  /*336c0*/  @!P0 LDG.E.U16 R0, [R4.64] ;  /* 0x0000000604008981 */ /* 0x000ea8000c1e1500 */
[----:B---3--:R0:W-:Y:S04]  /*336d0*/  STL [R1+0x28], R12 ;  /* 0x0000280c01007387 */ /* 0x0081e80000100800 */
[----:B0-----:R-:W3:Y:S04]  /*336e0*/  LDL R12, [R1+0x20bc] ;  /* 0x0020bc00010c7983 */ /* 0x001ee80000100800 */
[----:B--2---:R0:W-:Y:S04]  /*336f0*/  STL [R1+0x24], R0 ;  /* 0x0000240001007387 */ /* 0x0041e80000100800 */
[----:B0-----:R-:W2:Y:S01]  /*33700*/  LDL.LU R0, [R1+0x729c] ;  /* 0x00729c0001007983 */ /* 0x001ea20000300800 */
[----:B------:R-:W2:Y:S02]  /*33710*/  LDL R4, [R1+0x2178] ;  /* 0x0021780001047983 */ /* 0x000ea40000100800 */
[----:B------:R-:W2:Y:S01]  /*33720*/  LDL R5, [R1+0x217c] ;  /* 0x00217c0001057983 */ /* 0x000ea20000100800 */
[----:B------:R-:W-:-:S02]  /*33730*/  PRMT R2, RZ, 0x7610, R2 ;  /* 0x00007610ff027816 */ /* 0x000fc40000000002 */
[----:B--2---:R-:W-:-:S04]  /*33740*/  @!P0 LOP3.LUT R5, R5, R4, RZ, 0x3c, !PT ;  /* 0x0000000405058212 */ /* 0x004fc800078e3cff */
[----:B------:R-:W-:-:S04]  /*33750*/  @!P0 LOP3.LUT R4, R5, R4, RZ, 0x3c, !PT ;  /* 0x0000000405048212 */ /* 0x000fc800078e3cff */
[----:B------:R-:W-:-:S05]  /*33760*/  @!P0 LOP3.LUT R5, R5, R4, RZ, 0x3c, !PT ;  /* 0x0000000405058212 */ /* 0x000fca00078e3cff */
[----:B------:R-:W2:Y:S01]  /*33770*/  @!P0 LDG.E.U16 R2, [R4.64] ;  /* 0x0000000604028981 */ /* 0x000ea2000c1e1500 */
[----:B------:R-:W-:-:S03]  /*33780*/  PRMT R6, RZ, 0x7610, R6 ;  /* 0x00007610ff067816 */ /* 0x000fc60000000006 */
[----:B--2---:R-:W-:Y:S01]  /*33790*/  STL [R1+0x20], R2 ;  /* 0x0000200201007387 */ /* 0x004fe20000100800 */
[----:B------:R-:W2:Y:S02]  /*337a0*/  LDL R5, [R1+0x2138] ;  /* 0x0021380001057983 */ /* 0x000ea40000100800 */
[----:B----4-:R-:W-:Y:S01]  /*337b0*/  @!P0 IMAD.MOV.U32 R4, RZ, RZ, R7 ;  /* 0x000000ffff048224 */ /* 0x010fe200078e0007 */
[----:B------:R-:W-:Y:S02]  /*337c0*/  PRMT R11, RZ, 0x7610, R11 ;  /* 0x00007610ff0b7816 */ /* 0x000fe4000000000b */
[----:B------:R-:W-:Y:S01]  /*337d0*/  PRMT R9, RZ, 0x7610, R9 ;  /* 0x00007610ff097816 */ /* 0x000fe20000000009 */
[----:B------:R-:W4:Y:S04]  /*337e0*/  LDL R7, [R1+0x2038] ;  /* 0x0020380001077983 */ /* 0x000f280000100800 */
[----:B--2---:R0:W2:Y:S02]  /*337f0*/  @!P0 LDG.E.U16 R6, [R4.64] ;  /* 0x0000000604068981 */ /* 0x0040a4000c1e1500 */
[----:B0-----:R-:W-:-:S02]  /*33800*/  @!P0 IMAD.MOV.U32 R4, RZ, RZ, R15 ;  /* 0x000000ffff048224 */ /* 0x001fc400078e000f */
[----:B------:R-:W-:-:S05]  /*33810*/  @!P0 IMAD.MOV.U32 R5, RZ, RZ, R22 ;  /* 0x000000ffff058224 */ /* 0x000fca00078e0016 */
[----:B------:R3:W4:Y:S02]  /*33820*/  @!P0 LDG.E.U16 R11, [R4.64] ;  /* 0x00000006040b8981 */ /* 0x000724000c1e1500 */
[----:B---3--:R-:W-:Y:S02]  /*33830*/  @!P0 IMAD.MOV.U32 R4, RZ, RZ, R12 ;  /* 0x000000ffff048224 */ /* 0x008fe400078e000c */
[----:B------:R-:W-:-:S05]  /*33840*/  @!P0 IMAD.MOV.U32 R5, RZ, RZ, R14 ;  /* 0x000000ffff058224 */ /* 0x000fca00078e000e */
[----:B------:R0:W3:Y:S04]  /*33850*/  @!P0 LDG.E.U16 R9, [R4.64] ;  /* 0x0000000604098981 */ /* 0x0000e8000c1e1500 */
[----:B--2---:R1:W-:Y:S01]  /*33860*/  STL [R1+0x1c], R6 ;  /* 0x00001c0601007387 */ /* 0x0043e20000100800 */
[----:B------:R-:W2:Y:S03]  /*33870*/  LDL R22, [R1+0x1ffc] ;  /* 0x001ffc0001167983 */ /* 0x000ea60000100800 */
[----:B-1----:R-:W2:Y:S04]  /*33880*/  LDL R6, [R1+0x203c] ;  /* 0x00203c0001067983 */ /* 0x002ea80000100800 */
[----:B----4-:R1:W-:Y:S01]  /*33890*/  STL [R1+0x18], R11 ;  /* 0x0000180b01007387 */ /* 0x0103e20000100800 */
[----:B0-----:R-:W4:Y:S02]  /*338a0*/  LDL R4, [R1+0x2078] ;  /* 0x0020780001047983 */ /* 0x001f240000100800 */
[----:B------:R-:W4:Y:S02]  /*338b0*/  LDL R5, [R1+0x207c] ;  /* 0x00207c0001057983 */ /* 0x000f240000100800 */
[----:B------:R-:W2:Y:S01]  /*338c0*/  LDL R15, [R1+0x2208] ;  /* 0x00220800010f7983 */ /* 0x000ea20000100800 */
[----:B------:R-:W2:Y:S01]  /*338d0*/  LDL R14, [R1+0x2244] ;  /* 0x00224400010e7983 */ /* 0x000ea20000100800 */
[----:B------:R-:W-:-:S03]  /*338e0*/  PRMT R27, RZ, 0x7610, R27 ;  /* 0x00007610ff1b7816 */ /* 0x000fc6000000001b */
[----:B------:R-:W2:Y:S04]  /*338f0*/  LDL R12, [R1+0x2248] ;  /* 0x00224800010c7983 */ /* 0x000ea80000100800 */
[----:B-1----:R-:W2:Y:S04]  /*33900*/  LDL R11, [R1+0x2204] ;  /* 0x00220400010b7983 */ /* 0x002ea80000100800 */
[----:B---3--:R0:W-:Y:S04]  /*33910*/  STL [R1+0x14], R9 ;  /* 0x0000140901007387 */ /* 0x0081e80000100800 */
[----:B0-----:R-:W3:Y:S01]  /*33920*/  LDL R9, [R1+0x2284] ;  /* 0x0022840001097983 */ /* 0x001ee20000100800 */
[----:B------:R-:W-:-:S02]  /*33930*/  PRMT R26, RZ, 0x7610, R26 ;  /* 0x00007610ff1a7816 */ /* 0x000fc4000000001a */
[----:B------:R-:W-:Y:S02]  /*33940*/  PRMT R10, RZ, 0x7610, R10 ;  /* 0x00007610ff0a7816 */ /* 0x000fe4000000000a */
[----:B----4-:R-:W-:-:S04]  /*33950*/  @!P0 LOP3.LUT R5, R5, R4, RZ, 0x3c, !PT ;  /* 0x0000000405058212 */ /* 0x010fc800078e3cff */
[----:B------:R-:W-:-:S04]  /*33960*/  @!P0 LOP3.LUT R4, R5, R4, RZ, 0x3c, !PT ;  /* 0x0000000405048212 */ /* 0x000fc800078e3cff */
[----:B------:R-:W-:-:S05]  /*33970*/  @!P0 LOP3.LUT R5, R5, R4, RZ, 0x3c, !PT ;  /* 0x0000000405058212 */ /* 0x000fca00078e3cff */
[----:B------:R2:W4:Y:S02]  /*33980*/  @!P0 LDG.E.U16 R27, [R4.64] ;  /* 0x00000006041b8981 */ /* 0x000524000c1e1500 */
[----:B--2---:R-:W-:Y:S02]  /*33990*/  @!P0 IMAD.MOV.U32 R4, RZ, RZ, R6 ;  /* 0x000000ffff048224 */ /* 0x004fe400078e0006 */
[----:B------:R-:W-:Y:S01]  /*339a0*/  @!P0 IMAD.MOV.U32 R5, RZ, RZ, R7 ;  /* 0x000000ffff058224 */ /* 0x000fe200078e0007 */
[----:B------:R-:W2:Y:S04]  /*339b0*/  LDL R6, [R1+0x22c4] ;  /* 0x0022c40001067983 */ /* 0x000ea80000100800 */
[----:B------:R-:W4:Y:S04]  /*339c0*/  LDL R7, [R1+0x2288] ;  /* 0x0022880001077983 */ /* 0x000f280000100800 */
[----:B------:R0:W4:Y:S02]  /*339d0*/  @!P0 LDG.E.U16 R26, [R4.64] ;  /* 0x00000006041a8981 */ /* 0x000124000c1e1500 */
[----:B0-----:R-:W-:-:S02]  /*339e0*/  @!P0 IMAD.MOV.U32 R4, RZ, RZ, R11 ;  /* 0x000000ffff048224 */ /* 0x001fc400078e000b */
[----:B------:R-:W-:Y:S01]  /*339f0*/  @!P0 IMAD.MOV.U32 R5, RZ, RZ, R22 ;  /* 0x000000ffff058224 */ /* 0x000fe200078e0016 */
[----:B------:R-:W-:Y:S02]  /*33a00*/  PRMT R13, RZ, 0x7610, R13 ;  /* 0x00007610ff0d7816 */ /* 0x000fe4000000000d */
[----:B------:R-:W-:Y:S02]  /*33a10*/  PRMT R0, RZ, 0x7610, R0 ;  /* 0x00007610ff007816 */ /* 0x000fe40000000000 */
[----:B------:R-:W-:Y:S01]  /*33a20*/  PRMT R29, RZ, 0x7610, R29 ;  /* 0x00007610ff1d7816 */ /* 0x000fe2000000001d */
[----:B------:R-:W4:Y:S04]  /*33a30*/  LDL R11, [R1+0x22c8] ;  /* 0x0022c800010b7983 */ /* 0x000f280000100800 */
[----:B------:R0:W4:Y:S02]  /*33a40*/  @!P0 LDG.E.U16 R10, [R4.64] ;  /* 0x00000006040a8981 */ /* 0x000124000c1e1500 */
[----:B0-----:R-:W-:-:S02]  /*33a50*/  @!P0 IMAD.MOV.U32 R4, RZ, RZ, R14 ;  /* 0x000000ffff048224 */ /* 0x001fc400078e000e */
[----:B------:R-:W-:-:S05]  /*33a60*/  @!P0 IMAD.MOV.U32 R5, RZ, RZ, R15 ;  /* 0x000000ffff058224 */ /* 0x000fca00078e000f */
[----:B------:R3:W4:Y:S02]  /*33a70*/  @!P0 LDG.E.U16 R13, [R4.64] ;  /* 0x00000006040d8981 */ /* 0x000724000c1e1500 */
[----:B---3--:R-:W-:Y:S02]  /*33a80*/  @!P0 IMAD.MOV.U32 R4, RZ, RZ, R9 ;  /* 0x000000ffff048224 */ /* 0x008fe400078e0009 */
[----:B------:R-:W-:-:S05]  /*33a90*/  @!P0 IMAD.MOV.U32 R5, RZ, RZ, R12 ;  /* 0x000000ffff058224 */ /* 0x000fca00078e000c */
[----:B------:R2:W3:Y:S02]  /*33aa0*/  @!P0 LDG.E.U16 R0, [R4.64] ;  /* 0x0000000604008981 */ /* 0x0004e4000c1e1500 */
[----:B--2---:R-:W-:Y:S02]  /*33ab0*/  @!P0 IMAD.MOV.U32 R4, RZ, RZ, R6 ;  /* 0x000000ffff048224 */ /* 0x004fe400078e0006 */
[----:B----4-:R-:W-:-:S05]  /*33ac0*/  @!P0 IMAD.MOV.U32 R5, RZ, RZ, R7 ;  /* 0x000000ffff058224 */ /* 0x010fca00078e0007 */
[----:B------:R-:W2:Y:S04]  /*33ad0*/  @!P0 LDG.E.U16 R29, [R4.64] ;  /* 0x00000006041d8981 */ /* 0x000ea8000c1e1500 */
[----:B------:R0:W-:Y:S01]  /*33ae0*/  STL [R1+0x8], R10 ;  /* 0x0000080a01007387 */ /* 0x0001e20000100800 */
[----:B------:R-:W4:Y:S02]  /*33af0*/  LDL R22, [R1+0x2308] ;  /* 0x0023080001167983 */ /* 0x000f240000100800 */
[----:B------:R-:W4:Y:S01]  /*33b00*/  LDL R9, [R1+0x2344] ;  /* 0x0023440001097983 */ /* 0x000f220000100800 */
[----:B0-----:R-:W4:Y:S04]  /*33b10*/  LDL R10, [R1+0x2304] ;  /* 0x00230400010a7983 */ /* 0x001f280000100800 */
[----:B---3--:R-:W-:Y:S01]  /*33b20*/  STL [R1+0x7224], R0 ;  /* 0x0072240001007387 */ /* 0x008fe20000100800 */
[----:B------:R-:W3:Y:S02]  /*33b30*/  LDL R7, [R1+0x2348] ;  /* 0x0023480001077983 */ /* 0x000ee40000100800 */
[----:B------:R-:W3:Y:S01]  /*33b40*/  LDL R6, [R1+0x2384] ;  /* 0x0023840001067983 */ /* 0x000ee20000100800 */
[----:B------:R-:W-:Y:S01]  /*33b50*/  PRMT R28, RZ, 0x7610, R28 ;  /* 0x00007610ff1c7816 */ /* 0x000fe2000000001c */
[----:B------:R-:W-:Y:S01]  /*33b60*/  @!P0 IMAD.MOV.U32 R15, RZ, RZ, R11 ;  /* 0x000000ffff0f8224 */ /* 0x000fe200078e000b */
[----:B--2---:R-:W-:Y:S01]  /*33b70*/  STL [R1+0x7228], R29 ;  /* 0x0072281d01007387 */ /* 0x004fe20000100800 */
[----:B------:R0:W-:Y:S02]  /*33b80*/  STL [R1+0x4], R13 ;  /* 0x0000040d01007387 */ /* 0x0001e40000100800 */
[----:B------:R-:W2:Y:S01]  /*33b90*/  LDL R12, [R1+0x23bc] ;  /* 0x0023bc00010c7983 */ /* 0x000ea20000100800 */
[----:B0-----:R-:W2:Y:S01]  /*33ba0*/  LDL R13, [R1+0x2388] ;  /* 0x00238800010d7983 */ /* 0x001ea20000100800 */
[----:B----4-:R-:W-:-:S05]  /*33bb0*/  @!P0 IMAD.MOV.U32 R14, RZ, RZ, R10 ;  /* 0x000000ffff0e8224 */ /* 0x010fca00078e000a */
[----:B------:R0:W4:Y:S01]  /*33bc0*/  @!P0 LDG.E.U16 R28, [R14.64] ;  /* 0x000000060e1c8981 */ /* 0x000122000c1e1500 */
[----:B------:R-:W-:Y:S02]  /*33bd0*/  PRMT R5, RZ, 0x7610, R5 ;  /* 0x00007610ff057816 */ /* 0x000fe40000000005 */
[----:B------:R-:W-:Y:S01]  /*33be0*/  PRMT R4, RZ, 0x7610, R4 ;  /* 0x00007610ff047816 */ /* 0x000fe20000000004 */
[----:B0-----:R-:W-:Y:S02]  /*33bf0*/  @!P0 IMAD.MOV.U32 R14, RZ, RZ, R9 ;  /* 0x000000ffff0e8224 */ /* 0x001fe400078e0009 */
[----:B------:R-:W-:-:S05]  /*33c00*/  @!P0 IMAD.MOV.U32 R15, RZ, RZ, R22 ;  /* 0x000000ffff0f8224 */ /* 0x000fca00078e0016 */
[----:B------:R3:W4:Y:S01]  /*33c10*/  @!P0 LDG.E.U16 R5, [R14.64] ;  /* 0x000000060e058981 */ /* 0x000722000c1e1500 */
[----:B------:R-:W-:Y:S01]  /*33c20*/  PRMT R3, RZ, 0x7610, R3 ;  /* 0x00007610ff037816 */ /* 0x000fe20000000003 */
[----:B---3--:R-:W-:Y:S02]  /*33c30*/  @!P0 IMAD.MOV.U32 R14, RZ, RZ, R6 ;  /* 0x000000ffff0e8224 */ /* 0x008fe400078e0006 */
[----:B------:R-:W-:-:S05]  /*33c40*/  @!P0 IMAD.MOV.U32 R15, RZ, RZ, R7 ;  /* 0x000000ffff0f8224 */ /* 0x000fca00078e0007 */
[----:B------:R2:W3:Y:S04]  /*33c50*/  @!P0 LDG.E.U16 R4, [R14.64] ;  /* 0x000000060e048981 */ /* 0x0004e8000c1e1500 */
[----:B------:R-:W-:Y:S01]  /*33c60*/  STL [R1+0x10], R27 ;  /* 0x0000101b01007387 */ /* 0x000fe20000100800 */
[----:B------:R-:W3:Y:S02]  /*33c70*/  LDL R11, [R1+0x1fcc] ;  /* 0x001fcc00010b7983 */ /* 0x000ee40000100800 */
[----:B------:R-:W3:Y:S02]  /*33c80*/  LDL R10, [R1+0x21ec] ;  /* 0x0021ec00010a7983 */ /* 0x000ee40000100800 */
[----:B--2---:R-:W-:Y:S02]  /*33c90*/  @!P0 IMAD.MOV.U32 R14, RZ, RZ, R12 ;  /* 0x000000ffff0e8224 */ /* 0x004fe400078e000c */
[----:B------:R-:W-:-:S05]  /*33ca0*/  @!P0 IMAD.MOV.U32 R15, RZ, RZ, R13 ;  /* 0x000000ffff0f8224 */ /* 0x000fca00078e000d */
[----:B------:R0:W2:Y:S04]  /*33cb0*/  @!P0 LDG.E.U16 R3, [R14.64] ;  /* 0x000000060e038981 */ /* 0x0000a8000c1e1500 */
[----:B----4-:R-:W-:Y:S01]  /*33cc0*/  STL [R1+0x722c], R28 ;  /* 0x00722c1c01007387 */ /* 0x010fe20000100800 */
[----:B------:R-:W-:Y:S02]  /*33cd0*/  STL [R1+0xc], R26 ;  /* 0x00000c1a01007387 */ /* 0x000fe40000100800 */
[----:B------:R-:W4:Y:S02]  /*33ce0*/  LDL R9, [R1+0x21b0] ;  /* 0x0021b00001097983 */ /* 0x000f240000100800 */
[----:B------:R-:W4:Y:S01]  /*33cf0*/  LDL R0, [R1+0x21b4] ;  /* 0x0021b40001007983 */ /* 0x000f220000100800 */
[----:B------:R-:W-:Y:S01]  /*33d00*/  PRMT R20, RZ, 0x7610, R20 ;  /* 0x00007610ff147816 */ /* 0x000fe20000000014 */
[----:B------:R1:W-:Y:S01]  /*33d10*/  STL [R1+0x7230], R5 ;  /* 0x0072300501007387 */ /* 0x0003e20000100800 */
[----:B------:R-:W4:Y:S02]  /*33d20*/  LDL R7, [R1+0x2170] ;  /* 0x0021700001077983 */ /* 0x000f240000100800 */
[----:B------:R-:W4:Y:S01]  /*33d30*/  LDL R6, [R1+0x2174] ;  /* 0x0021740001067983 */ /* 0x000f220000100800 */
[----:B---3--:R3:W-:Y:S01]  /*33d40*/  STL [R1+0x7234], R4 ;  /* 0x0072340401007387 */ /* 0x0087e20000100800 */
[----:B0-----:R-:W-:-:S02]  /*33d50*/  @!P0 IMAD.MOV.U32 R15, RZ, RZ, R11 ;  /* 0x000000ffff0f8224 */ /* 0x001fc400078e000b */
[----:B------:R-:W-:-:S05]  /*33d60*/  @!P0 IMAD.MOV.U32 R14, RZ, RZ, R10 ;  /* 0x000000ffff0e8224 */ /* 0x000fca00078e000a */
[----:B------:R4:W4:Y:S01]  /*33d70*/  @!P0 LDG.E.U16 R20, [R14.64] ;  /* 0x000000060e148981 */ /* 0x000922000c1e1500 */
[----:B------:R-:W-:-:S03]  /*33d80*/  PRMT R18, RZ, 0x7610, R18 ;  /* 0x00007610ff127816 */ /* 0x000fc60000000012 */
[----:B--2---:R0:W-:Y:S01]  /*33d90*/  STL [R1+0x7238], R3 ;  /* 0x0072380301007387 */ /* 0x0041e20000100800 */
[----:B-1----:R-:W2:Y:S02]  /*33da0*/  LDL R5, [R1+0x2130] ;  /* 0x0021300001057983 */ /* 0x002ea40000100800 */
[----:B---3--:R-:W3:Y:S02]  /*33db0*/  LDL R4, [R1+0x2134] ;  /* 0x0021340001047983 */ /* 0x008ee40000100800 */
[----:B----4-:R-:W-:Y:S02]  /*33dc0*/  @!P0 IMAD.MOV.U32 R15, RZ, RZ, R9 ;  /* 0x000000ffff0f8224 */ /* 0x010fe400078e0009 */
[----:B------:R-:W-:-:S05]  /*33dd0*/  @!P0 IMAD.MOV.U32 R14, RZ, RZ, R0 ;  /* 0x000000ffff0e8224 */ /* 0x000fca00078e0000 */
[----:B------:R1:W4:Y:S01]  /*33de0*/  @!P0 LDG.E.U16 R18, [R14.64] ;  /* 0x000000060e128981 */ /* 0x000322000c1e1500 */
[----:B------:R-:W-:Y:S01]  /*33df0*/  PRMT R16, RZ, 0x7610, R16 ;  /* 0x00007610ff107816 */ /* 0x000fe20000000010 */
[----:B-1----:R-:W-:Y:S02]  /*33e00*/  @!P0 IMAD.MOV.U32 R14, RZ, RZ, R6 ;  /* 0x000000ffff0e8224 */ /* 0x002fe400078e0006 */
[----:B------:R-:W-:-:S05]  /*33e10*/  @!P0 IMAD.MOV.U32 R15, RZ, RZ, R7 ;  /* 0x000000ffff0f8224 */ /* 0x000fca00078e0007 */
[----:B------:R2:W4:Y:S01]  /*33e20*/  @!P0 LDG.E.U16 R16, [R14.64] ;  /* 0x000000060e108981 */ /* 0x000522000c1e1500 */
[----:B------:R-:W-:-:S03]  /*33e30*/  PRMT R17, RZ, 0x7610, R17 ;  /* 0x00007610ff117816 */ /* 0x000fc60000000011 */
[----:B------:R-:W-:Y:S01]  /*33e40*/  STL [R1+0x723c], R20 ;  /* 0x00723c1401007387 */ /* 0x000fe20000100800 */
[----:B0-----:R-:W4:Y:S02]  /*33e50*/  LDL R3, [R1+0x20f0] ;  /* 0x0020f00001037983 */ /* 0x001f240000100800 */
[----:B------:R-:W4:Y:S02]  /*33e60*/  LDL R0, [R1+0x20f4] ;  /* 0x0020f40001007983 */ /* 0x000f240000100800 */
[----:B--2---:R-:W-:Y:S02]  /*33e70*/  @!P0 IMAD.MOV.U32 R15, RZ, RZ, R5 ;  /* 0x000000ffff0f8224 */ /* 0x004fe400078e0005 */
[----:B---3--:R-:W-:-:S05]  /*33e80*/  @!P0 IMAD.MOV.U32 R14, RZ, RZ, R4 ;  /* 0x000000ffff0e8224 */ /* 0x008fca00078e0004 */
[----:B------:R0:W2:Y:S04]  /*33e90*/  @!P0 LDG.E.U16 R17, [R14.64] ;  /* 0x000000060e118981 */ /* 0x0000a8000c1e1500 */
[----:B----4-:R1:W-:Y:S01]  /*33ea0*/  STL [R1+0x7240], R18 ;  /* 0x0072401201007387 */ /* 0x0103e20000100800 */
[----:B------:R-:W3:Y:S02]  /*33eb0*/  LDL R10, [R1+0x20b0] ;  /* 0x0020b000010a7983 */ /* 0x000ee40000100800 */
[----:B------:R-:W4:Y:S02]  /*33ec0*/  LDL R9, [R1+0x20b4] ;  /* 0x0020b40001097983 */ /* 0x000f240000100800 */
[----:B------:R-:W4:Y:S01]  /*33ed0*/  LDL R6, [R1+0x2074] ;  /* 0x0020740001067983 */ /* 0x000f220000100800 */
[----:B------:R-:W-:Y:S01]  /*33ee0*/  STL [R1+0x7244], R16 ;  /* 0x0072441001007387 */ /* 0x000fe20000100800 */
[----:B------:R-:W4:Y:S02]  /*33ef0*/  LDL R7, [R1+0x2070] ;  /* 0x0020700001077983 */ /* 0x000f240000100800 */
[----:B------:R-:W4:Y:S02]  /*33f00*/  LDL R5, [R1+0x2030] ;  /* 0x0020300001057983 */ /* 0x000f240000100800 */
[----:B------:R-:W4:Y:S01]  /*33f10*/  LDL R4, [R1+0x2034] ;  /* 0x0020340001047983 */ /* 0x000f220000100800 */
[----:B------:R-:W4:Y:S01]  /*33f20*/  LDL.LU R27, [R1+0x7cc] ;  /* 0x0007cc00011b7983 */ /* 0x000f220000300800 */
[----:B0-----:R-:W-:-:S02]  /*33f30*/  @!P0 IMAD.MOV.U32 R15, RZ, RZ, R3 ;  /* 0x000000ffff0f8224 */ /* 0x001fc400078e0003 */
[----:B------:R-:W-:Y:S01]  /*33f40*/  @!P0 IMAD.MOV.U32 R14, RZ, RZ, R0 ;  /* 0x000000ffff0e8224 */ /* 0x000fe200078e0000 */
[----:B------:R-:W-:Y:S02]  /*33f50*/  PRMT R19, RZ, 0x7610, R19 ;  /* 0x00007610ff137816 */ /* 0x000fe40000000013 */
[----:B------:R-:W-:-:S04]  /*33f60*/  PRMT R21, RZ, 0x7610, R21 ;  /* 0x00007610ff157816 */ /* 0x000fc80000000015 */
[----:B------:R3:W4:Y:S04]  /*33f70*/  @!P0 LDG.E.U16 R19, [R14.64] ;  /* 0x000000060e138981 */ /* 0x000728000c1e1500 */
[----:B--2---:R-:W-:Y:S01]  /*33f80*/  STL [R1+0x7248], R17 ;  /* 0x0072481101007387 */ /* 0x004fe20000100800 */
[----:B------:R-:W2:Y:S02]  /*33f90*/  LDL R3, [R1+0x1ff8] ;  /* 0x001ff80001037983 */ /* 0x000ea40000100800 */
[----:B------:R-:W2:Y:S01]  /*33fa0*/  LDL R0, [R1+0x220c] ;  /* 0x00220c0001007983 */ /* 0x000ea20000100800 */
[----:B------:R-:W-:Y:S02]  /*33fb0*/  PRMT R23, RZ, 0x7610, R23 ;  /* 0x00007610ff177816 */ /* 0x000fe40000000017 */
[----:B------:R-:W-:-:S02]  /*33fc0*/  PRMT R24, RZ, 0x7610, R24 ;  /* 0x00007610ff187816 */ /* 0x000fc40000000018 */
[----:B------:R-:W-:Y:S01]  /*33fd0*/  PRMT R25, RZ, 0x7610, R25 ;  /* 0x00007610ff197816 */ /* 0x000fe20000000019 */
[----:B------:R-:W2:Y:S01]  /*33fe0*/  LDL.LU R12, [R1+0x7c4] ;  /* 0x0007c400010c7983 */ /* 0x000ea20000300800 */
[----:B---3--:R-:W-:Y:S02]  /*33ff0*/  @!P0 IMAD.MOV.U32 R15, RZ, RZ, R10 ;  /* 0x000000ffff0f8224 */ /* 0x008fe400078e000a */
[----:B----4-:R-:W-:-:S05]  /*34000*/  @!P0 IMAD.MOV.U32 R14, RZ, RZ, R9 ;  /* 0x000000ffff0e8224 */ /* 0x010fca00078e0009 */
[----:B------:R0:W3:Y:S02]  /*34010*/  @!P0 LDG.E.U16 R21, [R14.64] ;  /* 0x000000060e158981 */ /* 0x0000e4000c1e1500 */
[----:B0-----:R-:W-:Y:S02]  /*34020*/  @!P0 IMAD.MOV.U32 R14, RZ, RZ, R6 ;  /* 0x000000ffff0e8224 */ /* 0x001fe400078e0006 */
[----:B------:R-:W-:-:S05]  /*34030*/  @!P0 IMAD.MOV.U32 R15, RZ, RZ, R7 ;  /* 0x000000ffff0f8224 */ /* 0x000fca00078e0007 */
[----:B------:R0:W4:Y:S02]  /*34040*/  @!P0 LDG.E.U16 R23, [R14.64] ;  /* 0x000000060e178981 */ /* 0x000124000c1e1500 */
[----:B0-----:R-:W-:Y:S02]  /*34050*/  @!P0 IMAD.MOV.U32 R14, RZ, RZ, R4 ;  /* 0x000000ffff0e8224 */ /* 0x001fe400078e0004 */
[----:B------:R-:W-:-:S05]  /*34060*/  @!P0 IMAD.MOV.U32 R15, RZ, RZ, R5 ;  /* 0x000000ffff0f8224 */ /* 0x000fca00078e0005 */
[----:B------:R2:W4:Y:S04]  /*34070*/  @!P0 LDG.E.U16 R24, [R14.64] ;  /* 0x000000060e188981 */ /* 0x000528000c1e1500 */
[----:B------:R-:W-:Y:S01]  /*34080*/  STL [R1+0x724c], R19 ;  /* 0x00724c1301007387 */ /* 0x000fe20000100800 */
[----:B--2---:R-:W-:Y:S02]  /*34090*/  @!P0 IMAD.MOV.U32 R15, RZ, RZ, R3 ;  /* 0x000000ffff0f8224 */ /* 0x004fe400078e0003 */
[----:B------:R-:W-:-:S05]  /*340a0*/  @!P0 IMAD.MOV.U32 R14, RZ, RZ, R0 ;  /* 0x000000ffff0e8224 */ /* 0x000fca00078e0000 */
[----:B------:R-:W2:Y:S04]  /*340b0*/  @!P0 LDG.E.U16 R25, [R14.64] ;  /* 0x000000060e198981 */ /* 0x000ea8000c1e1500 */
[----:B---3--:R-:W-:Y:S01]  /*340c0*/  STL [R1+0x725c], R21 ;  /* 0x00725c1501007387 */ /* 0x008fe20000100800 */
[----:B------:R-:W3:Y:S02]  /*340d0*/  LDL.LU R9, [R1+0x7bc] ;  /* 0x0007bc0001097983 */ /* 0x000ee40000300800 */
[----:B------:R-:W3:Y:S01]  /*340e0*/  LDL.LU R13, [R1+0x744] ;  /* 0x00074400010d7983 */ /* 0x000ee20000300800 */
[----:B------:R-:W0:Y:S04]  /*340f0*/  S2R R2, SR_TID.X ;  /* 0x0000000000027919 */ /* 0x000e280000002100 */
[----:B----4-:R-:W-:Y:S01]  /*34100*/  STL [R1+0x7260], R23 ;  /* 0x0072601701007387 */ /* 0x010fe20000100800 */
[----:B0-----:R-:W-:-:S03]  /*34110*/  LOP3.LUT R2, R2, 0x7f, RZ, 0xc0, !PT ;  /* 0x0000007f02027812 */ /* 0x001fc600078ec0ff */
[----:B------:R-:W-:Y:S01]  /*34120*/  STL [R1+0x7264], R24 ;  /* 0x0072641801007387 */ /* 0x000fe20000100800 */
[----:B------:R-:W4:Y:S02]  /*34130*/  LDL.LU R10, [R1+0x6b4] ;  /* 0x0006b400010a7983 */ /* 0x000f240000300800 */
[----:B------:R-:W3:Y:S02]  /*34140*/  LDL.LU R11, [R1+0x6ac] ;  /* 0x0006ac00010b7983 */ /* 0x000ee40000300800 */
[----:B------:R-:W-:-:S05]  /*34150*/  IMAD.SHL.U32 R2, R2, 0x2, RZ ;  /* 0x0000000202027824 */ /* 0x000fca00078e00ff */
[----:B-1----:R-:W-:-:S05]  /*34160*/  LOP3.LUT R18, R2, 0x60, RZ, 0x3c, !PT ;  /* 0x0000006002127812 */ /* 0x002fca00078e3cff */
[----:B------:R-:W-:Y:S01]  /*34170*/  STS.U16 [R18+0x9900], R27 ;  /* 0x0099001b12007388 */ /* 0x000fe20000000400 */
[----:B------:R-:W-:Y:S03]  /*34180*/  STS.U16 [R18+0x9a00], R12 ;  /* 0x009a000c12007388 */ /* 0x000fe60000000400 */
[----:B--2---:R0:W-:Y:S04]  /*34190*/  STL [R1+0x726c], R25 ;  /* 0x00726c1901007387 */ /* 0x0041e80000100800 */
[----:B0-----:R-:W2:Y:S01]  /*341a0*/  LDL.LU R25, [R1+0x72c] ;  /* 0x00072c0001197983 */ /* 0x001ea20000300800 */
[----:B------:R0:W-:Y:S03]  /*341b0*/  STL [R1+0x7268], R15 ;  /* 0x0072680f01007387 */ /* 0x0001e60000100800 */
[----:B0-----:R-:W2:Y:S01]  /*341c0*/  LDL.LU R15, [R1+0x734] ;  /* 0x00073400010f7983 */ /* 0x001ea20000300800 */
[----:B------:R-:W-:Y:S02]  /*341d0*/  STL [R1+0x721c], R14 ;  /* 0x00721c0e01007387 */ /* 0x000fe40000100800 */
[----:B------:R0:W-:Y:S02]  /*341e0*/  STL [R1+0x7270], R14 ;  /* 0x0072700e01007387 */ /* 0x0001e40000100800 */
[----:B0-----:R-:W2:Y:S01]  /*341f0*/  LDL.LU R14, [R1+0x73c] ;  /* 0x00073c00010e7983 */ /* 0x001ea20000300800 */
        /* <DEDUP_REMOVED lines=18> */
[----:B---3--:R0:W-:Y:S01]  /*34320*/  STS.U16 [R18+0x9b00], R9 ;  /* 0x009b000912007388 */ /* 0x0081e20000000400 */
[----:B------:R-:W3:Y:S02]  /*34330*/  LDL.LU R22, [R1+0x34c] ;  /* 0x00034c0001167983 */ /* 0x000ee40000300800 */
[----:B------:R1:W-:Y:S01]  /*34340*/  STS.U16 [R18+0xb800], R13 ;  /* 0x00b8000d12007388 */ /* 0x0003e20000000400 */
[----:B0-----:R-:W3:Y:S01]  /*34350*/  LDL.LU R9, [R1+0x344] ;  /* 0x0003440001097983 */ /* 0x001ee20000300800 */
[----:B-1----:R-:W3:Y:S03]  /*34360*/  LDL.LU R13, [R1+0x33c] ;  /* 0x00033c00010d7983 */ /* 0x002ee60000300800 */
[----:B--2---:R-:W-:Y:S01]  /*34370*/  STS.U16 [R18+0xb900], R14 ;  /* 0x00b9000e12007388 */ /* 0x004fe20000000400 */
[----:B------:R-:W-:Y:S02]  /*34380*/  STS.U16 [R18+0xba00], R15 ;  /* 0x00ba000f12007388 */ /* 0x000fe40000000400 */
[----:B------:R-:W-:Y:S02]  /*34390*/  STS.U16 [R18+0xbb00], R25 ;  /* 0x00bb001912007388 */ /* 0x000fe40000000400 */
[----:B----4-:R0:W-:Y:S01]  /*343a0*/  STS.U16 [R18+0xd800], R10 ;  /* 0x00d8000a12007388 */ /* 0x0101e20000000400 */
[----:B------:R1:W-:Y:S01]  /*343b0*/  STS.U16 [R18+0xd900], R11 ;  /* 0x00d9000b12007388 */ /* 0x0003e20000000400 */
[----:B------:R-:W-:Y:S02]  /*343c0*/  STS.U16 [R18+0xda00], R24 ;  /* 0x00da001812007388 */ /* 0x000fe40000000400 */
[----:B------:R-:W-:Y:S02]  /*343d0*/  STS.U16 [R18+0xdb00], R23 ;  /* 0x00db001712007388 */ /* 0x000fe40000000400 */
[----:B------:R-:W-:Y:S01]  /*343e0*/  STS.U16 [R18+0xf800], R21 ;  /* 0x00f8001512007388 */ /* 0x000fe20000000400 */
[----:B------:R2:W-:Y:S04]  /*343f0*/  STS.U16 [R18+0xf900], R27 ;  /* 0x00f9001b12007388 */ /* 0x0005e80000000400 */
[----:B0-----:R-:W4:Y:S01]  /*34400*/  LDL.LU R10, [R1+0x334] ;  /* 0x00033400010a7983 */ /* 0x001f220000300800 */
[----:B------:R-:W-:Y:S02]  /*34410*/  STS.U16 [R18+0xfa00], R19 ;  /* 0x00fa001312007388 */ /* 0x000fe40000000400 */
[----:B------:R-:W-:Y:S02]  /*34420*/  STS.U16 [R18+0xfb00], R17 ;  /* 0x00fb001112007388 */ /* 0x000fe40000000400 */
[----:B------:R-:W-:Y:S01]  /*34430*/  STS.U16 [R18+0x11800], R16 ;  /* 0x0118001012007388 */ /* 0x000fe20000000400 */
[----:B------:R-:W-:Y:S01]  /*34440*/  STS.U16 [R18+0x11900], R20 ;  /* 0x0119001412007388 */ /* 0x000fe20000000400 */
[----:B------:R-:W-:Y:S03]  /*34450*/  STS.U16 [R18+0x11a00], R3 ;  /* 0x011a000312007388 */ /* 0x000fe60000000400 */
[----:B-1----:R-:W4:Y:S01]  /*34460*/  LDL.LU R11, [R1+0x2cc] ;  /* 0x0002cc00010b7983 */ /* 0x002f220000300800 */
[----:B------:R0:W-:Y:S02]  /*34470*/  STS.U16 [R18+0x11b00], R26 ;  /* 0x011b001a12007388 */ /* 0x0001e40000000400 */
[----:B--2---:R-:W2:Y:S02]  /*34480*/  LDL.LU R27, [R1+0x2c4] ;  /* 0x0002c400011b7983 */ /* 0x004ea40000300800 */
[----:B------:R1:W-:Y:S01]  /*34490*/  STS.U16 [R18+0x13800], R12 ;  /* 0x0138000c12007388 */ /* 0x0003e20000000400 */
[----:B------:R-:W-:Y:S01]  /*344a0*/  STS.U16 [R18+0x13900], R4 ;  /* 0x0139000412007388 */ /* 0x000fe20000000400 */
[----:B------:R-:W-:Y:S02]  /*344b0*/  STS.U16 [R18+0x13a00], R5 ;  /* 0x013a000512007388 */ /* 0x000fe40000000400 */
[----:B------:R-:W-:Y:S02]  /*344c0*/  STS.U16 [R18+0x13b00], R28 ;  /* 0x013b001c12007388 */ /* 0x000fe40000000400 */
[----:B------:R-:W-:Y:S01]  /*344d0*/  STS.U16 [R18+0x15800], R29 ;  /* 0x0158001d12007388 */ /* 0x000fe20000000400 */
[----:B------:R-:W-:Y:S04]  /*344e0*/  STS.U16 [R18+0x15900], R0 ;  /* 0x0159000012007388 */ /* 0x000fe80000000400 */
[----:B0-----:R-:W2:Y:S01]  /*344f0*/  LDL.LU R26, [R1+0x2bc] ;  /* 0x0002bc00011a7983 */ /* 0x001ea20000300800 */
[----:B------:R-:W-:Y:S02]  /*34500*/  STS.U16 [R18+0x15a00], R6 ;  /* 0x015a000612007388 */ /* 0x000fe40000000400 */
[----:B------:R-:W-:Y:S02]  /*34510*/  STS.U16 [R18+0x15b00], R7 ;  /* 0x015b000712007388 */ /* 0x000fe40000000400 */
[----:B---3--:R-:W-:Y:S01]  /*34520*/  STS.U16 [R18+0x17800], R22 ;  /* 0x0178001612007388 */ /* 0x008fe20000000400 */
[----:B-1----:R-:W3:Y:S01]  /*34530*/  LDL.LU R12, [R1+0x2b4] ;  /* 0x0002b400010c7983 */ /* 0x002ee20000300800 */
[----:B------:R-:W2:Y:S03]  /*34540*/  LDL.LU R14, [R1+0x24c] ;  /* 0x00024c00010e7983 */ /* 0x000ea60000300800 */
[----:B------:R-:W-:Y:S01]  /*34550*/  STS.U16 [R18+0x17900], R9 ;  /* 0x0179000912007388 */ /* 0x000fe20000000400 */
[----:B------:R-:W3:Y:S02]  /*34560*/  LDL.LU R15, [R1+0x244] ;  /* 0x00024400010f7983 */ /* 0x000ee40000300800 */
[----:B------:R0:W-:Y:S02]  /*34570*/  STS.U16 [R18+0x17a00], R13 ;  /* 0x017a000d12007388 */ /* 0x0001e40000000400 */
[----:B------:R-:W3:Y:S01]  /*34580*/  LDL.LU R25, [R1+0x23c] ;  /* 0x00023c0001197983 */ /* 0x000ee20000300800 */
[----:B0-----:R-:W3:Y:S04]  /*34590*/  LDL.LU R13, [R1+0x234] ;  /* 0x00023400010d7983 */ /* 0x001ee80000300800 */
[----:B----4-:R0:W-:Y:S04]  /*345a0*/  STS.U16 [R18+0x17b00], R10 ;  /* 0x017b000a12007388 */ /* 0x0101e80000000400 */
        /* <DEDUP_REMOVED lines=10> */
[----:B------:R-:W4:Y:S02]  /*34650*/  LDL.LU R4, [R1+0xfc4] ;  /* 0x000fc40001047983 */ /* 0x000f240000300800 */
[----:B--2---:R1:W-:Y:S02]  /*34660*/  STS.U16 [R18+0x19900], R27 ;  /* 0x0199001b12007388 */ /* 0x0043e40000000400 */
[----:B------:R2:W-:Y:S01]  /*34670*/  STS.U16 [R18+0x19a00], R26 ;  /* 0x019a001a12007388 */ /* 0x0005e20000000400 */
[----:B0-----:R-:W4:Y:S01]  /*34680*/  LDL.LU R11, [R1+0xfc0] ;  /* 0x000fc000010b7983 */ /* 0x001f220000300800 */
[----:B-1----:R-:W4:Y:S02]  /*34690*/  LDL.LU R27, [R1+0xfbc] ;  /* 0x000fbc00011b7983 */ /* 0x002f240000300800 */
[----:B------:R-:W4:Y:S02]  /*346a0*/  LDL.LU R5, [R1+0xfb8] ;  /* 0x000fb80001057983 */ /* 0x000f240000300800 */
[----:B------:R-:W4:Y:S01]  /*346b0*/  LDL.LU R28, [R1+0xfb4] ;  /* 0x000fb400011c7983 */ /* 0x000f220000300800 */
[----:B------:R-:W4:Y:S01]  /*346c0*/  LDL.LU R29, [R1+0xfb0] ;  /* 0x000fb000011d7983 */ /* 0x000f220000300800 */
[----:B------:R-:W4:Y:S02]  /*346d0*/  LDL.LU R0, [R1+0xfac] ;  /* 0x000fac0001007983 */ /* 0x000f240000300800 */
[----:B------:R-:W4:Y:S01]  /*346e0*/  LDL.LU R6, [R1+0xfa8] ;  /* 0x000fa80001067983 */ /* 0x000f220000300800 */
[----:B---3--:R0:W-:Y:S01]  /*346f0*/  STS.U16 [R18+0x19b00], R12 ;  /* 0x019b000c12007388 */ /* 0x0081e20000000400 */
[----:B------:R-:W3:Y:S02]  /*34700*/  LDL.LU R7, [R1+0xfa4] ;  /* 0x000fa40001077983 */ /* 0x000ee40000300800 */
[----:B------:R-:W3:Y:S02]  /*34710*/  LDL.LU R22, [R1+0xfa0] ;  /* 0x000fa00001167983 */ /* 0x000ee40000300800 */
[----:B------:R-:W-:Y:S01]  /*34720*/  STS.U16 [R18+0x1b800], R14 ;  /* 0x01b8000e12007388 */ /* 0x000fe20000000400 */
[----:B------:R-:W3:Y:S04]  /*34730*/  LDL.LU R9, [R1+0x9dc] ;  /* 0x0009dc0001097983 */ /* 0x000ee80000300800 */
[----:B------:R-:W-:Y:S01]  /*34740*/  STS.U16 [R18+0x1b900], R15 ;  /* 0x01b9000f12007388 */ /* 0x000fe20000000400 */
[----:B--2---:R-:W2:Y:S02]  /*34750*/  LDL.LU R26, [R1+0x82c] ;  /* 0x00082c00011a7983 */ /* 0x004ea40000300800 */
[----:B------:R-:W-:Y:S02]  /*34760*/  STS.U16 [R18+0x1ba00], R25 ;  /* 0x01ba001912007388 */ /* 0x000fe40000000400 */
[----:B------:R1:W-:Y:S01]  /*34770*/  STS.U16 [R18+0x1bb00], R13 ;  /* 0x01bb000d12007388 */ /* 0x0003e20000000400 */
[----:B0-----:R-:W2:Y:S04]  /*34780*/  LDL.LU R12, [R1+0x828] ;  /* 0x00082800010c7983 */ /* 0x001ea80000300800 */
[----:B-1----:R-:W2:Y:S01]  /*34790*/  LDL.LU R13, [R1+0x824] ;  /* 0x00082400010d7983 */ /* 0x002ea20000300800 */
[----:B------:R-:W-:-:S03]  /*347a0*/  LOP3.LUT R14, R2, 0x70, RZ, 0x3c, !PT ;  /* 0x00000070020e7812 */ /* 0x000fc600078e3cff */
[----:B----4-:R0:W-:Y:S01]  /*347b0*/  STS.U16 [R18+0x1d800], R10 ;  /* 0x01d8000a12007388 */ /* 0x0101e20000000400 */
        /* <DEDUP_REMOVED lines=8> */
[----:B------:R-:W-:Y:S03]  /*34840*/  STS.U16 [R14+0x1d00], R4 ;  /* 0x001d00040e007388 */ /* 0x000fe60000000400 */
[----:B0-----:R-:W4:Y:S04]  /*34850*/  LDL.LU R10, [R1+0x820] ;  /* 0x00082000010a7983 */ /* 0x001f280000300800 */
[----:B------:R0:W-:Y:S01]  /*34860*/  STS.U16 [R14+0x1e00], R11 ;  /* 0x001e000b0e007388 */ /* 0x0001e20000000400 */
[----:B------:R1:W-:Y:S02]  /*34870*/  STS.U16 [R14+0x1f00], R27 ;  /* 0x001f001b0e007388 */ /* 0x0003e40000000400 */
[----:B------:R-:W-:Y:S02]  /*34880*/  STS.U16 [R14+0x3c00], R5 ;  /* 0x003c00050e007388 */ /* 0x000fe40000000400 */
[----:B------:R-:W-:Y:S01]  /*34890*/  STS.U16 [R14+0x3d00], R28 ;  /* 0x003d001c0e007388 */ /* 0x000fe20000000400 */
[----:B------:R-:W-:Y:S01]  /*348a0*/  STS.U16 [R14+0x3e00], R29 ;  /* 0x003e001d0e007388 */ /* 0x000fe20000000400 */
[----:B------:R-:W-:Y:S02]  /*348b0*/  STS.U16 [R14+0x3f00], R0 ;  /* 0x003f00000e007388 */ /* 0x000fe40000000400 */
[----:B------:R-:W-:Y:S01]  /*348c0*/  STS.U16 [R14+0x5c00], R6 ;  /* 0x005c00060e007388 */ /* 0x000fe20000000400 */
[----:B---3--:R-:W-:Y:S04]  /*348d0*/  STS.U16 [R14+0x5d00], R7 ;  /* 0x005d00070e007388 */ /* 0x008fe80000000400 */
[----:B0-----:R-:W3:Y:S01]  /*348e0*/  LDL.LU R11, [R1+0x7b4] ;  /* 0x0007b400010b7983 */ /* 0x001ee20000300800 */
[----:B-1----:R-:W3:Y:S02]  /*348f0*/  LDL.LU R27, [R1+0x7ac] ;  /* 0x0007ac00011b7983 */ /* 0x002ee40000300800 */
[----:B------:R-:W-:Y:S02]  /*34900*/  STS.U16 [R14+0x5e00], R22 ;  /* 0x005e00160e007388 */ /* 0x000fe40000000400 */
[----:B------:R-:W-:Y:S01]  /*34910*/  STS.U16 [R14+0x5f00], R9 ;  /* 0x005f00090e007388 */ /* 0x000fe20000000400 */
[----:B------:R-:W3:Y:S04]  /*34920*/  LDL.LU R2, [R1+0x7a4] ;  /* 0x0007a40001027983 */ /* 0x000ee80000300800 */
[----:B--2---:R-:W-:Y:S01]  /*34930*/  STS.U16 [R14+0x7c00], R26 ;  /* 0x007c001a0e007388 */ /* 0x004fe20000000400 */
[----:B------:R-:W2:Y:S02]  /*34940*/  LDL.LU R15, [R1+0x79c] ;  /* 0x00079c00010f7983 */ /* 0x000ea40000300800 */
[----:B------:R0:W-:Y:S02]  /*34950*/  STS.U16 [R14+0x7d00], R12 ;  /* 0x007d000c0e007388 */ /* 0x0001e40000000400 */
[----:B------:R-:W2:Y:S01]  /*34960*/  LDL.LU R25, [R1+0x724] ;  /* 0x0007240001197983 */ /* 0x000ea20000300800 */
[----:B------:R1:W-:Y:S04]  /*34970*/  STS.U16 [R14+0x7e00], R13 ;  /* 0x007e000d0e007388 */ /* 0x0003e80000000400 */
[----:B0-----:R-:W2:Y:S04]  /*34980*/  LDL.LU R12, [R1+0x71c] ;  /* 0x00071c00010c7983 */ /* 0x001ea80000300800 */
        /* <DEDUP_REMOVED lines=20> */
[----:B----4-:R0:W-:Y:S04]  /*34ad0*/  STS.U16 [R14+0x7f00], R10 ;  /* 0x007f000a0e007388 */ /* 0x0101e80000000400 */
[----:B0-----:R-:W4:Y:S04]  /*34ae0*/  LDL.LU R10, [R1+0x3a4] ;  /* 0x0003a400010a7983 */ /* 0x001f280000300800 */
[----:B---3--:R0:W-:Y:S01]  /*34af0*/  STS.U16 [R14+0x9c00], R11 ;  /* 0x009c000b0e007388 */ /* 0x0081e20000000400 */
[----:B------:R1:W-:Y:S03]  /*34b00*/  STS.U16 [R14+0x9d00], R27 ;  /* 0x009d001b0e007388 */ /* 0x0003e60000000400 */
[----:B------:R-:W-:Y:S01]  /*34b10*/  STS.U16 [R14+0x9e00], R2 ;  /* 0x009e00020e007388 */ /* 0x000fe20000000400 */
[----:B--2---:R-:W-:Y:S03]  /*34b20*/  STS.U16 [R14+0x9f00], R15 ;  /* 0x009f000f0e007388 */ /* 0x004fe60000000400 */
[----:B------:R-:W-:Y:S04]  /*34b30*/  STS.U16 [R14+0xbc00], R25 ;  /* 0x00bc00190e007388 */ /* 0x000fe80000000400 */
[----:B0-----:R-:W2:Y:S01]  /*34b40*/  LDL.LU R11, [R1+0x3a0] ;  /* 0x0003a000010b7983 */ /* 0x001ea20000300800 */
[----:B-1----:R-:W3:Y:S03]  /*34b50*/  LDL.LU R27, [R1+0x32c] ;  /* 0x00032c00011b7983 */ /* 0x002ee60000300800 */
[----:B------:R0:W-:Y:S04]  /*34b60*/  STS.U16 [R14+0xbd00], R12 ;  /* 0x00bd000c0e007388 */ /* 0x0001e80000000400 */
[----:B------:R1:W-:Y:S04]  /*34b70*/  STS.U16 [R14+0xbe00], R13 ;  /* 0x00be000d0e007388 */ /* 0x0003e80000000400 */
[----:B0-----:R-:W3:Y:S04]  /*34b80*/  LDL.LU R12, [R1+0x328] ;  /* 0x00032800010c7983 */ /* 0x001ee80000300800 */
[----:B-1----:R-:W3:Y:S01]  /*34b90*/  LDL.LU R13, [R1+0x324] ;  /* 0x00032400010d7983 */ /* 0x002ee20000300800 */
        /* <DEDUP_REMOVED lines=10> */
[----:B------:R0:W-:Y:S01]  /*34c40*/  STS.U16 [R14+0x11d00], R28 ;  /* 0x011d001c0e007388 */ /* 0x0001e20000000400 */
[----:B------:R1:W-:Y:S01]  /*34c50*/  STS.U16 [R14+0x11e00], R22 ;  /* 0x011e00160e007388 */ /* 0x0003e20000000400 */
[----:B------:R-:W-:Y:S02]  /*34c60*/  STS.U16 [R14+0x11f00], R5 ;  /* 0x011f00050e007388 */ /* 0x000fe40000000400 */
[----:B------:R-:W-:Y:S02]  /*34c70*/  STS.U16 [R14+0x13c00], R29 ;  /* 0x013c001d0e007388 */ /* 0x000fe40000000400 */
[----:B------:R-:W-:Y:S01]  /*34c80*/  STS.U16 [R14+0x13d00], R0 ;  /* 0x013d00000e007388 */ /* 0x000fe20000000400 */
[----:B------:R-:W-:Y:S01]  /*34c90*/  STS.U16 [R14+0x13e00], R6 ;  /* 0x013e00060e007388 */ /* 0x000fe20000000400 */
[----:B------:R-:W-:Y:S02]  /*34ca0*/  STS.U16 [R14+0x13f00], R7 ;  /* 0x013f00070e007388 */ /* 0x000fe40000000400 */
[----:B------:R1:W-:Y:S02]  /*34cb0*/  STS.U16 [R14+0x15c00], R9 ;  /* 0x015c00090e007388 */ /* 0x0003e40000000400 */
[----:B------:R1:W-:Y:S01]  /*34cc0*/  STS.U16 [R14+0x15d00], R26 ;  /* 0x015d001a0e007388 */ /* 0x0003e20000000400 */
[----:B0-----:R-:W3:Y:S01]  /*34cd0*/  LDL.LU R28, [R1+0x320] ;  /* 0x00032000011c7983 */ /* 0x001ee20000300800 */
[----:B-1----:R-:W3:Y:S03]  /*34ce0*/  LDL.LU R22, [R1+0x2ac] ;  /* 0x0002ac0001167983 */ /* 0x002ee60000300800 */
[----:B------:R-:W3:Y:S01]  /*34cf0*/  LDL.LU R9, [R1+0x2a8] ;  /* 0x0002a80001097983 */ /* 0x000ee20000300800 */
[----:B------:R-:W3:Y:S03]  /*34d00*/  LDL.LU R26, [R1+0x2a4] ;  /* 0x0002a400011a7983 */ /* 0x000ee60000300800 */
[----:B----4-:R0:W-:Y:S04]  /*34d10*/  STS.U16 [R14+0x15e00], R10 ;  /* 0x015e000a0e007388 */ /* 0x0101e80000000400 */
[----:B0-----:R-:W4:Y:S01]  /*34d20*/  LDL.LU R10, [R1+0x2a0] ;  /* 0x0002a000010a7983 */ /* 0x001f220000300800 */
[----:B------:R-:W4:Y:S02]  /*34d30*/  LDL.LU R29, [R1+0x22c] ;  /* 0x00022c00011d7983 */ /* 0x000f240000300800 */
[----:B------:R-:W4:Y:S01]  /*34d40*/  LDL.LU R0, [R1+0x228] ;  /* 0x0002280001007983 */ /* 0x000f220000300800 */
[----:B--2---:R0:W-:Y:S01]  /*34d50*/  STS.U16 [R14+0x15f00], R11 ;  /* 0x015f000b0e007388 */ /* 0x0041e20000000400 */
[----:B---3--:R1:W-:Y:S03]  /*34d60*/  STS.U16 [R14+0x17c00], R27 ;  /* 0x017c001b0e007388 */ /* 0x0083e60000000400 */
[----:B0-----:R-:W2:Y:S04]  /*34d70*/  LDL.LU R11, [R1+0x224] ;  /* 0x00022400010b7983 */ /* 0x001ea80000300800 */
[----:B-1----:R-:W2:Y:S04]  /*34d80*/  LDL.LU R27, [R1+0x220] ;  /* 0x00022000011b7983 */ /* 0x002ea80000300800 */
[----:B------:R0:W-:Y:S04]  /*34d90*/  STS.U16 [R14+0x17d00], R12 ;  /* 0x017d000c0e007388 */ /* 0x0001e80000000400 */
        /* <DEDUP_REMOVED lines=18> */
[----:B------:R0:W-:Y:S04]  /*34ec0*/  STS.U16 [R14+0x17f00], R28 ;  /* 0x017f001c0e007388 */ /* 0x0001e80000000400 */
[----:B------:R-:W2:Y:S01]  /*34ed0*/  LDL.LU R5, [R1+0xb4] ;  /* 0x0000b40001057983 */ /* 0x000ea20000300800 */
[----:B------:R1:W-:Y:S02]  /*34ee0*/  STS.U16 [R14+0x19c00], R22 ;  /* 0x019c00160e007388 */ /* 0x0003e40000000400 */
[----:B------:R1:W-:Y:S02]  /*34ef0*/  STS.U16 [R14+0x19d00], R9 ;  /* 0x019d00090e007388 */ /* 0x0003e40000000400 */
[----:B------:R1:W-:Y:S01]  /*34f00*/  STS.U16 [R14+0x19e00], R26 ;  /* 0x019e001a0e007388 */ /* 0x0003e20000000400 */
[----:B0-----:R-:W2:Y:S01]  /*34f10*/  LDL.LU R28, [R1+0xac] ;  /* 0x0000ac00011c7983 */ /* 0x001ea20000300800 */
[----:B-1----:R-:W2:Y:S02]  /*34f20*/  LDL.LU R22, [R1+0x78] ;  /* 0x0000780001167983 */ /* 0x002ea40000300800 */
[----:B------:R-:W2:Y:S01]  /*34f30*/  LDL.LU R9, [R1+0x7298] ;  /* 0x0072980001097983 */ /* 0x000ea20000300800 */
[----:B------:R-:W2:Y:S04]  /*34f40*/  LDL.LU R26, [R1+0x7294] ;  /* 0x00729400011a7983 */ /* 0x000ea80000300800 */
[----:B----4-:R0:W-:Y:S01]  /*34f50*/  STS.U16 [R14+0x19f00], R10 ;  /* 0x019f000a0e007388 */ /* 0x0101e20000000400 */
[----:B------:R1:W-:Y:S02]  /*34f60*/  STS.U16 [R14+0x1bc00], R29 ;  /* 0x01bc001d0e007388 */ /* 0x0003e40000000400 */
[----:B------:R4:W-:Y:S01]  /*34f70*/  STS.U16 [R14+0x1bd00], R0 ;  /* 0x01bd00000e007388 */ /* 0x0009e20000000400 */
[----:B0-----:R-:W3:Y:S01]  /*34f80*/  LDL.LU R10, [R1+0x7290] ;  /* 0x00729000010a7983 */ /* 0x001ee20000300800 */
[----:B-1----:R-:W3:Y:S02]  /*34f90*/  LDL.LU R29, [R1+0x6c] ;  /* 0x00006c00011d7983 */ /* 0x002ee40000300800 */
[----:B----4-:R-:W4:Y:S01]  /*34fa0*/  LDL.LU R0, [R1+0x2c] ;  /* 0x00002c0001007983 */ /* 0x010f220000300800 */
[----:B--2---:R0:W-:Y:S01]  /*34fb0*/  STS.U16 [R14+0x1be00], R11 ;  /* 0x01be000b0e007388 */ /* 0x0041e20000000400 */
[----:B------:R1:W-:Y:S03]  /*34fc0*/  STS.U16 [R14+0x1bf00], R27 ;  /* 0x01bf001b0e007388 */ /* 0x0003e60000000400 */
[----:B0-----:R-:W2:Y:S01]  /*34fd0*/  LDL.LU R11, [R1+0x728c] ;  /* 0x00728c00010b7983 */ /* 0x001ea20000300800 */
[----:B-1----:R-:W2:Y:S03]  /*34fe0*/  LDL.LU R27, [R1+0x7288] ;  /* 0x00728800011b7983 */ /* 0x002ea60000300800 */
[----:B------:R0:W-:Y:S04]  /*34ff0*/  STS.U16 [R14+0x1dc00], R12 ;  /* 0x01dc000c0e007388 */ /* 0x0001e80000000400 */
[----:B------:R1:W-:Y:S04]  /*35000*/  STS.U16 [R14+0x1dd00], R13 ;  /* 0x01dd000d0e007388 */ /* 0x0003e80000000400 */
[----:B0-----:R-:W2:Y:S04]  /*35010*/  LDL.LU R12, [R1+0x7284] ;  /* 0x00728400010c7983 */ /* 0x001ea80000300800 */
[----:B-1----:R-:W2:Y:S01]  /*35020*/  LDL.LU R13, [R1+0x7280] ;  /* 0x00728000010d7983 */ /* 0x002ea20000300800 */
[----:B------:R0:W-:Y:S03]  /*35030*/  STS.U16 [R14+0x1de00], R2 ;  /* 0x01de00020e007388 */ /* 0x0001e60000000400 */
[----:B0-----:R-:W0:Y:S01]  /*35040*/  S2R R2, SR_TID.X ;  /* 0x0000000000027919 */ /* 0x001e220000002100 */
[----:B------:R-:W-:Y:S02]  /*35050*/  STS.U16 [R14+0x1df00], R15 ;  /* 0x01df000f0e007388 */ /* 0x000fe40000000400 */
[----:B------:R-:W-:Y:S02]  /*35060*/  STS.U16 [R14+0x1fc00], R25 ;  /* 0x01fc00190e007388 */ /* 0x000fe40000000400 */
[----:B------:R-:W-:Y:S01]  /*35070*/  STS.U16 [R14+0x1fd00], R24 ;  /* 0x01fd00180e007388 */ /* 0x000fe20000000400 */
[----:B------:R-:W-:Y:S01]  /*35080*/  STS.U16 [R14+0x1fe00], R23 ;  /* 0x01fe00170e007388 */ /* 0x000fe20000000400 */
[----:B------:R-:W-:Y:S01]  /*35090*/  STS.U16 [R14+0x1ff00], R21 ;  /* 0x01ff00150e007388 */ /* 0x000fe20000000400 */
[----:B0-----:R-:W-:-:S05]  /*350a0*/  LOP3.LUT R2, R2, 0x7f, RZ, 0xc0, !PT ;  /* 0x0000007f02027812 */ /* 0x001fca00078ec0ff */
[----:B------:R-:W-:-:S05]  /*350b0*/  IMAD.SHL.U32 R2, R2, 0x2, RZ ;  /* 0x0000000202027824 */ /* 0x000fca00078e00ff */
[----:B------:R0:W-:Y:S04]  /*350c0*/  STS.U16 [R2+0x20000], R6 ;  /* 0x0200000602007388 */ /* 0x0001e80000000400 */
[----:B------:R1:W-:Y:S04]  /*350d0*/  STS.U16 [R2+0x20800], R7 ;  /* 0x0208000702007388 */ /* 0x0003e80000000400 */
[----:B------:R1:W-:Y:S04]  /*350e0*/  STS.U16 [R2+0x25800], R22 ;  /* 0x0258001602007388 */ /* 0x0003e80000000400 */
[----:B0-----:R-:W2:Y:S01]  /*350f0*/  LDL.LU R6, [R1+0xe4] ;  /* 0x0000e40001067983 */ /* 0x001ea20000300800 */
[----:B-1----:R-:W2:Y:S02]  /*35100*/  LDL.LU R7, [R1+0xe0] ;  /* 0x0000e00001077983 */ /* 0x002ea40000300800 */
[----:B------:R-:W2:Y:S02]  /*35110*/  LDL.LU R14, [R1+0xd4] ;  /* 0x0000d400010e7983 */ /* 0x000ea40000300800 */
[----:B------:R-:W2:Y:S01]  /*35120*/  LDL.LU R15, [R1+0xd0] ;  /* 0x0000d000010f7983 */ /* 0x000ea20000300800 */
[----:B------:R-:W2:Y:S01]  /*35130*/  LDL.LU R25, [R1+0xc8] ;  /* 0x0000c80001197983 */ /* 0x000ea20000300800 */
[----:B------:R-:W2:Y:S03]  /*35140*/  LDL.LU R22, [R1+0xc0] ;  /* 0x0000c00001167983 */ /* 0x000ea60000300800 */
        /* <DEDUP_REMOVED lines=8> */
[----:B------:R-:W-:Y:S01]  /*351d0*/  STS.U16 [R2+0x25000], R28 ;  /* 0x0250001c02007388 */ /* 0x000fe20000000400 */
[----:B------:R-:W-:-:S03]  /*351e0*/  LOP3.LUT R21, R2, 0x10, RZ, 0x3c, !PT ;  /* 0x0000001002157812 */ /* 0x000fc600078e3cff */
[----:B---3--:R0:W-:Y:S04]  /*351f0*/  STS.U16 [R2+0x26000], R29 ;  /* 0x0260001d02007388 */ /* 0x0081e80000000400 */
[----:B----4-:R1:W-:Y:S04]  /*35200*/  STS.U16 [R2+0x26800], R0 ;  /* 0x0268000002007388 */ /* 0x0103e80000000400 */
[----:B0-----:R-:W3:Y:S01]  /*35210*/  LDL.LU R29, [R1+0xb8] ;  /* 0x0000b800011d7983 */ /* 0x001ee20000300800 */
[----:B------:R-:W4:Y:S02]  /*35220*/  LDL.LU R24, [R1+0xb0] ;  /* 0x0000b00001187983 */ /* 0x000f240000300800 */
[----:B------:R-:W3:Y:S02]  /*35230*/  LDL.LU R23, [R1+0xa8] ;  /* 0x0000a80001177983 */ /* 0x000ee40000300800 */
[----:B------:R-:W3:Y:S01]  /*35240*/  LDL.LU R19, [R1+0x74] ;  /* 0x0000740001137983 */ /* 0x000ee20000300800 */
[----:B-1----:R-:W3:Y:S04]  /*35250*/  LDL.LU R0, [R1+0x38] ;  /* 0x0000380001007983 */ /* 0x002ee80000300800 */
[----:B--2---:R-:W-:Y:S04]  /*35260*/  STS.U16 [R2+0x27800], R12 ;  /* 0x0278000c02007388 */ /* 0x004fe80000000400 */
[----:B------:R-:W-:Y:S04]  /*35270*/  STL [R1+0x7214], R13 ;  /* 0x0072140d01007387 */ /* 0x000fe80000100800 */
[----:B------:R-:W-:Y:S01]  /*35280*/  STS.U16 [R2+0x27000], R13 ;  /* 0x0270000d02007388 */ /* 0x000fe20000000400 */
[----:B------:R0:W-:Y:S03]  /*35290*/  STL [R1+0x7274], R13 ;  /* 0x0072740d01007387 */ /* 0x0001e60000100800 */
[----:B0-----:R-:W2:Y:S01]  /*352a0*/  LDL.LU R13, [R1+0xd8] ;  /* 0x0000d800010d7983 */ /* 0x001ea20000300800 */
[----:B------:R-:W2:Y:S02]  /*352b0*/  LDL.LU R2, [R1+0xdc] ;  /* 0x0000dc0001027983 */ /* 0x000ea40000300800 */
[----:B------:R-:W-:Y:S02]  /*352c0*/  STL [R1+0x7278], R12 ;  /* 0x0072780c01007387 */ /* 0x000fe40000100800 */
[----:B------:R-:W3:Y:S01]  /*352d0*/  LDL.LU R17, [R1+0xa4] ;  /* 0x0000a40001117983 */ /* 0x000ee20000300800 */
[----:B------:R-:W3:Y:S01]  /*352e0*/  LDL.LU R16, [R1+0xa0] ;  /* 0x0000a00001107983 */ /* 0x000ee20000300800 */
[----:B------:R-:W3:Y:S02]  /*352f0*/  LDL.LU R18, [R1+0x9c] ;  /* 0x00009c0001127983 */ /* 0x000ee40000300800 */
[----:B------:R-:W3:Y:S02]  /*35300*/  LDL.LU R20, [R1+0x98] ;  /* 0x0000980001147983 */ /* 0x000ee40000300800 */
[----:B------:R-:W3:Y:S01]  /*35310*/  LDL.LU R3, [R1+0x94] ;  /* 0x0000940001037983 */ /* 0x000ee20000300800 */
[----:B------:R-:W4:Y:S01]  /*35320*/  LDL.LU R4, [R1+0x90] ;  /* 0x0000900001047983 */ /* 0x000f220000300800 */
[----:B------:R-:W4:Y:S02]  /*35330*/  LDL.LU R5, [R1+0x8c] ;  /* 0x00008c0001057983 */ /* 0x000f240000300800 */
[----:B------:R-:W4:Y:S01]  /*35340*/  LDL.LU R28, [R1+0x88] ;  /* 0x00008800011c7983 */ /* 0x000f220000300800 */
[----:B------:R0:W-:Y:S01]  /*35350*/  STS.U16 [R21+0x20100], R6 ;  /* 0x0201000615007388 */ /* 0x0001e20000000400 */
[----:B------:R1:W-:Y:S03]  /*35360*/  STS.U16 [R21+0x20900], R7 ;  /* 0x0209000715007388 */ /* 0x0003e60000000400 */
[----:B0-----:R-:W4:Y:S01]  /*35370*/  LDL.LU R6, [R1+0x84] ;  /* 0x0000840001067983 */ /* 0x001f220000300800 */
[----:B-1----:R-:W4:Y:S03]  /*35380*/  LDL.LU R7, [R1+0x80] ;  /* 0x0000800001077983 */ /* 0x002f260000300800 */
[----:B--2---:R-:W-:Y:S01]  /*35390*/  STS.U16 [R21+0x21100], R2 ;  /* 0x0211000215007388 */ /* 0x004fe20000000400 */
[----:B------:R-:W-:Y:S02]  /*353a0*/  STS.U16 [R21+0x21900], R13 ;  /* 0x0219000d15007388 */ /* 0x000fe40000000400 */
[----:B------:R-:W-:Y:S02]  /*353b0*/  STS.U16 [R21+0x22100], R14 ;  /* 0x0221000e15007388 */ /* 0x000fe40000000400 */
[----:B------:R-:W-:Y:S01]  /*353c0*/  STS.U16 [R21+0x22900], R15 ;  /* 0x0229000f15007388 */ /* 0x000fe20000000400 */
[----:B------:R-:W-:Y:S01]  /*353d0*/  STS.U16 [R21+0x23100], R25 ;  /* 0x0231001915007388 */ /* 0x000fe20000000400 */
[----:B------:R0:W-:Y:S02]  /*353e0*/  STS.U16 [R21+0x23900], R22 ;  /* 0x0239001615007388 */ /* 0x0001e40000000400 */
[----:B---3--:R1:W-:Y:S01]  /*353f0*/  STS.U16 [R21+0x24100], R29 ;  /* 0x0241001d15007388 */ /* 0x0083e20000000400 */
[----:B0-----:R-:W2:Y:S04]  /*35400*/  LDL.LU R22, [R1+0x7c] ;  /* 0x00007c0001167983 */ /* 0x001ea80000300800 */
[----:B-1----:R-:W0:Y:S01]  /*35410*/  S2R R29, SR_TID.X ;  /* 0x00000000001d7919 */ /* 0x002e220000002100 */
[----:B----4-:R-:W-:Y:S03]  /*35420*/  STS.U16 [R21+0x24900], R24 ;  /* 0x0249001815007388 */ /* 0x010fe60000000400 */
[----:B------:R-:W-:Y:S01]  /*35430*/  STS.U16 [R21+0x25100], R23 ;  /* 0x0251001715007388 */ /* 0x000fe20000000400 */
[----:B------:R0:W-:Y:S03]  /*35440*/  STS.U16 [R21+0x25900], R19 ;  /* 0x0259001315007388 */ /* 0x0001e60000000400 */
[----:B------:R1:W-:Y:S01]  /*35450*/  STS.U16 [R21+0x26100], R0 ;  /* 0x0261000015007388 */ /* 0x0003e20000000400 */
[----:B0-----:R-:W-:-:S03]  /*35460*/  LOP3.LUT R19, R29, 0x7f, RZ, 0xc0, !PT ;  /* 0x0000007f1d137812 */ /* 0x001fc600078ec0ff */
[----:B------:R-:W3:Y:S01]  /*35470*/  LDL.LU R29, [R1+0x70] ;  /* 0x00007000011d7983 */ /* 0x000ee20000300800 */
[----:B-1----:R-:W4:Y:S03]  /*35480*/  LDL.LU R0, [R1+0x34] ;  /* 0x0000340001007983 */ /* 0x002f260000300800 */
[----:B------:R-:W-:Y:S01]  /*35490*/  STS.U16 [R21+0x26900], R27 ;  /* 0x0269001b15007388 */ /* 0x000fe20000000400 */
[----:B------:R0:W-:Y:S02]  /*354a0*/  STL [R1+0x727c], R27 ;  /* 0x00727c1b01007387 */ /* 0x0001e40000100800 */
[----:B------:R-:W-:Y:S02]  /*354b0*/  STS.U16 [R21+0x27100], R11 ;  /* 0x0271000b15007388 */ /* 0x000fe40000000400 */
[----:B0-----:R-:W-:Y:S01]  /*354c0*/  IMAD.SHL.U32 R27, R19, 0x2, RZ ;  /* 0x00000002131b7824 */ /* 0x001fe200078e00ff */
[----:B------:R0:W-:Y:S04]  /*354d0*/  STS.U16 [R21+0x27900], R10 ;  /* 0x0279000a15007388 */ /* 0x0001e80000000400 */
[----:B------:R-:W4:Y:S01]  /*354e0*/  LDL.LU R12, [R1+0x68] ;  /* 0x00006800010c7983 */ /* 0x000f220000300800 */
[----:B------:R-:W4:Y:S02]  /*354f0*/  LDL.LU R13, [R1+0x64] ;  /* 0x00006400010d7983 */ /* 0x000f240000300800 */
[----:B------:R-:W4:Y:S01]  /*35500*/  LDL.LU R14, [R1+0x60] ;  /* 0x00006000010e7983 */ /* 0x000f220000300800 */
[----:B------:R-:W-:Y:S01]  /*35510*/  LOP3.LUT R27, R27, 0x20, RZ, 0x3c, !PT ;  /* 0x000000201b1b7812 */ /* 0x000fe200078e3cff */
[----:B------:R-:W4:Y:S01]  /*35520*/  LDL.LU R25, [R1+0x5c] ;  /* 0x00005c0001197983 */ /* 0x000f220000300800 */
[----:B------:R-:W4:Y:S02]  /*35530*/  LDL.LU R15, [R1+0x58] ;  /* 0x00005800010f7983 */ /* 0x000f240000300800 */
[----:B------:R-:W4:Y:S02]  /*35540*/  LDL.LU R24, [R1+0x54] ;  /* 0x0000540001187983 */ /* 0x000f240000300800 */
[----:B------:R-:W4:Y:S01]  /*35550*/  LDL.LU R23, [R1+0x4c] ;  /* 0x00004c0001177983 */ /* 0x000f220000300800 */
        /* <DEDUP_REMOVED lines=8> */
[----:B------:R1:W-:Y:S04]  /*355e0*/  STS.U16 [R27+0x24200], R6 ;  /* 0x024200061b007388 */ /* 0x0003e80000000400 */
[----:B0-----:R-:W4:Y:S01]  /*355f0*/  LDL.LU R21, [R1+0x48] ;  /* 0x0000480001157983 */ /* 0x001f220000300800 */
[----:B------:R0:W-:Y:S03]  /*35600*/  STS.U16 [R27+0x24a00], R7 ;  /* 0x024a00071b007388 */ /* 0x0001e60000000400 */
[----:B-1----:R-:W4:Y:S01]  /*35610*/  LDL.LU R6, [R1+0x44] ;  /* 0x0000440001067983 */ /* 0x002f220000300800 */
[----:B0-----:R-:W4:Y:S03]  /*35620*/  LDL.LU R7, [R1+0x40] ;  /* 0x0000400001077983 */ /* 0x001f260000300800 */
[----:B--2---:R0:W-:Y:S04]  /*35630*/  STS.U16 [R27+0x25200], R22 ;  /* 0x025200161b007388 */ /* 0x0041e80000000400 */
        /* <DEDUP_REMOVED lines=10> */
[----:B---3--:R0:W-:Y:S01]  /*356e0*/  STS.U16 [R27+0x25a00], R29 ;  /* 0x025a001d1b007388 */ /* 0x0081e20000000400 */
[----:B----4-:R1:W-:Y:S03]  /*356f0*/  STS.U16 [R27+0x26200], R0 ;  /* 0x026200001b007388 */ /* 0x0103e60000000400 */
[----:B------:R-:W-:Y:S01]  /*35700*/  STS.U16 [R27+0x26a00], R26 ;  /* 0x026a001a1b007388 */ /* 0x000fe20000000400 */
[----:B------:R3:W-:Y:S03]  /*35710*/  STS.U16 [R27+0x27200], R9 ;  /* 0x027200091b007388 */ /* 0x0007e60000000400 */
[----:B0-----:R-:W3:Y:S04]  /*35720*/  LDL.LU R29, [R1+0x8] ;  /* 0x00000800011d7983 */ /* 0x001ee80000300800 */
[----:B-1----:R-:W2:Y:S01]  /*35730*/  LDL.LU R0, [R1+0x4] ;  /* 0x0000040001007983 */ /* 0x002ea20000300800 */
[----:B---3--:R-:W3:Y:S02]  /*35740*/  LDL.LU R9, [R1+0x50] ;  /* 0x0000500001097983 */ /* 0x008ee40000300800 */
[----:B------:R-:W-:Y:S01]  /*35750*/  IMAD.SHL.U32 R19, R19, 0x2, RZ ;  /* 0x0000000213137824 */ /* 0x000fe200078e00ff */
[----:B------:R0:W-:Y:S04]  /*35760*/  STS.U16 [R27+0x27a00], R8 ;  /* 0x027a00081b007388 */ /* 0x0001e80000000400 */
[----:B------:R-:W-:-:S05]  /*35770*/  LOP3.LUT R19, R19, 0x30, RZ, 0x3c, !PT ;  /* 0x0000003013137812 */ /* 0x000fca00078e3cff */
[----:B------:R1:W-:Y:S04]  /*35780*/  STS.U16 [R19+0x20300], R12 ;  /* 0x0203000c13007388 */ /* 0x0003e80000000400 */
[----:B0-----:R-:W3:Y:S01]  /*35790*/  LDL.LU R27, [R1+0x727c] ;  /* 0x00727c00011b7983 */ /* 0x001ee20000300800 */
[----:B------:R0:W-:Y:S02]  /*357a0*/  STS.U16 [R19+0x20b00], R13 ;  /* 0x020b000d13007388 */ /* 0x0001e40000000400 */
[----:B------:R0:W-:Y:S02]  /*357b0*/  STS.U16 [R19+0x21300], R14 ;  /* 0x0213000e13007388 */ /* 0x0001e40000000400 */
[----:B------:R0:W-:Y:S01]  /*357c0*/  STS.U16 [R19+0x21b00], R25 ;  /* 0x021b001913007388 */ /* 0x0001e20000000400 */
[----:B------:R0:W-:Y:S01]  /*357d0*/  STS.U16 [R19+0x22300], R15 ;  /* 0x0223000f13007388 */ /* 0x0001e20000000400 */
[----:B------:R0:W-:Y:S03]  /*357e0*/  STS.U16 [R19+0x22b00], R24 ;  /* 0x022b001813007388 */ /* 0x0001e60000000400 */
[----:B-1----:R-:W3:Y:S01]  /*357f0*/  LDL.LU R12, [R1+0x7278] ;  /* 0x00727800010c7983 */ /* 0x002ee20000300800 */
[----:B0-----:R-:W3:Y:S03]  /*35800*/  LDL.LU R13, [R1+0x7274] ;  /* 0x00727400010d7983 */ /* 0x001ee60000300800 */
[----:B------:R-:W3:Y:S04]  /*35810*/  LDL.LU R14, [R1+0x7270] ;  /* 0x00727000010e7983 */ /* 0x000ee80000300800 */
[----:B------:R-:W3:Y:S01]  /*35820*/  LDL.LU R25, [R1+0x726c] ;  /* 0x00726c0001197983 */ /* 0x000ee20000300800 */
[----:B------:R-:W3:Y:S02]  /*35830*/  LDL.LU R15, [R1+0x7268] ;  /* 0x00726800010f7983 */ /* 0x000ee40000300800 */
[----:B------:R-:W3:Y:S02]  /*35840*/  LDL.LU R24, [R1+0x7264] ;  /* 0x0072640001187983 */ /* 0x000ee40000300800 */
[----:B---3--:R-:W-:Y:S01]  /*35850*/  STS.U16 [R19+0x23300], R9 ;  /* 0x0233000913007388 */ /* 0x008fe20000000400 */
[----:B------:R0:W-:Y:S02]  /*35860*/  STS.U16 [R19+0x23b00], R23 ;  /* 0x023b001713007388 */ /* 0x0001e40000000400 */
[----:B------:R1:W-:Y:S02]  /*35870*/  STS.U16 [R19+0x24300], R21 ;  /* 0x0243001513007388 */ /* 0x0003e40000000400 */
[----:B------:R3:W-:Y:S01]  /*35880*/  STS.U16 [R19+0x24b00], R6 ;  /* 0x024b000613007388 */ /* 0x0007e20000000400 */
[----:B------:R3:W-:Y:S01]  /*35890*/  STS.U16 [R19+0x25300], R7 ;  /* 0x0253000713007388 */ /* 0x0007e20000000400 */
[----:B--2---:R2:W-:Y:S03]  /*358a0*/  STS.U16 [R19+0x25b00], R22 ;  /* 0x025b001613007388 */ /* 0x0045e60000000400 */
[----:B0-----:R-:W3:Y:S01]  /*358b0*/  LDL.LU R23, [R1+0x7260] ;  /* 0x0072600001177983 */ /* 0x001ee20000300800 */
[----:B-1----:R-:W3:Y:S02]  /*358c0*/  LDL.LU R21, [R1+0x725c] ;  /* 0x00725c0001157983 */ /* 0x002ee40000300800 */
[----:B---3--:R-:W3:Y:S01]  /*358d0*/  LDL.LU R6, [R1+0x7258] ;  /* 0x0072580001067983 */ /* 0x008ee20000300800 */
[----:B------:R-:W3:Y:S04]  /*358e0*/  LDL.LU R7, [R1+0x7254] ;  /* 0x0072540001077983 */ /* 0x000ee80000300800 */
[----:B--2---:R-:W2:Y:S04]  /*358f0*/  LDL.LU R22, [R1+0x7250] ;  /* 0x0072500001167983 */ /* 0x004ea80000300800 */
[----:B------:R-:W0:Y:S04]  /*35900*/  S2R R9, SR_TID.X ;  /* 0x0000000000097919 */ /* 0x000e280000002100 */
[----:B------:R1:W-:Y:S01]  /*35910*/  STS.U16 [R19+0x26300], R2 ;  /* 0x0263000213007388 */ /* 0x0003e20000000400 */
[----:B0-----:R-:W-:-:S05]  /*35920*/  LOP3.LUT R9, R9, 0x7f, RZ, 0xc0, !PT ;  /* 0x0000007f09097812 */ /* 0x001fca00078ec0ff */
[----:B-1----:R-:W-:-:S05]  /*35930*/  IMAD.SHL.U32 R2, R9, 0x2, RZ ;  /* 0x0000000209027824 */ /* 0x002fca00078e00ff */
[----:B------:R-:W-:Y:S01]  /*35940*/  LOP3.LUT R2, R2, 0x40, RZ, 0x3c, !PT ;  /* 0x0000004002027812 */ /* 0x000fe200078e3cff */
[----:B--2---:R-:W-:Y:S01]  /*35950*/  STS.U16 [R19+0x26b00], R22 ;  /* 0x026b001613007388 */ /* 0x004fe20000000400 */
[----:B---3--:R-:W-:Y:S02]  /*35960*/  STS.U16 [R19+0x27300], R7 ;  /* 0x0273000713007388 */ /* 0x008fe40000000400 */
[----:B------:R0:W-:Y:S02]  /*35970*/  STS.U16 [R19+0x27b00], R6 ;  /* 0x027b000613007388 */ /* 0x0001e40000000400 */
[----:B------:R1:W-:Y:S01]  /*35980*/  STS.U16 [R2+0x20400], R17 ;  /* 0x0204001102007388 */ /* 0x0003e20000000400 */
[----:B------:R2:W-:Y:S01]  /*35990*/  STS.U16 [R2+0x20c00], R16 ;  /* 0x020c001002007388 */ /* 0x0005e20000000400 */
[----:B------:R3:W-:Y:S02]  /*359a0*/  STS.U16 [R2+0x21400], R18 ;  /* 0x0214001202007388 */ /* 0x0007e40000000400 */
[----:B------:R3:W-:Y:S02]  /*359b0*/  STS.U16 [R2+0x21c00], R20 ;  /* 0x021c001402007388 */ /* 0x0007e40000000400 */
[----:B------:R3:W-:Y:S01]  /*359c0*/  STS.U16 [R2+0x22400], R3 ;  /* 0x0224000302007388 */ /* 0x0007e20000000400 */
[----:B0-----:R-:W4:Y:S01]  /*359d0*/  LDL.LU R19, [R1+0x724c] ;  /* 0x00724c0001137983 */ /* 0x001f220000300800 */
[----:B-1----:R-:W4:Y:S02]  /*359e0*/  LDL.LU R17, [R1+0x7248] ;  /* 0x0072480001117983 */ /* 0x002f240000300800 */
[----:B--2---:R-:W2:Y:S02]  /*359f0*/  LDL.LU R16, [R1+0x7244] ;  /* 0x0072440001107983 */ /* 0x004ea40000300800 */
[----:B---3--:R-:W3:Y:S01]  /*35a00*/  LDL.LU R18, [R1+0x7240] ;  /* 0x0072400001127983 */ /* 0x008ee20000300800 */
[----:B------:R-:W2:Y:S01]  /*35a10*/  LDL.LU R20, [R1+0x723c] ;  /* 0x00723c0001147983 */ /* 0x000ea20000300800 */
[----:B------:R-:W2:Y:S03]  /*35a20*/  LDL.LU R3, [R1+0x7238] ;  /* 0x0072380001037983 */ /* 0x000ea60000300800 */
[----:B------:R0:W-:Y:S01]  /*35a30*/  STS.U16 [R2+0x22c00], R4 ;  /* 0x022c000402007388 */ /* 0x0001e20000000400 */
[----:B------:R1:W-:Y:S02]  /*35a40*/  STS.U16 [R2+0x23400], R5 ;  /* 0x0234000502007388 */ /* 0x0003e40000000400 */
[----:B------:R1:W-:Y:S02]  /*35a50*/  STS.U16 [R2+0x23c00], R28 ;  /* 0x023c001c02007388 */ /* 0x0003e40000000400 */
[----:B------:R1:W-:Y:S01]  /*35a60*/  STS.U16 [R2+0x24400], R29 ;  /* 0x0244001d02007388 */ /* 0x0003e20000000400 */
[----:B------:R1:W-:Y:S04]  /*35a70*/  STS.U16 [R2+0x24c00], R0 ;  /* 0x024c000002007388 */ /* 0x0003e80000000400 */
[----:B0-----:R-:W2:Y:S01]  /*35a80*/  LDL.LU R4, [R1+0x7234] ;  /* 0x0072340001047983 */ /* 0x001ea20000300800 */
[----:B-1----:R-:W2:Y:S03]  /*35a90*/  LDL.LU R5, [R1+0x7230] ;  /* 0x0072300001057983 */ /* 0x002ea60000300800 */
[----:B------:R-:W2:Y:S01]  /*35aa0*/  LDL.LU R28, [R1+0x722c] ;  /* 0x00722c00011c7983 */ /* 0x000ea20000300800 */
[----:B------:R-:W2:Y:S03]  /*35ab0*/  LDL.LU R29, [R1+0x7228] ;  /* 0x00722800011d7983 */ /* 0x000ea60000300800 */
[----:B------:R-:W2:Y:S04]  /*35ac0*/  LDL.LU R0, [R1+0x7224] ;  /* 0x0072240001007983 */ /* 0x000ea80000300800 */
[----:B--2---:R0:W-:Y:S01]  /*35ad0*/  STS.U16 [R2+0x25400], R0 ;  /* 0x0254000002007388 */ /* 0x0041e20000000400 */
[----:B------:R-:W-:Y:S02]  /*35ae0*/  STS.U16 [R2+0x25c00], R29 ;  /* 0x025c001d02007388 */ /* 0x000fe40000000400 */
[----:B------:R-:W-:Y:S02]  /*35af0*/  STS.U16 [R2+0x26400], R28 ;  /* 0x0264001c02007388 */ /* 0x000fe40000000400 */
[----:B------:R1:W-:Y:S01]  /*35b00*/  STS.U16 [R2+0x26c00], R5 ;  /* 0x026c000502007388 */ /* 0x0003e20000000400 */
[----:B------:R2:W-:Y:S04]  /*35b10*/  STS.U16 [R2+0x27400], R4 ;  /* 0x0274000402007388 */ /* 0x0005e80000000400 */
[----:B0-----:R-:W3:Y:S01]  /*35b20*/  LDL.LU R0, [R1+0x7220] ;  /* 0x0072200001007983 */ /* 0x001ee20000300800 */
[----:B-1----:R-:W3:Y:S03]  /*35b30*/  LDL R5, [R1+0x21e8] ;  /* 0x0021e80001057983 */ /* 0x002ee60000100800 */
[----:B--2---:R-:W3:Y:S01]  /*35b40*/  LDL R4, [R1+0x1fc8] ;  /* 0x001fc80001047983 */ /* 0x004ee20000100800 */
[----:B------:R-:W-:Y:S01]  /*35b50*/  PRMT R14, RZ, 0x7610, R14 ;  /* 0x00007610ff0e7816 */ /* 0x000fe2000000000e */
[----:B------:R-:W-:Y:S01]  /*35b60*/  IMAD.SHL.U32 R9, R9, 0x2, RZ ;  /* 0x0000000209097824 */ /* 0x000fe200078e00ff */
[----:B---3--:R-:W-:-:S04]  /*35b70*/  @!P0 LOP3.LUT R5, R5, R4, RZ, 0x3c, !PT ;  /* 0x0000000405058212 */ /* 0x008fc800078e3cff */
[----:B------:R-:W-:-:S04]  /*35b80*/  @!P0 LOP3.LUT R4, R5, R4, RZ, 0x3c, !PT ;  /* 0x0000000405048212 */ /* 0x000fc800078e3cff */
[----:B------:R-:W-:-:S05]  /*35b90*/  @!P0 LOP3.LUT R5, R5, R4, RZ, 0x3c, !PT ;  /* 0x0000000405058212 */ /* 0x000fca00078e3cff */
[----:B------:R-:W2:Y:S01]  /*35ba0*/  @!P0 LDG.E.U16 R14, [R4.64] ;  /* 0x00000006040e8981 */ /* 0x000ea2000c1e1500 */
[----:B------:R-:W-:-:S03]  /*35bb0*/  LOP3.LUT R9, R9, 0x50, RZ, 0x3c, !PT ;  /* 0x0000005009097812 */ /* 0x000fc600078e3cff */
[----:B------:R0:W-:Y:S04]  /*35bc0*/  STS.U16 [R2+0x27c00], R3 ;  /* 0x027c000302007388 */ /* 0x0001e80000000400 */
[----:B------:R-:W-:Y:S01]  /*35bd0*/  STS.U16 [R9+0x20500], R20 ;  /* 0x0205001409007388 */ /* 0x000fe20000000400 */
[----:B------:R-:W-:Y:S02]  /*35be0*/  STS.U16 [R9+0x20d00], R18 ;  /* 0x020d001209007388 */ /* 0x000fe40000000400 */
[----:B------:R-:W-:Y:S02]  /*35bf0*/  STS.U16 [R9+0x21500], R16 ;  /* 0x0215001009007388 */ /* 0x000fe40000000400 */
[----:B----4-:R-:W-:Y:S01]  /*35c00*/  STS.U16 [R9+0x21d00], R17 ;  /* 0x021d001109007388 */ /* 0x010fe20000000400 */
[----:B------:R-:W-:Y:S01]  /*35c10*/  STS.U16 [R9+0x22500], R19 ;  /* 0x0225001309007388 */ /* 0x000fe20000000400 */
[----:B------:R-:W-:Y:S02]  /*35c20*/  STS.U16 [R9+0x22d00], R21 ;  /* 0x022d001509007388 */ /* 0x000fe40000000400 */
[----:B------:R-:W-:Y:S02]  /*35c30*/  STS.U16 [R9+0x23500], R23 ;  /* 0x0235001709007388 */ /* 0x000fe40000000400 */
[----:B------:R-:W-:Y:S01]  /*35c40*/  STS.U16 [R9+0x23d00], R24 ;  /* 0x023d001809007388 */ /* 0x000fe20000000400 */
[----:B0-----:R-:W3:Y:S04]  /*35c50*/  LDL.LU R2, [R1+0x2390] ;  /* 0x0023900001027983 */ /* 0x001ee80000300800 */
[----:B------:R0:W-:Y:S04]  /*35c60*/  STS.U16 [R9+0x24500], R25 ;  /* 0x0245001909007388 */ /* 0x0001e80000000400 */
[----:B0-----:R-:W4:Y:S04]  /*35c70*/  LDL R9, [R1+0x2164] ;  /* 0x0021640001097983 */ /* 0x001f280000100800 */
        /* <DEDUP_REMOVED lines=8> */
[----:B------:R-:W2:Y:S04]  /*35d00*/  @!P0 LDG.E.U16 R0, [R4.64] ;  /* 0x0000000604008981 */ /* 0x000ea8000c1e1500 */
        /* <DEDUP_REMOVED lines=8> */
[----:B------:R0:W2:Y:S04]  /*35d90*/  @!P0 LDG.E.U16 R15, [R4.64] ;  /* 0x00000006040f8981 */ /* 0x0000a8000c1e1500 */
[----:B0-----:R-:W2:Y:S04]  /*35da0*/  LDL R4, [R1+0x21a0] ;  /* 0x0021a00001047983 */ /* 0x001ea80000100800 */
[----:B------:R-:W2:Y:S01]  /*35db0*/  LDL R5, [R1+0x21a4] ;  /* 0x0021a40001057983 */ /* 0x000ea20000100800 */
[----:B------:R-:W-:Y:S02]  /*35dc0*/  PRMT R14, RZ, 0x7610, R14 ;  /* 0x00007610ff0e7816 */ /* 0x000fe4000000000e */
[----:B--2---:R-:W-:-:S04]  /*35dd0*/  @!P0 LOP3.LUT R5, R5, R4, RZ, 0x3c, !PT ;  /* 0x0000000405058212 */ /* 0x004fc800078e3cff */
[----:B------:R-:W-:-:S04]  /*35de0*/  @!P0 LOP3.LUT R4, R5, R4, RZ, 0x3c, !PT ;  /* 0x0000000405048212 */ /* 0x000fc800078e3cff */
[----:B------:R-:W-:Y:S01]  /*35df0*/  @!P0 LOP3.LUT R5, R5, R4, RZ, 0x3c, !PT ;  /* 0x0000000405058212 */ /* 0x000fe200078e3cff */
[----:B------:R0:W-:Y:S04]  /*35e00*/  STL [R1+0x2c], R15 ;  /* 0x00002c0f01007387 */ /* 0x0001e80000100800 */
[----:B------:R1:W2:Y:S01]  /*35e10*/  @!P0 LDG.E.U16 R14, [R4.64] ;  /* 0x00000006040e8981 */ /* 0x0002a2000c1e1500 */
[----:B------:R-:W-:-:S03]  /*35e20*/  PRMT R13, RZ, 0x7610, R13 ;  /* 0x00007610ff0d7816 */ /* 0x000fc6000000000d */
[----:B0-----:R-:W2:Y:S04]  /*35e30*/  LDL R15, [R1+0x2124] ;  /* 0x00212400010f7983 */ /* 0x001ea80000100800 */
[----:B-1----:R-:W2:Y:S04]  /*35e40*/  LDL R4, [R1+0x2168] ;  /* 0x0021680001047983 */ /* 0x002ea80000100800 */
[----:B------:R-:W2:Y:S02]  /*35e50*/  LDL R5, [R1+0x216c] ;  /* 0x00216c0001057983 */ /* 0x000ea40000100800 */
[----:B--2---:R-:W-:-:S04]  /*35e60*/  @!P0 LOP3.LUT R5, R5, R4, RZ, 0x3c, !PT ;  /* 0x0000000405058212 */ /* 0x004fc800078e3cff */
[----:B------:R-:W-:-:S04]  /*35e70*/  @!P0 LOP3.LUT R4, R5, R4, RZ, 0x3c, !PT ;  /* 0x0000000405048212 */ /* 0x000fc800078e3cff */
[----:B------:R-:W-:-:S05]  /*35e80*/  @!P0 LOP3.LUT R5, R5, R4, RZ, 0x3c, !PT ;  /* 0x0000000405058212 */ /* 0x000fca00078e3cff */
[----:B------:R-:W2:Y:S04]  /*35e90*/  @!P0 LDG.E.U16 R13, [R4.64] ;  /* 0x00000006040d8981 */ /* 0x000ea8000c1e1500 */
[----:B------:R0:W-:Y:S04]  /*35ea0*/  STL [R1+0x28], R14 ;  /* 0x0000280e01007387 */ /* 0x0001e80000100800 */
[----:B0-----:R-:W3:Y:S04]  /*35eb0*/  LDL R14, [R1+0x20ec] ;  /* 0x0020ec00010e7983 */ /* 0x001ee80000100800 */
[----:B--2---:R0:W-:Y:S04]  /*35ec0*/  STL [R1+0x24], R13 ;  /* 0x0000240d01007387 */ /* 0x0041e80000100800 */
[----:B0-----:R-:W2:Y:S01]  /*35ed0*/  LDL.LU R13, [R1+0x7214] ;  /* 0x00721400010d7983 */ /* 0x001ea20000300800 */
[----:B------:R-:W2:Y:S01]  /*35ee0*/  LDL R5, [R1+0x2160] ;  /* 0x0021600001057983 */ /* 0x000ea20000100800 */
[----:B------:R-:W-:Y:S01]  /*35ef0*/  PRMT R0, RZ, 0x7610, R0 ;  /* 0x00007610ff007816 */ /* 0x000fe20000000000 */
[----:B----4-:R-:W-:-:S02]  /*35f00*/  @!P0 IMAD.MOV.U32 R4, RZ, RZ, R9 ;  /* 0x000000ffff048224 */ /* 0x010fc400078e0009 */
[----:B------:R-:W4:Y:S04]  /*35f10*/  LDL R9, [R1+0x20e4] ;  /* 0x0020e40001097983 */ /* 0x000f280000100800 */
[----:B--2---:R-:W2:Y:S04]  /*35f20*/  @!P0 LDG.E.U16 R0, [R4.64] ;  /* 0x0000000604008981 */ /* 0x004ea8000c1e1500 */
        /* <DEDUP_REMOVED lines=9> */
[----:B0-----:R-:W3:Y:S01]  /*35fc0*/  LDL R5, [R1+0x2120] ;  /* 0x0021200001057983 */ /* 0x001ee20000100800 */
[----:B------:R-:W-:Y:S01]  /*35fd0*/  PRMT R7, RZ, 0x7610, R7 ;  /* 0x00007610ff077816 */ /* 0x000fe20000000007 */
[----:B------:R-:W-:Y:S02]  /*35fe0*/  @!P0 IMAD.MOV.U32 R4, RZ, RZ, R15 ;  /* 0x000000ffff048224 */ /* 0x000fe400078e000f */
[----:B--2---:R0:W-:Y:S01]  /*35ff0*/  STL [R1+0x1c], R13 ;  /* 0x00001c0d01007387 */ /* 0x0041e20000100800 */
[----:B------:R-:W-:Y:S01]  /*36000*/  PRMT R11, RZ, 0x7610, R11 ;  /* 0x00007610ff0b7816 */ /* 0x000fe2000000000b */
[----:B------:R-:W2:Y:S02]  /*36010*/  LDL R15, [R1+0x20a0] ;  /* 0x0020a000010f7983 */ /* 0x000ea40000100800 */
[----:B---3--:R1:W3:Y:S04]  /*36020*/  @!P0 LDG.E.U16 R7, [R4.64] ;  /* 0x0000000604078981 */ /* 0x0082e8000c1e1500 */
[----:B0-----:R-:W2:Y:S04]  /*36030*/  LDL R13, [R1+0x20ac] ;  /* 0x0020ac00010d7983 */ /* 0x001ea80000100800 */
[----:B-1----:R-:W2:Y:S01]  /*36040*/  LDL R5, [R1+0x20e8] ;  /* 0x0020e80001057983 */ /* 0x002ea20000100800 */
[----:B------:R-:W-:-:S03]  /*36050*/  @!P0 IMAD.MOV.U32 R4, RZ, RZ, R14 ;  /* 0x000000ffff048224 */ /* 0x000fc600078e000e */
[----:B---3--:R0:W-:Y:S01]  /*36060*/  STL [R1+0x18], R7 ;  /* 0x0000180701007387 */ /* 0x0081e20000100800 */
[----:B------:R-:W-:Y:S01]  /*36070*/  PRMT R8, RZ, 0x7610, R8 ;  /* 0x00007610ff087816 */ /* 0x000fe20000000008 */
[----:B------:R-:W3:Y:S02]  /*36080*/  LDL R14, [R1+0x2068] ;  /* 0x00206800010e7983 */ /* 0x000ee40000100800 */
[----:B--2---:R1:W2:Y:S04]  /*36090*/  @!P0 LDG.E.U16 R11, [R4.64] ;  /* 0x00000006040b8981 */ /* 0x0042a8000c1e1500 */
[----:B0-----:R-:W3:Y:S04]  /*360a0*/  LDL R7, [R1+0x20a4] ;  /* 0x0020a40001077983 */ /* 0x001ee80000100800 */
[----:B-1----:R-:W3:Y:S01]  /*360b0*/  LDL R5, [R1+0x20e0] ;  /* 0x0020e00001057983 */ /* 0x002ee20000100800 */
[----:B----4-:R-:W-:-:S03]  /*360c0*/  @!P0 IMAD.MOV.U32 R4, RZ, RZ, R9 ;  /* 0x000000ffff048224 */ /* 0x010fc600078e0009 */
[----:B--2---:R0:W-:Y:S01]  /*360d0*/  STL [R1+0x14], R11 ;  /* 0x0000140b01007387 */ /* 0x0041e20000100800 */
[----:B------:R-:W-:Y:S02]  /*360e0*/  PRMT R12, RZ, 0x7610, R12 ;  /* 0x00007610ff0c7816 */ /* 0x000fe4000000000c */
[----:B------:R-:W-:Y:S01]  /*360f0*/  PRMT R6, RZ, 0x7610, R6 ;  /* 0x00007610ff067816 */ /* 0x000fe20000000006 */
[----:B------:R-:W2:Y:S01]  /*36100*/  LDL R9, [R1+0x2060] ;  /* 0x0020600001097983 */ /* 0x000ea20000100800 */
[----:B---3--:R1:W3:Y:S04]  /*36110*/  @!P0 LDG.E.U16 R8, [R4.64] ;  /* 0x0000000604088981 */ /* 0x0082e8000c1e1500 */
[----:B0-----:R-:W4:Y:S04]  /*36120*/  LDL R11, [R1+0x206c] ;  /* 0x00206c00010b7983 */ /* 0x001f280000100800 */
[----:B-1----:R-:W2:Y:S01]  /*36130*/  LDL R5, [R1+0x20a8] ;  /* 0x0020a80001057983 */ /* 0x002ea20000100800 */
[----:B------:R-:W-:-:S05]  /*36140*/  @!P0 IMAD.MOV.U32 R4, RZ, RZ, R13 ;  /* 0x000000ffff048224 */ /* 0x000fca00078e000d */
[----:B--2---:R0:W2:Y:S02]  /*36150*/  @!P0 LDG.E.U16 R12, [R4.64] ;  /* 0x00000006040c8981 */ /* 0x0040a4000c1e1500 */
[----:B0-----:R-:W-:Y:S02]  /*36160*/  @!P0 IMAD.MOV.U32 R4, RZ, RZ, R7 ;  /* 0x000000ffff048224 */ /* 0x001fe400078e0007 */
[----:B------:R-:W-:-:S05]  /*36170*/  @!P0 IMAD.MOV.U32 R5, RZ, RZ, R15 ;  /* 0x000000ffff058224 */ /* 0x000fca00078e000f */
[----:B------:R4:W2:Y:S04]  /*36180*/  @!P0 LDG.E.U16 R6, [R4.64] ;  /* 0x0000000604068981 */ /* 0x0008a8000c1e1500 */
[----:B---3--:R0:W-:Y:S01]  /*36190*/  STL [R1+0x10], R8 ;  /* 0x0000100801007387 */ /* 0x0081e20000100800 */
[----:B------:R-:W3:Y:S01]  /*361a0*/  LDL R13, [R1+0x2028] ;  /* 0x00202800010d7983 */ /* 0x000ee20000100800 */
[----:B------:R-:W-:Y:S02]  /*361b0*/  PRMT R10, RZ, 0x7610, R10 ;  /* 0x00007610ff0a7816 */ /* 0x000fe4000000000a */
[----:B0-----:R-:W3:Y:S01]  /*361c0*/  LDL R8, [R1+0x2064] ;  /* 0x0020640001087983 */ /* 0x001ee20000100800 */
[----:B----4-:R-:W-:Y:S02]  /*361d0*/  @!P0 IMAD.MOV.U32 R4, RZ, RZ, R11 ;  /* 0x000000ffff048224 */ /* 0x010fe400078e000b */
[----:B------:R-:W-:-:S05]  /*361e0*/  @!P0 IMAD.MOV.U32 R5, RZ, RZ, R14 ;  /* 0x000000ffff058224 */ /* 0x000fca00078e000e */
[----:B------:R0:W4:Y:S04]  /*361f0*/  @!P0 LDG.E.U16 R10, [R4.64] ;  /* 0x00000006040a8981 */ /* 0x000128000c1e1500 */
[----:B--2---:R1:W-:Y:S01]  /*36200*/  STL [R1+0xc], R12 ;  /* 0x00000c0c01007387 */ /* 0x0043e20000100800 */
[----:B------:R-:W2:Y:S03]  /*36210*/  LDL R7, [R1+0x2020] ;  /* 0x0020200001077983 */ /* 0x000ea60000100800 */
[----:B-1----:R-:W2:Y:S04]  /*36220*/  LDL R12, [R1+0x202c] ;  /* 0x00202c00010c7983 */ /* 0x002ea80000100800 */
[----:B------:R1:W-:Y:S01]  /*36230*/  STL [R1+0x8], R6 ;  /* 0x0000080601007387 */ /* 0x0003e20000100800 */
[----:B------:R-:W-:Y:S01]  /*36240*/  PRMT R0, RZ, 0x7610, R0 ;  /* 0x00007610ff007816 */ /* 0x000fe20000000000 */
[----:B0-----:R-:W-:Y:S01]  /*36250*/  @!P0 IMAD.MOV.U32 R5, RZ, RZ, R9 ;  /* 0x000000ffff058224 */ /* 0x001fe200078e0009 */
[----:B------:R-:W-:Y:S01]  /*36260*/  PRMT R29, RZ, 0x7610, R29 ;  /* 0x00007610ff1d7816 */ /* 0x000fe2000000001d */
[----:B------:R-:W2:Y:S04]  /*36270*/  LDL R11, [R1+0x1ff4] ;  /* 0x001ff400010b7983 */ /* 0x000ea80000100800 */
[----:B-1----:R-:W2:Y:S01]  /*36280*/  LDL R6, [R1+0x2024] ;  /* 0x0020240001067983 */ /* 0x002ea20000100800 */
[----:B---3--:R-:W-:-:S05]  /*36290*/  @!P0 IMAD.MOV.U32 R4, RZ, RZ, R8 ;  /* 0x000000ffff048224 */ /* 0x008fca00078e0008 */
[----:B------:R0:W3:Y:S04]  /*362a0*/  @!P0 LDG.E.U16 R0, [R4.64] ;  /* 0x0000000604008981 */ /* 0x0000e8000c1e1500 */
[----:B----4-:R1:W-:Y:S01]  /*362b0*/  STL [R1+0x4], R10 ;  /* 0x0000040a01007387 */ /* 0x0103e20000100800 */
[----:B------:R-:W-:Y:S01]  /*362c0*/  PRMT R28, RZ, 0x7610, R28 ;  /* 0x00007610ff1c7816 */ /* 0x000fe2000000001c */
[----:B------:R-:W4:Y:S02]  /*362d0*/  LDL R9, [R1+0x1ff0] ;  /* 0x001ff00001097983 */ /* 0x000f240000100800 */
[----:B------:R-:W4:Y:S02]  /*362e0*/  LDL R8, [R1+0x221c] ;  /* 0x00221c0001087983 */ /* 0x000f240000100800 */
[----:B0-----:R-:W-:Y:S01]  /*362f0*/  @!P0 IMAD.MOV.U32 R5, RZ, RZ, R13 ;  /* 0x000000ffff058224 */ /* 0x001fe200078e000d */
[----:B-1----:R-:W4:Y:S01]  /*36300*/  LDL R10, [R1+0x2214] ;  /* 0x00221400010a7983 */ /* 0x002f220000100800 */
[----:B--2---:R-:W-:-:S05]  /*36310*/  @!P0 IMAD.MOV.U32 R4, RZ, RZ, R12 ;  /* 0x000000ffff048224 */ /* 0x004fca00078e000c */
[----:B------:R0:W2:Y:S02]  /*36320*/  @!P0 LDG.E.U16 R29, [R4.64] ;  /* 0x00000006041d8981 */ /* 0x0000a4000c1e1500 */
[----:B0-----:R-:W-:Y:S02]  /*36330*/  @!P0 IMAD.MOV.U32 R5, RZ, RZ, R7 ;  /* 0x000000ffff058224 */ /* 0x001fe400078e0007 */
[----:B------:R-:W-:-:S05]  /*36340*/  @!P0 IMAD.MOV.U32 R4, RZ, RZ, R6 ;  /* 0x000000ffff048224 */ /* 0x000fca00078e0006 */
[----:B------:R0:W2:Y:S04]  /*36350*/  @!P0 LDG.E.U16 R28, [R4.64] ;  /* 0x00000006041c8981 */ /* 0x0000a8000c1e1500 */
[----:B---3--:R1:W-:Y:S01]  /*36360*/  STL [R1+0x71f8], R0 ;  /* 0x0071f80001007387 */ /* 0x0083e20000100800 */
[----:B------:R-:W-:Y:S01]  /*36370*/  PRMT R27, RZ, 0x7610, R27 ;  /* 0x00007610ff1b7816 */ /* 0x000fe2000000001b */
[----:B0-----:R-:W-:Y:S02]  /*36380*/  @!P0 IMAD.MOV.U32 R5, RZ, RZ, R11 ;  /* 0x000000ffff058224 */ /* 0x001fe400078e000b */
[----:B----4-:R-:W-:-:S05]  /*36390*/  @!P0 IMAD.MOV.U32 R4, RZ, RZ, R10 ;  /* 0x000000ffff048224 */ /* 0x010fca00078e000a */
[----:B------:R0:W3:Y:S04]  /*363a0*/  @!P0 LDG.E.U16 R27, [R4.64] ;  /* 0x00000006041b8981 */ /* 0x0000e8000c1e1500 */
[----:B--2---:R-:W-:Y:S01]  /*363b0*/  STL [R1+0x71fc], R29 ;  /* 0x0071fc1d01007387 */ /* 0x004fe20000100800 */
[----:B------:R-:W2:Y:S02]  /*363c0*/  LDL R7, [R1+0x2210] ;  /* 0x0022100001077983 */ /* 0x000ea40000100800 */
[----:B------:R-:W4:Y:S01]  /*363d0*/  LDL R6, [R1+0x224c] ;  /* 0x00224c0001067983 */ /* 0x000f220000100800 */
[----:B------:R-:W-:Y:S01]  /*363e0*/  STL [R1+0x7200], R28 ;  /* 0x0072001c01007387 */ /* 0x000fe20000100800 */
[----:B------:R-:W4:Y:S02]  /*363f0*/  LDL R12, [R1+0x2218] ;  /* 0x00221800010c7983 */ /* 0x000f240000100800 */
[----:B------:R-:W4:Y:S01]  /*36400*/  LDL R11, [R1+0x2254] ;  /* 0x00225400010b7983 */ /* 0x000f220000100800 */
[----:B------:R-:W-:Y:S01]  /*36410*/  PRMT R26, RZ, 0x7610, R26 ;  /* 0x00007610ff1a7816 */ /* 0x000fe2000000001a */
[----:B0-----:R-:W-:-:S02]  /*36420*/  @!P0 IMAD.MOV.U32 R4, RZ, RZ, R8 ;  /* 0x000000ffff048224 */ /* 0x001fc400078e0008 */
[----:B------:R-:W-:Y:S01]  /*36430*/  @!P0 IMAD.MOV.U32 R5, RZ, RZ, R9 ;  /* 0x000000ffff058224 */ /* 0x000fe200078e0009 */
[----:B------:R-:W-:-:S04]  /*36440*/  PRMT R22, RZ, 0x7610, R22 ;  /* 0x00007610ff167816 */ /* 0x000fc80000000016 */
[----:B------:R2:W4:Y:S01]  /*36450*/  @!P0 LDG.E.U16 R26, [R4.64] ;  /* 0x00000006041a8981 */ /* 0x000522000c1e1500 */
[----:B------:R-:W-:-:S03]  /*36460*/  PRMT R20, RZ, 0x7610, R20 ;  /* 0x00007610ff147816 */ /* 0x000fc60000000014 */
[----:B---3--:R-:W-:Y:S01]  /*36470*/  STL [R1+0x7204], R27 ;  /* 0x0072041b01007387 */ /* 0x008fe20000100800 */
[----:B------:R-:W3:Y:S02]  /*36480*/  LDL R9, [R1+0x2220] ;  /* 0x0022200001097983 */ /* 0x000ee40000100800 */
[----:B------:R-:W3:Y:S02]  /*36490*/  LDL R8, [R1+0x225c] ;  /* 0x00225c0001087983 */ /* 0x000ee40000100800 */
[----:B------:R-:W3:Y:S01]  /*364a0*/  LDL R10, [R1+0x2250] ;  /* 0x00225000010a7983 */ /* 0x000ee20000100800 */
[----:B-1----:R-:W3:Y:S01]  /*364b0*/  LDL R0, [R1+0x228c] ;  /* 0x00228c0001007983 */ /* 0x002ee20000100800 */
[----:B--2---:R-:W-:Y:S02]  /*364c0*/  @!P0 IMAD.MOV.U32 R5, RZ, RZ, R7 ;  /* 0x000000ffff058224 */ /* 0x004fe400078e0007 */
[----:B----4-:R-:W-:-:S05]  /*364d0*/  @!P0 IMAD.MOV.U32 R4, RZ, RZ, R6 ;  /* 0x000000ffff048224 */ /* 0x010fca00078e0006 */
[----:B------:R0:W2:Y:S02]  /*364e0*/  @!P0 LDG.E.U16 R22, [R4.64] ;  /* 0x0000000604168981 */ /* 0x0000a4000c1e1500 */
[----:B0-----:R-:W-:Y:S02]  /*364f0*/  @!P0 IMAD.MOV.U32 R5, RZ, RZ, R12 ;  /* 0x000000ffff058224 */ /* 0x001fe400078e000c */
[----:B------:R-:W-:-:S05]  /*36500*/  @!P0 IMAD.MOV.U32 R4, RZ, RZ, R11 ;  /* 0x000000ffff048224 */ /* 0x000fca00078e000b */
[----:B------:R3:W4:Y:S04]  /*36510*/  @!P0 LDG.E.U16 R20, [R4.64] ;  /* 0x0000000604148981 */ /* 0x000728000c1e1500 */
[----:B------:R-:W-:Y:S01]  /*36520*/  STL [R1+0x7208], R26 ;  /* 0x0072081a01007387 */ /* 0x000fe20000100800 */
[----:B------:R-:W2:Y:S02]  /*36530*/  LDL R7, [R1+0x2258] ;  /* 0x0022580001077983 */ /* 0x000ea40000100800 */
[----:B------:R-:W2:Y:S02]  /*36540*/  LDL R6, [R1+0x2294] ;  /* 0x0022940001067983 */ /* 0x000ea40000100800 */
[----:B------:R-:W2:Y:S01]  /*36550*/  LDL R13, [R1+0x2290] ;  /* 0x00229000010d7983 */ /* 0x000ea20000100800 */
[----:B------:R-:W2:Y:S01]  /*36560*/  LDL R12, [R1+0x22cc] ;  /* 0x0022cc00010c7983 */ /* 0x000ea20000100800 */
[----:B------:R-:W-:Y:S01]  /*36570*/  PRMT R18, RZ, 0x7610, R18 ;  /* 0x00007610ff127816 */ /* 0x000fe20000000012 */
[----:B---3--:R-:W-:-:S02]  /*36580*/  @!P0 IMAD.MOV.U32 R5, RZ, RZ, R9 ;  /* 0x000000ffff058224 */ /* 0x008fc400078e0009 */
[----:B------:R-:W-:-:S05]  /*36590*/  @!P0 IMAD.MOV.U32 R4, RZ, RZ, R8 ;  /* 0x000000ffff048224 */ /* 0x000fca00078e0008 */
[----:B------:R0:W3:Y:S02]  /*365a0*/  @!P0 LDG.E.U16 R18, [R4.64] ;  /* 0x0000000604128981 */ /* 0x0000e4000c1e1500 */
[----:B0-----:R-:W-:Y:S02]  /*365b0*/  @!P0 IMAD.MOV.U32 R5, RZ, RZ, R10 ;  /* 0x000000ffff058224 */ /* 0x001fe400078e000a */
[----:B----4-:R0:W-:Y:S01]  /*365c0*/  STL [R1+0x720c], R20 ;  /* 0x00720c1401007387 */ /* 0x0101e20000100800 */
[----:B------:R-:W4:Y:S02]  /*365d0*/  LDL R9, [R1+0x22d0] ;  /* 0x0022d00001097983 */ /* 0x000f240000100800 */
[----:B------:R-:W4:Y:S02]  /*365e0*/  LDL R8, [R1+0x230c] ;  /* 0x00230c0001087983 */ /* 0x000f240000100800 */
[----:B------:R-:W3:Y:S01]  /*365f0*/  LDL R11, [R1+0x2350] ;  /* 0x00235000010b7983 */ /* 0x000ee20000100800 */
[----:B------:R-:W3:Y:S04]  /*36600*/  LDL R10, [R1+0x238c] ;  /* 0x00238c00010a7983 */ /* 0x000ee80000100800 */
[----:B------:R-:W3:Y:S04]  /*36610*/  LDL R15, [R1+0x2310] ;  /* 0x00231000010f7983 */ /* 0x000ee80000100800 */
[----:B------:R-:W3:Y:S01]  /*36620*/  LDL R14, [R1+0x23b8] ;  /* 0x0023b800010e7983 */ /* 0x000ee20000100800 */
[----:B------:R-:W-:-:S02]  /*36630*/  PRMT R16, RZ, 0x7610, R16 ;  /* 0x00007610ff107816 */ /* 0x000fc40000000010 */
[----:B------:R-:W-:Y:S01]  /*36640*/  PRMT R3, RZ, 0x7610, R3 ;  /* 0x00007610ff037816 */ /* 0x000fe20000000003 */
[----:B------:R-:W-:Y:S01]  /*36650*/  @!P0 IMAD.MOV.U32 R4, RZ, RZ, R0 ;  /* 0x000000ffff048224 */ /* 0x000fe200078e0000 */
[----:B0-----:R-:W3:Y:S04]  /*36660*/  LDL R20, [R1+0x22d8] ;  /* 0x0022d80001147983 */ /* 0x001ee80000100800 */
[----:B------:R-:W3:Y:S04]  /*36670*/  LDL R0, [R1+0x234c] ;  /* 0x00234c0001007983 */ /* 0x000ee80000100800 */
[----:B------:R0:W3:Y:S04]  /*36680*/  @!P0 LDG.E.U16 R16, [R4.64] ;  /* 0x0000000604108981 */ /* 0x0000e8000c1e1500 */
[----:B--2---:R1:W2:Y:S01]  /*36690*/  @!P0 LDG.E.U16 R3, [R6.64] ;  /* 0x0000000606038981 */ /* 0x0042a2000c1e1500 */
[----:B0-----:R-:W-:Y:S01]  /*366a0*/  PRMT R4, RZ, 0x7610, R4 ;  /* 0x00007610ff047816 */ /* 0x001fe20000000004 */
[----:B-1----:R-:W-:-:S02]  /*366b0*/  @!P0 IMAD.MOV.U32 R6, RZ, RZ, R12 ;  /* 0x000000ffff068224 */ /* 0x002fc400078e000c */
[----:B------:R-:W-:Y:S01]  /*366c0*/  @!P0 IMAD.MOV.U32 R7, RZ, RZ, R13 ;  /* 0x000000ffff078224 */ /* 0x000fe200078e000d */
[----:B------:R-:W-:Y:S01]  /*366d0*/  PRMT R5, RZ, 0x7610, R5 ;  /* 0x00007610ff057816 */ /* 0x000fe20000000005 */
[----:B------:R-:W2:Y:S04]  /*366e0*/  LDL R13, [R1+0x2298] ;  /* 0x00229800010d7983 */ /* 0x000ea80000100800 */
[----:B------:R0:W2:Y:S04]  /*366f0*/  @!P0 LDG.E.U16 R4, [R6.64] ;  /* 0x0000000606048981 */ /* 0x0000a8000c1e1500 */
[----:B------:R-:W2:Y:S01]  /*36700*/  LDL R12, [R1+0x22d4] ;  /* 0x0022d400010c7983 */ /* 0x000ea20000100800 */
[----:B0-----:R-:W-:-:S03]  /*36710*/  PRMT R7, RZ, 0x7610, R7 ;  /* 0x00007610ff077816 */ /* 0x001fc60000000007 */
[----:B----4-:R0:W4:Y:S04]  /*36720*/  @!P0 LDG.E.U16 R5, [R8.64] ;  /* 0x0000000608058981 */ /* 0x010128000c1e1500 */
[----:B---3--:R1:W3:Y:S01]  /*36730*/  @!P0 LDG.E.U16 R7, [R10.64] ;  /* 0x000000060a078981 */ /* 0x0082e2000c1e1500 */
[----:B0-----:R-:W-:Y:S02]  /*36740*/  @!P0 IMAD.MOV.U32 R9, RZ, RZ, R15 ;  /* 0x000000ffff098224 */ /* 0x001fe400078e000f */
[----:B-1----:R-:W-:Y:S01]  /*36750*/  @!P0 IMAD.MOV.U32 R10, RZ, RZ, R14 ;  /* 0x000000ffff0a8224 */ /* 0x002fe200078e000e */
[----:B------:R-:W3:Y:S04]  /*36760*/  LDL R15, [R1+0x2318] ;  /* 0x00231800010f7983 */ /* 0x000ee80000100800 */
[----:B------:R-:W3:Y:S01]  /*36770*/  LDL R14, [R1+0x2354] ;  /* 0x00235400010e7983 */ /* 0x000ee20000100800 */
[----:B------:R-:W-:Y:S01]  /*36780*/  PRMT R6, RZ, 0x7610, R6 ;  /* 0x00007610ff067816 */ /* 0x000fe20000000006 */
[----:B------:R-:W-:-:S02]  /*36790*/  @!P0 IMAD.MOV.U32 R8, RZ, RZ, R0 ;  /* 0x000000ffff088224 */ /* 0x000fc400078e0000 */
[----:B------:R-:W-:Y:S01]  /*367a0*/  @!P0 IMAD.MOV.U32 R11, RZ, RZ, R2 ;  /* 0x000000ffff0b8224 */ /* 0x000fe200078e0002 */
[----:B------:R-:W4:Y:S04]  /*367b0*/  LDL R0, [R1+0x2314] ;  /* 0x0023140001007983 */ /* 0x000f280000100800 */
[----:B------:R0:W4:Y:S02]  /*367c0*/  @!P0 LDG.E.U16 R6, [R8.64] ;  /* 0x0000000608068981 */ /* 0x000124000c1e1500 */
[----:B0-----:R-:W-:-:S06]  /*367d0*/  PRMT R8, RZ, 0x7610, R8 ;  /* 0x00007610ff087816 */ /* 0x001fcc0000000008 */
[----:B------:R0:W4:Y:S04]  /*367e0*/  @!P0 LDG.E.U16 R8, [R10.64] ;  /* 0x000000060a088981 */ /* 0x000128000c1e1500 */
[----:B------:R1:W-:Y:S01]  /*367f0*/  STL [R1+0x25e4], R2 ;  /* 0x0025e40201007387 */ /* 0x0003e20000100800 */
[----:B0-----:R-:W-:-:S03]  /*36800*/  PRMT R11, RZ, 0x7610, R11 ;  /* 0x00007610ff0b7816 */ /* 0x001fc6000000000b */
[----:B-1----:R-:W4:Y:S01]  /*36810*/  LDL.LU R2, [R1+0x2360] ;  /* 0x0023600001027983 */ /* 0x002f220000300800 */
[----:B------:R-:W-:Y:S02]  /*36820*/  PRMT R9, RZ, 0x7610, R9 ;  /* 0x00007610ff097816 */ /* 0x000fe40000000009 */
[----:B------:R-:W-:Y:S01]  /*36830*/  PRMT R10, RZ, 0x7610, R10 ;  /* 0x00007610ff0a7816 */ /* 0x000fe2000000000a */
[----:B------:R-:W4:Y:S01]  /*36840*/  LDL R29, [R1+0x2260] ;  /* 0x00226000011d7983 */ /* 0x000f220000100800 */
[----:B------:R-:W4:Y:S04]  /*36850*/  LDL R28, [R1+0x229c] ;  /* 0x00229c00011c7983 */ /* 0x000f280000100800 */
[----:B--2---:R4:W2:Y:S04]  /*36860*/  @!P0 LDG.E.U16 R9, [R12.64] ;  /* 0x000000060c098981 */ /* 0x0048a8000c1e1500 */
[----:B------:R-:W2:Y:S04]  /*36870*/  LDL R27, [R1+0x22a0] ;  /* 0x0022a000011b7983 */ /* 0x000ea80000100800 */
[----:B------:R-:W2:Y:S04]  /*36880*/  LDL R26, [R1+0x22dc] ;  /* 0x0022dc00011a7983 */ /* 0x000ea80000100800 */
[----:B---3--:R0:W3:Y:S04]  /*36890*/  @!P0 LDG.E.U16 R11, [R14.64] ;  /* 0x000000060e0b8981 */ /* 0x0080e8000c1e1500 */
[----:B0-----:R-:W2:Y:S04]  /*368a0*/  LDL R14, [R1+0x2358] ;  /* 0x00235800010e7983 */ /* 0x001ea80000100800 */
[----:B------:R-:W2:Y:S01]  /*368b0*/  LDL R15, [R1+0x2394] ;  /* 0x00239400010f7983 */ /* 0x000ea20000100800 */
[----:B----4-:R-:W-:-:S02]  /*368c0*/  @!P0 IMAD.MOV.U32 R12, RZ, RZ, R0 ;  /* 0x000000ffff0c8224 */ /* 0x010fc400078e0000 */
[----:B------:R-:W-:Y:S01]  /*368d0*/  @!P0 IMAD.MOV.U32 R13, RZ, RZ, R20 ;  /* 0x000000ffff0d8224 */ /* 0x000fe200078e0014 */
[----:B------:R-:W4:Y:S04]  /*368e0*/  LDL R0, [R1+0x231c] ;  /* 0x00231c0001007983 */ /* 0x000f280000100800 */
[----:B------:R-:W3:Y:S04]  /*368f0*/  LDL R20, [R1+0x22e0] ;  /* 0x0022e00001147983 */ /* 0x000ee80000100800 */
[----:B------:R0:W3:Y:S02]  /*36900*/  @!P0 LDG.E.U16 R10, [R12.64] ;  /* 0x000000060c0a8981 */ /* 0x0000e4000c1e1500 */
[----:B0-----:R-:W-:-:S02]  /*36910*/  PRMT R12, RZ, 0x7610, R12 ;  /* 0x00007610ff0c7816 */ /* 0x001fc4000000000c */
[----:B--2---:R-:W-:-:S04]  /*36920*/  @!P0 LOP3.LUT R15, R15, R14, RZ, 0x3c, !PT ;  /* 0x0000000e0f0f8212 */ /* 0x004fc800078e3cff */
[----:B------:R-:W-:-:S04]  /*36930*/  @!P0 LOP3.LUT R14, R15, R14, RZ, 0x3c, !PT ;  /* 0x0000000e0f0e8212 */ /* 0x000fc800078e3cff */
[----:B------:R-:W-:-:S05]  /*36940*/  @!P0 LOP3.LUT R15, R15, R14, RZ, 0x3c, !PT ;  /* 0x0000000e0f0f8212 */ /* 0x000fca00078e3cff */
[----:B------:R0:W2:Y:S04]  /*36950*/  @!P0 LDG.E.U16 R12, [R14.64] ;  /* 0x000000060e0c8981 */ /* 0x0000a8000c1e1500 */
[----:B0-----:R-:W2:Y:S04]  /*36960*/  LDL R14, [R1+0x2398] ;  /* 0x00239800010e7983 */ /* 0x001ea80000100800 */
[----:B------:R-:W2:Y:S01]  /*36970*/  LDL R15, [R1+0x23b4] ;  /* 0x0023b400010f7983 */ /* 0x000ea20000100800 */
[----:B------:R-:W-:Y:S02]  /*36980*/  PRMT R13, RZ, 0x7610, R13 ;  /* 0x00007610ff0d7816 */ /* 0x000fe4000000000d */
[----:B------:R-:W-:-:S02]  /*36990*/  PRMT R17, RZ, 0x7610, R17 ;  /* 0x00007610ff117816 */ /* 0x000fc40000000011 */
[----:B------:R-:W-:Y:S02]  /*369a0*/  PRMT R19, RZ, 0x7610, R19 ;  /* 0x00007610ff137816 */ /* 0x000fe40000000013 */
[----:B------:R-:W-:Y:S02]  /*369b0*/  PRMT R21, RZ, 0x7610, R21 ;  /* 0x00007610ff157816 */ /* 0x000fe40000000015 */
[----:B--2---:R-:W-:-:S04]  /*369c0*/  @!P0 LOP3.LUT R15, R15, R14, RZ, 0x3c, !PT ;  /* 0x0000000e0f0f8212 */ /* 0x004fc800078e3cff */
[----:B------:R-:W-:-:S04]  /*369d0*/  @!P0 LOP3.LUT R14, R15, R14, RZ, 0x3c, !PT ;  /* 0x0000000e0f0e8212 */ /* 0x000fc800078e3cff */
[----:B------:R-:W-:-:S05]  /*369e0*/  @!P0 LOP3.LUT R15, R15, R14, RZ, 0x3c, !PT ;  /* 0x0000000e0f0f8212 */ /* 0x000fca00078e3cff */
[----:B------:R0:W2:Y:S02]  /*369f0*/  @!P0 LDG.E.U16 R13, [R14.64] ;  /* 0x000000060e0d8981 */ /* 0x0000a4000c1e1500 */
[----:B0-----:R-:W-:Y:S02]  /*36a00*/  @!P0 IMAD.MOV.U32 R14, RZ, RZ, R28 ;  /* 0x000000ffff0e8224 */ /* 0x001fe400078e001c */
[----:B------:R-:W-:-:S05]  /*36a10*/  @!P0 IMAD.MOV.U32 R15, RZ, RZ, R29 ;  /* 0x000000ffff0f8224 */ /* 0x000fca00078e001d */
[----:B------:R0:W2:Y:S02]  /*36a20*/  @!P0 LDG.E.U16 R17, [R14.64] ;  /* 0x000000060e118981 */ /* 0x0000a4000c1e1500 */
[----:B0-----:R-:W-:Y:S02]  /*36a30*/  @!P0 IMAD.MOV.U32 R14, RZ, RZ, R26 ;  /* 0x000000ffff0e8224 */ /* 0x001fe400078e001a */
[----:B------:R-:W-:Y:S01]  /*36a40*/  @!P0 IMAD.MOV.U32 R15, RZ, RZ, R27 ;  /* 0x000000ffff0f8224 */ /* 0x000fe200078e001b */
[----:B------:R-:W2:Y:S01]  /*36a50*/  LDL.LU R26, [R1+0x34] ;  /* 0x00003400011a7983 */ /* 0x000ea20000300800 */
[----:B------:R-:W2:Y:S02]  /*36a60*/  LDL.LU R27, [R1+0x2c] ;  /* 0x00002c00011b7983 */ /* 0x000ea40000300800 */
[----:B------:R-:W2:Y:S02]  /*36a70*/  LDL.LU R28, [R1+0x24] ;  /* 0x00002400011c7983 */ /* 0x000ea40000300800 */
[----:B------:R-:W2:Y:S01]  /*36a80*/  LDL.LU R29, [R1+0x1c] ;  /* 0x00001c00011d7983 */ /* 0x000ea20000300800 */
[----:B------:R4:W2:Y:S02]  /*36a90*/  @!P0 LDG.E.U16 R19, [R14.64] ;  /* 0x000000060e138981 */ /* 0x0008a4000c1e1500 */
[----:B----4-:R-:W-:-:S02]  /*36aa0*/  @!P0 IMAD.MOV.U32 R14, RZ, RZ, R0 ;  /* 0x000000ffff0e8224 */ /* 0x010fc400078e0000 */
[----:B---3--:R-:W-:Y:S01]  /*36ab0*/  @!P0 IMAD.MOV.U32 R15, RZ, RZ, R20 ;  /* 0x000000ffff0f8224 */ /* 0x008fe200078e0014 */
[----:B------:R-:W3:Y:S04]  /*36ac0*/  LDL.LU R0, [R1+0x14] ;  /* 0x0000140001007983 */ /* 0x000ee80000300800 */
[----:B------:R0:W4:Y:S04]  /*36ad0*/  @!P0 LDG.E.U16 R21, [R14.64] ;  /* 0x000000060e158981 */ /* 0x000128000c1e1500 */
[----:B0-----:R-:W2:Y:S04]  /*36ae0*/  LDL R14, [R1+0x2320] ;  /* 0x00232000010e7983 */ /* 0x001ea80000100800 */
[----:B------:R-:W2:Y:S01]  /*36af0*/  LDL R15, [R1+0x235c] ;  /* 0x00235c00010f7983 */ /* 0x000ea20000100800 */
[----:B------:R-:W-:-:S02]  /*36b00*/  PRMT R23, RZ, 0x7610, R23 ;  /* 0x00007610ff177816 */ /* 0x000fc40000000017 */
[----:B--2---:R-:W-:-:S04]  /*36b10*/  @!P0 LOP3.LUT R15, R15, R14, RZ, 0x3c, !PT ;  /* 0x0000000e0f0f8212 */ /* 0x004fc800078e3cff */
[----:B------:R-:W-:-:S04]  /*36b20*/  @!P0 LOP3.LUT R14, R15, R14, RZ, 0x3c, !PT ;  /* 0x0000000e0f0e8212 */ /* 0x000fc800078e3cff */
[----:B------:R-:W-:-:S05]  /*36b30*/  @!P0 LOP3.LUT R15, R15, R14, RZ, 0x3c, !PT ;  /* 0x0000000e0f0f8212 */ /* 0x000fca00078e3cff */
[----:B------:R0:W2:Y:S04]  /*36b40*/  @!P0 LDG.E.U16 R23, [R14.64] ;  /* 0x000000060e178981 */ /* 0x0000a8000c1e1500 */
[----:B0-----:R-:W2:Y:S01]  /*36b50*/  LDL R15, [R1+0x239c] ;  /* 0x00239c00010f7983 */ /* 0x001ea20000100800 */
[----:B------:R0:W-:Y:S01]  /*36b60*/  STL [R1+0x25e8], R2 ;  /* 0x0025e80201007387 */ /* 0x0001e20000100800 */
[----:B------:R-:W-:Y:S02]  /*36b70*/  PRMT R24, RZ, 0x7610, R24 ;  /* 0x00007610ff187816 */ /* 0x000fe40000000018 */
[----:B------:R-:W1:Y:S01]  /*36b80*/  S2R R20, SR_TID.X ;  /* 0x0000000000147919 */ /* 0x000e620000002100 */
[----:B--2---:R-:W-:Y:S02]  /*36b90*/  @!P0 IMAD.MOV.U32 R14, RZ, RZ, R15 ;  /* 0x000000ffff0e8224 */ /* 0x004fe400078e000f */
[----:B------:R-:W-:-:S02]  /*36ba0*/  @!P0 IMAD.MOV.U32 R15, RZ, RZ, R2 ;  /* 0x000000ffff0f8224 */ /* 0x000fc400078e0002 */
[----:B0-----:R-:W2:Y:S04]  /*36bb0*/  LDL R2, [R1+0x23b0] ;  /* 0x0023b00001027983 */ /* 0x001ea80000100800 */
[----:B------:R0:W3:Y:S04]  /*36bc0*/  @!P0 LDG.E.U16 R24, [R14.64] ;  /* 0x000000060e188981 */ /* 0x0000e8000c1e1500 */
[----:B0-----:R-:W3:Y:S01]  /*36bd0*/  LDL R15, [R1+0x23a0] ;  /* 0x0023a000010f7983 */ /* 0x001ee20000100800 */
[----:B-1----:R-:W-:-:S05]  /*36be0*/  LOP3.LUT R20, R20, 0x7f, RZ, 0xc0, !PT ;  /* 0x0000007f14147812 */ /* 0x002fca00078ec0ff */
[----:B------:R-:W-:-:S05]  /*36bf0*/  IMAD.SHL.U32 R20, R20, 0x2, RZ ;  /* 0x0000000214147824 */ /* 0x000fca00078e00ff */
[----:B------:R-:W-:Y:S02]  /*36c00*/  LOP3.LUT R20, R20, 0x50, RZ, 0x3c, !PT ;  /* 0x0000005014147812 */ /* 0x000fe400078e3cff */
[----:B------:R-:W-:-:S03]  /*36c10*/  PRMT R25, RZ, 0x7610, R25 ;  /* 0x00007610ff197816 */ /* 0x000fc60000000019 */
[----:B------:R0:W-:Y:S01]  /*36c20*/  STS.U16 [R20+0x24d00], R22 ;  /* 0x024d001614007388 */ /* 0x0001e20000000400 */
[----:B------:R1:W-:Y:S02]  /*36c30*/  STS.U16 [R20+0x25500], R16 ;  /* 0x0255001014007388 */ /* 0x0003e40000000400 */
[----:B------:R0:W-:Y:S02]  /*36c40*/  STS.U16 [R20+0x25d00], R4 ;  /* 0x025d000414007388 */ /* 0x0001e40000000400 */
[----:B------:R0:W-:Y:S01]  /*36c50*/  STS.U16 [R20+0x26500], R5 ;  /* 0x0265000514007388 */ /* 0x0001e20000000400 */
[----:B------:R-:W-:Y:S01]  /*36c60*/  STS.U16 [R20+0x26d00], R6 ;  /* 0x026d000614007388 */ /* 0x000fe20000000400 */
[----:B------:R0:W-:Y:S02]  /*36c70*/  STS.U16 [R20+0x27500], R7 ;  /* 0x0275000714007388 */ /* 0x0001e40000000400 */
[----:B------:R0:W-:Y:S02]  /*36c80*/  STS.U16 [R20+0x27d00], R8 ;  /* 0x027d000814007388 */ /* 0x0001e40000000400 */
[----:B--2---:R-:W-:-:S02]  /*36c90*/  @!P0 IMAD.MOV.U32 R14, RZ, RZ, R2 ;  /* 0x000000ffff0e8224 */ /* 0x004fc400078e0002 */
[----:B------:R-:W2:Y:S04]  /*36ca0*/  S2R R2, SR_TID.X ;  /* 0x0000000000027919 */ /* 0x000ea80000002100 */
[----:B---3--:R3:W4:Y:S04]  /*36cb0*/  @!P0 LDG.E.U16 R25, [R14.64] ;  /* 0x000000060e198981 */ /* 0x008728000c1e1500 */
[----:B---3--:R-:W3:Y:S01]  /*36cc0*/  LDL.LU R14, [R1+0x10] ;  /* 0x00001000010e7983 */ /* 0x008ee20000300800 */
[----:B------:R-:W3:Y:S02]  /*36cd0*/  LDL.LU R15, [R1+0x8] ;  /* 0x00000800010f7983 */ /* 0x000ee40000300800 */
[----:B0-----:R-:W3:Y:S02]  /*36ce0*/  LDL.LU R22, [R1+0x18] ;  /* 0x0000180001167983 */ /* 0x001ee40000300800 */
[----:B-1----:R-:W3:Y:S01]  /*36cf0*/  LDL.LU R16, [R1+0x20] ;  /* 0x0000200001107983 */ /* 0x002ee20000300800 */
[----:B------:R-:W3:Y:S01]  /*36d00*/  LDL.LU R4, [R1+0x28] ;  /* 0x0000280001047983 */ /* 0x000ee20000300800 */
[----:B--2---:R-:W-:Y:S01]  /*36d10*/  LOP3.LUT R2, R2, 0x7f, RZ, 0xc0, !PT ;  /* 0x0000007f02027812 */ /* 0x004fe200078ec0ff */
[----:B------:R-:W2:Y:S02]  /*36d20*/  LDL.LU R5, [R1+0x30] ;  /* 0x0000300001057983 */ /* 0x000ea40000300800 */
[----:B------:R-:W2:Y:S01]  /*36d30*/  LDL.LU R7, [R1+0x4] ;  /* 0x0000040001077983 */ /* 0x000ea20000300800 */
[----:B------:R-:W2:Y:S01]  /*36d40*/  LDL.LU R20, [R1+0x720c] ;  /* 0x00720c0001147983 */ /* 0x000ea20000300800 */
[----:B------:R-:W2:Y:S02]  /*36d50*/  LDL.LU R8, [R1+0xc] ;  /* 0x00000c0001087983 */ /* 0x000ea40000300800 */
[----:B------:R-:W-:-:S05]  /*36d60*/  IMAD.SHL.U32 R6, R2, 0x2, RZ ;  /* 0x0000000202067824 */ /* 0x000fca00078e00ff */
[----:B------:R-:W-:-:S05]  /*36d70*/  LOP3.LUT R6, R6, 0x60, RZ, 0x3c, !PT ;  /* 0x0000006006067812 */ /* 0x000fca00078e3cff */
[----:B------:R0:W-:Y:S01]  /*36d80*/  STS.U16 [R6+0x20600], R26 ;  /* 0x0206001a06007388 */ /* 0x0001e20000000400 */
[----:B------:R1:W-:Y:S02]  /*36d90*/  STS.U16 [R6+0x20e00], R27 ;  /* 0x020e001b06007388 */ /* 0x0003e40000000400 */
[----:B------:R1:W-:Y:S02]  /*36da0*/  STS.U16 [R6+0x21600], R28 ;  /* 0x0216001c06007388 */ /* 0x0003e40000000400 */
[----:B------:R1:W-:Y:S01]  /*36db0*/  STS.U16 [R6+0x21e00], R29 ;  /* 0x021e001d06007388 */ /* 0x0003e20000000400 */
[----:B0-----:R-:W3:Y:S01]  /*36dc0*/  LDL.LU R26, [R1+0x7208] ;  /* 0x00720800011a7983 */ /* 0x001ee20000300800 */
[----:B-1----:R-:W3:Y:S02]  /*36dd0*/  LDL.LU R27, [R1+0x7204] ;  /* 0x00720400011b7983 */ /* 0x002ee40000300800 */
[----:B------:R-:W3:Y:S02]  /*36de0*/  LDL.LU R28, [R1+0x7200] ;  /* 0x00720000011c7983 */ /* 0x000ee40000300800 */
[----:B------:R-:W3:Y:S01]  /*36df0*/  LDL.LU R29, [R1+0x71fc] ;  /* 0x0071fc00011d7983 */ /* 0x000ee20000300800 */
[----:B------:R0:W-:Y:S04]  /*36e00*/  STS.U16 [R6+0x22600], R0 ;  /* 0x0226000006007388 */ /* 0x0001e80000000400 */
[----:B0-----:R-:W4:Y:S01]  /*36e10*/  LDL.LU R0, [R1+0x71f8] ;  /* 0x0071f80001007983 */ /* 0x001f220000300800 */
[----:B------:R-:W-:-:S05]  /*36e20*/  IMAD.SHL.U32 R2, R2, 0x2, RZ ;  /* 0x0000000202027824 */ /* 0x000fca00078e00ff */
[----:B------:R-:W-:Y:S01]  /*36e30*/  LOP3.LUT R2, R2, 0x70, RZ, 0x3c, !PT ;  /* 0x0000007002027812 */ /* 0x000fe200078e3cff */
[----:B--2---:R-:W-:Y:S01]  /*36e40*/  STS.U16 [R6+0x22e00], R8 ;  /* 0x022e000806007388 */ /* 0x004fe20000000400 */
[----:B------:R-:W-:Y:S03]  /*36e50*/  STS.U16 [R6+0x23600], R7 ;  /* 0x0236000706007388 */ /* 0x000fe60000000400 */
[----:B---3--:R0:W-:Y:S01]  /*36e60*/  STS.U16 [R6+0x23e00], R29 ;  /* 0x023e001d06007388 */ /* 0x0081e20000000400 */
        /* <DEDUP_REMOVED lines=14> */
[----:B----4-:R1:W-:Y:S01]  /*36f50*/  STS.U16 [R2+0x23700], R0 ;  /* 0x0237000002007388 */ /* 0x0103e20000000400 */
[----:B------:R-:W-:Y:S01]  /*36f60*/  STS.U16 [R2+0x23f00], R28 ;  /* 0x023f001c02007388 */ /* 0x000fe20000000400 */
[----:B------:R-:W-:Y:S03]  /*36f70*/  STS.U16 [R2+0x24700], R26 ;  /* 0x0247001a02007388 */ /* 0x000fe60000000400 */
[----:B0-----:R-:W2:Y:S04]  /*36f80*/  LDL R29, [R1+0x9d0] ;  /* 0x0009d000011d7983 */ /* 0x001ea80000100800 */
[----:B-1----:R-:W0:Y:S04]  /*36f90*/  S2R R0, SR_TID.X ;  /* 0x0000000000007919 */ /* 0x002e280000002100 */
[----:B------:R-:W1:Y:S01]  /*36fa0*/  S2R R15, SR_TID.X ;  /* 0x00000000000f7919 */ /* 0x000e620000002100 */
[----:B------:R-:W-:Y:S02]  /*36fb0*/  STS.U16 [R2+0x24f00], R18 ;  /* 0x024f001202007388 */ /* 0x000fe40000000400 */
[----:B------:R-:W-:Y:S02]  /*36fc0*/  STS.U16 [R2+0x25700], R17 ;  /* 0x0257001102007388 */ /* 0x000fe40000000400 */
[----:B------:R-:W-:Y:S01]  /*36fd0*/  STS.U16 [R2+0x25f00], R19 ;  /* 0x025f001302007388 */ /* 0x000fe20000000400 */
[----:B------:R-:W-:Y:S01]  /*36fe0*/  STS.U16 [R2+0x26700], R21 ;  /* 0x0267001502007388 */ /* 0x000fe20000000400 */
[----:B------:R-:W-:Y:S02]  /*36ff0*/  STS.U16 [R2+0x26f00], R23 ;  /* 0x026f001702007388 */ /* 0x000fe40000000400 */
[----:B------:R-:W-:Y:S02]  /*37000*/  STS.U16 [R2+0x27700], R24 ;  /* 0x0277001802007388 */ /* 0x000fe40000000400 */
[----:B------:R-:W-:Y:S01]  /*37010*/  STS.U16 [R2+0x27f00], R25 ;  /* 0x027f001902007388 */ /* 0x000fe20000000400 */
[----:B------:R-:W-:Y:S01]  /*37020*/  BAR.SYNC.DEFER_BLOCKING 0x0 ;  /* 0x0000000000007b1d */ /* 0x000fe20000010000 */
[----:B0-----:R-:W-:Y:S01]  /*37030*/  LOP3.LUT R0, R0, 0x7, RZ, 0xc0, !PT ;  /* 0x0000000700007812 */ /* 0x001fe200078ec0ff */
[----:B-1----:R-:W-:-:S04]  /*37040*/  IMAD.SHL.U32 R15, R15, 0x2, RZ ;  /* 0x000000020f0f7824 */ /* 0x002fc800078e00ff */
[----:B------:R-:W-:-:S05]  /*37050*/  IMAD R0, R0, 0x110, RZ ;  /* 0x0000011000007824 */ /* 0x000fca00078e02ff */
[----:B------:R-:W-:-:S05]  /*37060*/  LOP3.LUT R0, R0, 0x30, R15, 0x78, !PT ;  /* 0x0000003000007812 */ /* 0x000fca00078e780f */
[----:B------:R-:W0:Y:S04]  /*37070*/  LDSM.16.M88.4 R12, [R0+0x20000] ;  /* 0x02000000000c783b */ /* 0x000e280000000200 */
[----:B------:R-:W1:Y:S04]  /*37080*/  LDSM.16.M88.4 R8, [R0+0x20800] ;  /* 0x020800000008783b */ /* 0x000e680000000200 */
[----:B------:R-:W3:Y:S04]  /*37090*/  LDSM.16.M88.4 R4, [R0+0x21000] ;  /* 0x021000000004783b */ /* 0x000ee80000000200 */
[----:B------:R-:W4:Y:S04]  /*370a0*/  LDSM.16.M88.4 R24, [R0+0x21800] ;  /* 0x021800000018783b */ /* 0x000f280000000200 */
[----:B------:R-:W-:Y:S04]  /*370b0*/  LDSM.16.M88.4 R16, [R0+0x25000] ;  /* 0x025000000010783b */ /* 0x000fe80000000200 */
[----:B0-----:R-:W-:Y:S01]  /*370c0*/  STL.64 [R1+0x20], R12 ;  /* 0x0000200c01007387 */ /* 0x001fe20000100a00 */
[----:B------:R-:W-:Y:S02]  /*370d0*/  STL.64 [R1+0x28], R14 ;  /* 0x0000280e01007387 */ /* 0x000fe40000100a00 */
[----:B-1----:R-:W-:Y:S02]  /*370e0*/  STL.64 [R1+0x10], R8 ;  /* 0x0000100801007387 */ /* 0x002fe40000100a00 */
[----:B------:R-:W-:Y:S01]  /*370f0*/  STL.64 [R1+0x18], R10 ;  /* 0x0000180a01007387 */ /* 0x000fe20000100a00 */
[----:B---3--:R-:W-:Y:S04]  /*37100*/  STL.64 [R1], R4 ;  /* 0x0000000401007387 */ /* 0x008fe80000100a00 */
[----:B------:R-:W0:Y:S01]  /*37110*/  LDSM.16.M88.4 R8, [R0+0x22000] ;  /* 0x022000000008783b */ /* 0x000e220000000200 */
[----:B------:R-:W-:-:S02]  /*37120*/  IMAD.MOV.U32 R3, RZ, RZ, R4 ;  /* 0x000000ffff037224 */ /* 0x000fc400078e0004 */
[----:B------:R-:W-:Y:S02]  /*37130*/  STL.64 [R1+0x8], R6 ;  /* 0x0000080601007387 */ /* 0x000fe40000100a00 */
[----:B------:R-:W-:Y:S01]  /*37140*/  IMAD.MOV.U32 R2, RZ, RZ, R5 ;  /* 0x000000ffff027224 */ /* 0x000fe200078e0005 */
[----:B------:R-:W-:Y:S04]  /*37150*/  LDSM.16.M88.4 R12, [R0+0x24000] ;  /* 0x02400000000c783b */ /* 0x000fe80000000200 */
[----:B------:R-:W1:Y:S04]  /*37160*/  LDSM.16.M88.4 R4, [R0+0x22800] ;  /* 0x022800000004783b */ /* 0x000e680000000200 */
[----:B----4-:R-:W-:Y:S01]  /*37170*/  STL [R1+0x6ce4], R26 ;  /* 0x006ce41a01007387 */ /* 0x010fe20000100800 */
[----:B------:R-:W-:Y:S02]  /*37180*/  STL [R1+0x6ad0], R27 ;  /* 0x006ad01b01007387 */ /* 0x000fe40000100800 */
[----:B------:R3:W-:Y:S02]  /*37190*/  STL.64 [R1+0x71b0], R24 ;  /* 0x0071b01801007387 */ /* 0x0007e40000100a00 */
[----:B---3--:R-:W-:-:S02]  /*371a0*/  IMAD.MOV.U32 R24, RZ, RZ, R3 ;  /* 0x000000ffff187224 */ /* 0x008fc400078e0003 */
[----:B------:R-:W-:-:S05]  /*371b0*/  IMAD.MOV.U32 R25, RZ, RZ, R2 ;  /* 0x000000ffff197224 */ /* 0x000fca00078e0002 */
[----:B------:R3:W-:Y:S04]  /*371c0*/  STL.64 [R1+0x71c8], R24 ;  /* 0x0071c81801007387 */ /* 0x0007e80000100a00 */
[----:B0-----:R-:W-:Y:S01]  /*371d0*/  STL [R1+0x6cdc], R10 ;  /* 0x006cdc0a01007387 */ /* 0x001fe20000100800 */
[----:B------:R-:W-:Y:S03]  /*371e0*/  STL [R1+0x6cd8], R11 ;  /* 0x006cd80b01007387 */ /* 0x000fe60000100800 */
[----:B-1----:R-:W-:Y:S01]  /*371f0*/  STL [R1+0x6cb4], R6 ;  /* 0x006cb40601007387 */ /* 0x002fe20000100800 */
[----:B------:R-:W-:Y:S02]  /*37200*/  STL [R1+0x6cb0], R7 ;  /* 0x006cb00701007387 */ /* 0x000fe40000100800 */
[----:B------:R-:W-:Y:S02]  /*37210*/  STL.64 [R1+0x7198], R4 ;  /* 0x0071980401007387 */ /* 0x000fe40000100a00 */
[----:B---3--:R-:W3:Y:S01]  /*37220*/  LDL.64 R24, [R1+0x10] ;  /* 0x0000100001187983 */ /* 0x008ee20000100a00 */
[----:B------:R-:W0:Y:S04]  /*37230*/  LDSM.16.M88.4 R4, [R0+0x23000] ;  /* 0x023000000004783b */ /* 0x000e280000000200 */
[----:B--2---:R-:W-:Y:S04]  /*37240*/  LDSM.16.MT88.4 R20, [R29] ;  /* 0x000000001d14783b */ /* 0x004fe80000004200 */
[----:B---3--:R1:W-:Y:S01]  /*37250*/  STL.64 [R1+0x71e0], R24 ;  /* 0x0071e01801007387 */ /* 0x0083e20000100a00 */
[----:B0-----:R-:W-:Y:S02]  /*37260*/  STL.64 [R1+0x30], R4 ;  /* 0x0000300401007387 */ /* 0x001fe40000100a00 */
[----:B------:R-:W-:Y:S02]  /*37270*/  STL.64 [R1+0x38], R6 ;  /* 0x0000380601007387 */ /* 0x000fe40000100a00 */
[----:B------:R-:W0:Y:S04]  /*37280*/  LDSM.16.M88.4 R4, [R0+0x23800] ;  /* 0x023800000004783b */ /* 0x000e280000000200 */
[----:B-1----:R-:W2:Y:S04]  /*37290*/  LDL.64 R24, [R1+0x20] ;  /* 0x0000200001187983 */ /* 0x002ea80000100a00 */
[----:B0-----:R-:W-:Y:S01]  /*372a0*/  STL.64 [R1+0xc0], R4 ;  /* 0x0000c00401007387 */ /* 0x001fe20000100a00 */
[----:B------:R-:W-:Y:S02]  /*372b0*/  STL.64 [R1+0xc8], R6 ;  /* 0x0000c80601007387 */ /* 0x000fe40000100a00 */
[----:B------:R-:W0:Y:S04]  /*372c0*/  LDSM.16.M88.4 R4, [R0+0x24800] ;  /* 0x024800000004783b */ /* 0x000e280000000200 */
[----:B------:R-:W-:Y:S01]  /*372d0*/  STL.64 [R1+0xb0], R12 ;  /* 0x0000b00c01007387 */ /* 0x000fe20000100a00 */
[----:B------:R-:W-:Y:S02]  /*372e0*/  STL.64 [R1+0xb8], R14 ;  /* 0x0000b80e01007387 */ /* 0x000fe40000100a00 */
[----:B------:R-:W1:Y:S02]  /*372f0*/  LDSM.16.M88.4 R12, [R0+0x25800] ;  /* 0x02580000000c783b */ /* 0x000e640000000200 */
[----:B0-----:R-:W-:Y:S02]  /*37300*/  STL.64 [R1+0xa0], R4 ;  /* 0x0000a00401007387 */ /* 0x001fe40000100a00 */
[----:B------:R-:W-:Y:S02]  /*37310*/  STL.64 [R1+0xa8], R6 ;  /* 0x0000a80601007387 */ /* 0x000fe40000100a00 */
[----:B------:R-:W0:Y:S04]  /*37320*/  LDSM.16.M88.4 R4, [R0+0x26000] ;  /* 0x026000000004783b */ /* 0x000e280000000200 */
[----:B------:R-:W-:Y:S01]  /*37330*/  STL.64 [R1+0x90], R16 ;  /* 0x0000901001007387 */ /* 0x000fe20000100a00 */
[----:B------:R-:W-:Y:S01]  /*37340*/  STL.64 [R1+0x98], R18 ;  /* 0x0000981201007387 */ /* 0x000fe20000100a00 */
[----:B-1----:R-:W-:Y:S02]  /*37350*/  STL.64 [R1+0x80], R12 ;  /* 0x0000800c01007387 */ /* 0x002fe40000100a00 */
[----:B------:R-:W-:Y:S02]  /*37360*/  STL.64 [R1+0x88], R14 ;  /* 0x0000880e01007387 */ /* 0x000fe40000100a00 */
[----:B------:R-:W1:Y:S01]  /*37370*/  LDSM.16.M88.4 R16, [R0+0x26800] ;  /* 0x026800000010783b */ /* 0x000e620000000200 */
[----:B------:R-:W3:Y:S04]  /*37380*/  LDSM.16.M88.4 R12, [R0+0x27000] ;  /* 0x02700000000c783b */ /* 0x000ee80000000200 */
[----:B0-----:R-:W-:Y:S01]  /*37390*/  STL.64 [R1+0x70], R4 ;  /* 0x0000700401007387 */ /* 0x001fe20000100a00 */
[----:B------:R-:W-:Y:S02]  /*373a0*/  STL.64 [R1+0x78], R6 ;  /* 0x0000780601007387 */ /* 0x000fe40000100a00 */
[----:B------:R-:W0:Y:S01]  /*373b0*/  LDSM.16.M88.4 R4, [R0+0x27800] ;  /* 0x027800000004783b */ /* 0x000e220000000200 */
[----:B-1----:R-:W-:Y:S03]  /*373c0*/  STL.64 [R1+0x60], R16 ;  /* 0x0000601001007387 */ /* 0x002fe60000100a00 */
[----:B------:R-:W-:Y:S02]  /*373d0*/  STL.64 [R1+0x68], R18 ;  /* 0x0000681201007387 */ /* 0x000fe40000100a00 */
[----:B---3--:R-:W-:Y:S02]  /*373e0*/  STL.64 [R1+0x50], R12 ;  /* 0x0000500c01007387 */ /* 0x008fe40000100a00 */
[----:B------:R-:W-:Y:S02]  /*373f0*/  STL.64 [R1+0x58], R14 ;  /* 0x0000580e01007387 */ /* 0x000fe40000100a00 */
[----:B------:R-:W1:Y:S01]  /*37400*/  LDSM.16.MT88.4 R12, [R29+0x80] ;  /* 0x000080001d0c783b */ /* 0x000e620000004200 */
[----:B0-----:R-:W-:-:S02]  /*37410*/  IMAD.MOV.U32 R11, RZ, RZ, R4 ;  /* 0x000000ffff0b7224 */ /* 0x001fc400078e0004 */
[----:B------:R-:W-:Y:S01]  /*37420*/  IMAD.MOV.U32 R10, RZ, RZ, R5 ;  /* 0x000000ffff0a7224 */ /* 0x000fe200078e0005 */
[----:B------:R-:W-:Y:S01]  /*37430*/  STL.64 [R1+0x40], R4 ;  /* 0x0000400401007387 */ /* 0x000fe20000100a00 */
[----:B------:R-:W-:Y:S03]  /*37440*/  STL.64 [R1+0x48], R6 ;  /* 0x0000480601007387 */ /* 0x000fe60000100a00 */
[----:B------:R-:W-:Y:S01]  /*37450*/  STL.64 [R1+0x71a8], R10 ;  /* 0x0071a80a01007387 */ /* 0x000fe20000100a00 */
[----:B------:R0:W-:Y:S03]  /*37460*/  STL.64 [R1+0x71a0], R8 ;  /* 0x0071a00801007387 */ /* 0x0001e60000100a00 */
[----:B0-----:R-:W3:Y:S01]  /*37470*/  LDL.LU.64 R8, [R1+0xf60] ;  /* 0x000f600001087983 */ /* 0x001ee20000300a00 */
[----:B------:R-:W4:Y:S03]  /*37480*/  LDL.LU.64 R10, [R1+0xf68] ;  /* 0x000f6800010a7983 */ /* 0x000f260000300a00 */
[----:B----4-:R-:W-:Y:S01]  /*37490*/  STL.64 [R1+0x71c0], R10 ;  /* 0x0071c00a01007387 */ /* 0x010fe20000100a00 */
[----:B---3--:R0:W-:Y:S03]  /*374a0*/  STL.64 [R1+0x71b8], R8 ;  /* 0x0071b80801007387 */ /* 0x0081e60000100a00 */
        /* <DEDUP_REMOVED lines=9> */
[----:B------:R-:W3:Y:S02]  /*37540*/  LDL.LU.64 R10, [R1+0xf98] ;  /* 0x000f9800010a7983 */ /* 0x000ee40000300a00 */
[----:B------:R-:W4:Y:S02]  /*37550*/  LDL.LU.64 R4, [R1+0xdc0] ;  /* 0x000dc00001047983 */ /* 0x000f240000300a00 */
[----:B------:R-:W4:Y:S01]  /*37560*/  LDL.LU.64 R6, [R1+0xdc8] ;  /* 0x000dc80001067983 */ /* 0x000f220000300a00 */
[----:B------:R-:W4:Y:S01]  /*37570*/  LDL.LU.64 R16, [R1+0xd90] ;  /* 0x000d900001107983 */ /* 0x000f220000300a00 */
[----:B------:R-:W4:Y:S02]  /*37580*/  LDL.LU.64 R18, [R1+0xd98] ;  /* 0x000d980001127983 */ /* 0x000f240000300a00 */
[----:B-1----:R-:W-:Y:S02]  /*37590*/  STL.64 [R1+0x7128], R14 ;  /* 0x0071280e01007387 */ /* 0x002fe40000100a00 */
[----:B------:R0:W-:Y:S02]  /*375a0*/  STL.64 [R1+0x7120], R12 ;  /* 0x0071200c01007387 */ /* 0x0001e40000100a00 */
[----:B--2---:R-:W-:-:S02]  /*375b0*/  IMAD.MOV.U32 R2, RZ, RZ, R24 ;  /* 0x000000ffff027224 */ /* 0x004fc400078e0018 */
[----:B------:R-:W-:Y:S01]  /*375c0*/  IMAD.MOV.U32 R0, RZ, RZ, R25 ;  /* 0x000000ffff007224 */ /* 0x000fe200078e0019 */
[----:B0-----:R-:W2:Y:S01]  /*375d0*/  LDL.64 R12, [R1+0xc0] ;  /* 0x0000c000010c7983 */ /* 0x001ea20000100a00 */
[C---:B---3--:R-:W-:Y:S11]  /*375e0*/  HMMA.16816.F32 R8, R20.reuse, R24, R8 ;  /* 0x000000181408723c */ /* 0x048ff60000001808 */
[----:B------:R-:W-:Y:S11]  /*375f0*/  @!UPT UIADD3 URZ, URZ, URZ, URZ ;  /* 0x0000003f3f3ff290 */ /* 0x000ff6000fffe03f */
[----:B------:R-:W-:Y:S01]  /*37600*/  @!UPT UIADD3 URZ, URZ, URZ, URZ ;  /* 0x0000003f3f3ff290 */ /* 0x000fe2000fffe03f */
[----:B------:R-:W-:Y:S01]  /*37610*/  STL.64 [R1+0x4f0], R8 ;  /* 0x0004f00801007387 */ /* 0x000fe20000100a00 */
[----:B------:R0:W-:Y:S03]  /*37620*/  STL.64 [R1+0x4f8], R10 ;  /* 0x0004f80a01007387 */ /* 0x0001e60000100a00 */
[----:B0-----:R-:W3:Y:S01]  /*37630*/  LDL.LU.64 R10, [R1+0x71f0] ;  /* 0x0071f000010a7983 */ /* 0x001ee20000300a00 */
[----:B------:R-:W3:Y:S02]  /*37640*/  LDL.LU.64 R8, [R1+0x71e8] ;  /* 0x0071e80001087983 */ /* 0x000ee40000300a00 */
[----:B------:R-:W3:Y:S02]  /*37650*/  LDL.LU.64 R24, [R1+0x71e0] ;  /* 0x0071e00001187983 */ /* 0x000ee40000300a00 */
[C---:B---3--:R-:W-:Y:S01]  /*37660*/  HMMA.16816.F32 R8, R20.reuse, R24, R8 ;  /* 0x000000181408723c */ /* 0x048fe20000001808 */
[----:B------:R-:W-:Y:S11]  /*37670*/  IMAD.MOV.U32 R3, RZ, RZ, R25 ;  /* 0x000000ffff037224 */ /* 0x000ff600078e0019 */
[----:B------:R-:W-:Y:S11]  /*37680*/  @!UPT UIADD3 URZ, URZ, URZ, URZ ;  /* 0x0000003f3f3ff290 */ /* 0x000ff6000fffe03f */
[----:B------:R-:W-:Y:S01]  /*37690*/  STL.64 [R1+0x4e0], R8 ;  /* 0x0004e00801007387 */ /* 0x000fe20000100a00 */
[----:B------:R0:W-:Y:S03]  /*376a0*/  STL.64 [R1+0x4e8], R10 ;  /* 0x0004e80a01007387 */ /* 0x0001e60000100a00 */
[----:B0-----:R-:W3:Y:S01]  /*376b0*/  LDL.LU.64 R10, [R1+0x71d8] ;  /* 0x0071d800010a7983 */ /* 0x001ee20000300a00 */
[----:B------:R-:W3:Y:S02]  /*376c0*/  LDL.LU.64 R8, [R1+0x71d0] ;  /* 0x0071d00001087983 */ /* 0x000ee40000300a00 */
[----:B------:R-:W3:Y:S02]  /*376d0*/  LDL.LU.64 R24, [R1+0x71c8] ;  /* 0x0071c80001187983 */ /* 0x000ee40000300a00 */
[C---:B---3--:R-:W-:Y:S01]  /*376e0*/  HMMA.16816.F32 R24, R20.reuse, R24, R8 ;  /* 0x000000181418723c */ /* 0x048fe20000001808 */
[----:B------:R-:W3:Y:S01]  /*376f0*/  LDL.LU.64 R10, [R1+0x71c0] ;  /* 0x0071c000010a7983 */ /* 0x000ee20000300a00 */
[----:B------:R-:W3:Y:S11]  /*37700*/  LDL.LU.64 R8, [R1+0x71b8] ;  /* 0x0071b80001087983 */ /* 0x000ef60000300a00 */
[----:B------:R-:W-:Y:S10]  /*37710*/  @!UPT UIADD3 URZ, URZ, URZ, URZ ;  /* 0x0000003f3f3ff290 */ /* 0x000ff4000fffe03f */
[----:B------:R0:W-:Y:S01]  /*37720*/  STL.64 [R1+0x4d0], R24 ;  /* 0x0004d01801007387 */ /* 0x0001e20000100a00 */
[----:B------:R-:W-:Y:S03]  /*37730*/  STL.64 [R1+0x4d8], R26 ;  /* 0x0004d81a01007387 */ /* 0x000fe60000100a00 */
[----:B0-----:R-:W3:Y:S02]  /*37740*/  LDL.LU.64 R24, [R1+0x71b0] ;  /* 0x0071b00001187983 */ /* 0x001ee40000300a00 */
[C---:B---3--:R-:W-:Y:S11]  /*37750*/  HMMA.16816.F32 R8, R20.reuse, R24, R8 ;  /* 0x000000181408723c */ /* 0x048ff60000001808 */
[----:B------:R-:W-:Y:S11]  /*37760*/  @!UPT UIADD3 URZ, URZ, URZ, URZ ;  /* 0x0000003f3f3ff290 */ /* 0x000ff6000fffe03f */
[----:B------:R-:W-:Y:S01]  /*37770*/  @!UPT UIADD3 URZ, URZ, URZ, URZ ;  /* 0x0000003f3f3ff290 */ /* 0x000fe2000fffe03f */
[----:B------:R-:W-:Y:S01]  /*37780*/  STL.64 [R1+0x4c0], R8 ;  /* 0x0004c00801007387 */ /* 0x000fe20000100a00 */
[----:B------:R0:W-:Y:S03]  /*37790*/  STL.64 [R1+0x4c8], R10 ;  /* 0x0004c80a01007387 */ /* 0x0001e60000100a00 */
[----:B0-----:R-:W3:Y:S01]  /*377a0*/  LDL.LU.64 R10, [R1+0x71a8] ;  /* 0x0071a800010a7983 */ /* 0x001ee20000300a00 */
[----:B------:R-:W4:Y:S02]  /*377b0*/  LDL.LU.64 R8, [R1+0x71a0] ;  /* 0x0071a00001087983 */ /* 0x000f240000300a00 */
[----:B------:R0:W-:Y:S02]  /*377c0*/  STL.64 [R1+0x7188], R24 ;  /* 0x0071881801007387 */ /* 0x0001e40000100a00 */
[----:B0-----:R-:W2:Y:S01]  /*377d0*/  LDL.64 R24, [R1+0x30] ;  /* 0x0000300001187983 */ /* 0x001ea20000100a00 */
[C---:B----4-:R-:W-:Y:S11]  /*377e0*/  HMMA.16816.F32 R4, R20.reuse, R8, R4 ;  /* 0x000000081404723c */ /* 0x050ff60000001804 */
[----:B------:R-:W-:Y:S11]  /*377f0*/  @!UPT UIADD3 URZ, URZ, URZ, URZ ;  /* 0x0000003f3f3ff290 */ /* 0x000ff6000fffe03f */
[----:B------:R-:W-:Y:S01]  /*37800*/  @!UPT UIADD3 URZ, URZ, URZ, URZ ;  /* 0x0000003f3f3ff290 */ /* 0x000fe2000fffe03f */
[----:B------:R0:W-:Y:S01]  /*37810*/  STL.64 [R1+0x4b0], R4 ;  /* 0x0004b00401007387 */ /* 0x0001e20000100a00 */
[----:B------:R-:W-:Y:S03]  /*37820*/  STL.64 [R1+0x4b8], R6 ;  /* 0x0004b80601007387 */ /* 0x000fe60000100a00 */
[----:B0-----:R-:W4:Y:S02]  /*37830*/  LDL.LU.64 R4, [R1+0x7198] ;  /* 0x0071980001047983 */ /* 0x001f240000300a00 */
[----:B----4-:R-:W-:Y:S02]  /*37840*/  HMMA.16816.F32 R16, R20, R4, R16 ;  /* 0x000000041410723c */ /* 0x010fe40000001810 */
[----:B------:R-:W-:Y:S01]  /*37850*/  STL [R1+0x70ac], R4 ;  /* 0x0070ac0401007387 */ /* 0x000fe20000100800 */
[----:B------:R0:W-:Y:S11]  /*37860*/  STL [R1+0x70a8], R5 ;  /* 0x0070a80501007387 */ /* 0x0001f60000100800 */
[----:B------:R-:W-:Y:S09]  /*37870*/  @!UPT UIADD3 URZ, URZ, URZ, URZ ;  /* 0x0000003f3f3ff290 */ /* 0x000ff2000fffe03f */
[----:B------:R-:W-:Y:S01]  /*37880*/  STL.64 [R1+0x4a0], R16 ;  /* 0x0004a01001007387 */ /* 0x000fe20000100a00 */
[----:B------:R-:W-:Y:S02]  /*37890*/  STL.64 [R1+0x4a8], R18 ;  /* 0x0004a81201007387 */ /* 0x000fe40000100a00 */
[----:B0-----:R-:W4:Y:S02]  /*378a0*/  LDL.LU.64 R4, [R1+0xdb0] ;  /* 0x000db00001047983 */ /* 0x001f240000300a00 */
[----:B------:R-:W4:Y:S01]  /*378b0*/  LDL.LU.64 R6, [R1+0xdb8] ;  /* 0x000db80001067983 */ /* 0x000f220000300a00 */
[----:B------:R-:W0:Y:S04]  /*378c0*/  LDSM.16.MT88.4 R16, [R29+0x100] ;  /* 0x000100001d10783b */ /* 0x000e280000004200 */
[----:B------:R-:W-:Y:S04]  /*378d0*/  STL [R1+0x70b0], R29 ;  /* 0x0070b01d01007387 */ /* 0x000fe80000100800 */
[----:B0-----:R-:W-:Y:S01]  /*378e0*/  STL.64 [R1+0x7000], R18 ;  /* 0x0070001201007387 */ /* 0x001fe20000100a00 */
[----:B------:R3:W-:Y:S02]  /*378f0*/  STL.64 [R1+0x6ff8], R16 ;  /* 0x006ff81001007387 */ /* 0x0007e40000100a00 */
[----:B---3--:R-:W-:-:S02]  /*37900*/  IMAD.MOV.U32 R16, RZ, RZ, R11 ;  /* 0x000000ffff107224 */ /* 0x008fc400078e000b */
[----:B------:R-:W-:-:S05]  /*37910*/  IMAD.MOV.U32 R17, RZ, RZ, R10 ;  /* 0x000000ffff117224 */ /* 0x000fca00078e000a */
[----:B------:R0:W-:Y:S04]  /*37920*/  STL.64 [R1+0x7190], R16 ;  /* 0x0071901001007387 */ /* 0x0001e80000100a00 */
[----:B0-----:R-:W3:Y:S01]  /*37930*/  LDL.LU.64 R16, [R1+0xda0] ;  /* 0x000da00001107983 */ /* 0x001ee20000300a00 */
[----:B------:R-:W3:Y:S02]  /*37940*/  LDL.LU.64 R18, [R1+0xda8] ;  /* 0x000da80001127983 */ /* 0x000ee40000300a00 */
[----:B--2---:R-:W-:Y:S01]  /*37950*/  IMAD.MOV.U32 R10, RZ, RZ, R24 ;  /* 0x000000ffff0a7224 */ /* 0x004fe200078e0018 */
[C---:B----4-:R-:W-:Y:S11]  /*37960*/  HMMA.16816.F32 R4, R20.reuse, R24, R4 ;  /* 0x000000181404723c */ /* 0x050ff60000001804 */
[----:B------:R-:W-:Y:S11]  /*37970*/  @!UPT UIADD3 URZ, URZ, URZ, URZ ;  /* 0x0000003f3f3ff290 */ /* 0x000ff6000fffe03f */
[----:B------:R-:W-:Y:S01]  /*37980*/  @!UPT UIADD3 URZ, URZ, URZ, URZ ;  /* 0x0000003f3f3ff290 */ /* 0x000fe2000fffe03f */
[----:B------:R-:W-:Y:S01]  /*37990*/  STL.64 [R1+0x820], R4 ;  /* 0x0008200401007387 */ /* 0x000fe20000100a00 */
[----:B------:R0:W-:Y:S02]  /*379a0*/  STL.64 [R1+0x828], R6 ;  /* 0x0008280601007387 */ /* 0x0001e40000100a00 */
[----:B0-----:R-:W-:Y:S02]  /*379b0*/  IMAD.MOV.U32 R7, RZ, RZ, R25 ;  /* 0x000000ffff077224 */ /* 0x001fe400078e0019 */
[----:B------:R-:W2:Y:S01]  /*379c0*/  LDL.LU.64 R24, [R1+0xbd0] ;  /* 0x000bd00001187983 */ /* 0x000ea20000300a00 */
[----:B------:R-:W2:Y:S02]  /*379d0*/  LDL.LU.64 R26, [R1+0xbd8] ;  /* 0x000bd800011a7983 */ /* 0x000ea40000300a00 */
[----:B------:R-:W-:Y:S02]  /*379e0*/  STL [R1+0x70b8], R7 ;  /* 0x0070b80701007387 */ /* 0x000fe40000100800 */
[----:B------:R-:W4:Y:S02]  /*379f0*/  LDL.64 R4, [R1+0xa0] ;  /* 0x0000a00001047983 */ /* 0x000f240000100a00 */
[----:B------:R-:W-:Y:S01]  /*37a00*/  IMAD.MOV.U32 R11, RZ, RZ, R13 ;  /* 0x000000ffff0b7224 */ /* 0x000fe200078e000d */
[----:B---3--:R-:W-:Y:S01]  /*37a10*/  HMMA.16816.F32 R16, R20, R12, R16 ;  /* 0x0000000c1410723c */ /* 0x008fe20000001810 */
[----:B----4-:R0:W-:Y:S04]  /*37a20*/  STL.64 [R1+0x7180], R4 ;  /* 0x0071800401007387 */ /* 0x0101e80000100a00 */
[----:B0-----:R-:W2:Y:S01]  /*37a30*/  LDL.64 R4, [R1+0xb0] ;  /* 0x0000b00001047983 */ /* 0x001ea20000100a00 */
[----:B------:R-:W-:Y:S11]  /*37a40*/  STL [R1+0x70b4], R10 ;  /* 0x0070b40a01007387 */ /* 0x000ff60000100800 */
[----:B------:R-:W-:Y:S06]  /*37a50*/  @!UPT UIADD3 URZ, URZ, URZ, URZ ;  /* 0x0000003f3f3ff290 */ /* 0x000fec000fffe03f */
[----:B------:R0:W-:Y:S02]  /*37a60*/  STL.64 [R1+0x810], R16 ;  /* 0x0008101001007387 */ /* 0x0001e40000100a00 */
[----:B------:R-:W-:Y:S01]  /*37a70*/  STL.64 [R1+0x818], R18 ;  /* 0x0008181201007387 */ /* 0x000fe20000100a00 */
[----:B0-----:R-:W3:Y:S01]  /*37a80*/  LDL.LU.64 R16, [R1+0x7190] ;  /* 0x0071900001107983 */ /* 0x001ee20000300a00 */
[----:B------:R-:W-:Y:S02]  /*37a90*/  STL [R1+0x7168], R11 ;  /* 0x0071680b01007387 */ /* 0x000fe40000100800 */
[----:B------:R0:W-:Y:S02]  /*37aa0*/  STL.64 [R1+0x7160], R8 ;  /* 0x0071600801007387 */ /* 0x0001e40000100a00 */
[----:B0-----:R-:W4:Y:S01]  /*37ab0*/  LDL.64 R8, [R1+0x80] ;  /* 0x0000800001087983 */ /* 0x001f220000100a00 */
[----:B------:R-:W-:-:S03]  /*37ac0*/  IMAD.MOV.U32 R18, RZ, RZ, R12 ;  /* 0x000000ffff127224 */ /* 0x000fc600078e000c */
[----:B----4-:R0:W-:Y:S01]  /*37ad0*/  STL.64 [R1+0x7178], R8 ;  /* 0x0071780801007387 */ /* 0x0101e20000100a00 */
[----:B------:R-:W4:Y:S01]  /*37ae0*/  LDL.64 R12, [R1+0x70] ;  /* 0x00007000010c7983 */ /* 0x000f220000100a00 */
[----:B--2---:R-:W-:Y:S01]  /*37af0*/  HMMA.16816.F32 R24, R20, R4, R24 ;  /* 0x000000041418723c */ /* 0x004fe20000001818 */
[----:B------:R-:W-:Y:S01]  /*37b00*/  IMAD.MOV.U32 R19, RZ, RZ, R5 ;  /* 0x000000ffff137224 */ /* 0x000fe200078e0005 */
[----:B0-----:R-:W2:Y:S04]  /*37b10*/  LDL.64 R8, [R1+0x90] ;  /* 0x0000900001087983 */ /* 0x001ea80000100a00 */
[----:B----4-:R0:W-:Y:S04]  /*37b20*/  STL.64 [R1+0x7170], R12 ;  /* 0x0071700c01007387 */ /* 0x0101e80000100a00 */
[----:B0-----:R-:W4:Y:S01]  /*37b30*/  LDL.LU.64 R12, [R1+0xbc0] ;  /* 0x000bc000010c7983 */ /* 0x001f220000300a00 */
[----:B------:R-:W4:Y:S02]  /*37b40*/  LDL.LU.64 R14, [R1+0xbc8] ;  /* 0x000bc800010e7983 */ /* 0x000f240000300a00 */
[----:B------:R-:W-:Y:S10]  /*37b50*/  STL [R1+0x70bc], R18 ;  /* 0x0070bc1201007387 */ /* 0x000ff40000100800 */
[----:B------:R0:W-:Y:S01]  /*37b60*/  STL.64 [R1+0x800], R24 ;  /* 0x0008001801007387 */ /* 0x0001e20000100a00 */
[----:B------:R1:W-:Y:S04]  /*37b70*/  STL.64 [R1+0x808], R26 ;  /* 0x0008081a01007387 */ /* 0x0003e80000100a00 */
[----:B0-----:R-:W2:Y:S01]  /*37b80*/  LDL.LU.64 R24, [R1+0x7188] ;  /* 0x0071880001187983 */ /* 0x001ea20000300a00 */
[----:B-1----:R-:W-:-:S02]  /*37b90*/  IMAD.MOV.U32 R26, RZ, RZ, R4 ;  /* 0x000000ffff1a7224 */ /* 0x002fc400078e0004 */
[----:B------:R-:W4:Y:S02]  /*37ba0*/  LDL.LU.64 R4, [R1+0x7180] ;  /* 0x0071800001047983 */ /* 0x000f240000300a00 */
[----:B------:R-:W-:Y:S01]  /*37bb0*/  STL [R1+0x7140], R19 ;  /* 0x0071401301007387 */ /* 0x000fe20000100800 */
[----:B---3--:R-:W-:Y:S01]  /*37bc0*/  STL.64 [R1+0x7138], R16 ;  /* 0x0071381001007387 */ /* 0x008fe20000100a00 */
[C---:B----4-:R-:W-:Y:S01]  /*37bd0*/  HMMA.16816.F32 R12, R20.reuse, R4, R12 ;  /* 0x00000004140c723c */ /* 0x050fe2000000180c */
[----:B------:R-:W-:Y:S02]  /*37be0*/  IMAD.MOV.U32 R28, RZ, RZ, R4 ;  /* 0x000000ffff1c7224 */ /* 0x000fe400078e0004 */
[----:B------:R-:W-:Y:S11]  /*37bf0*/  IMAD.MOV.U32 R27, RZ, RZ, R5 ;  /* 0x000000ffff1b7224 */ /* 0x000ff600078e0005 */
[----:B------:R-:W-:Y:S09]  /*37c00*/  @!UPT UIADD3 URZ, URZ, URZ, URZ ;  /* 0x0000003f3f3ff290 */ /* 0x000ff2000fffe03f */
[----:B------:R0:W-:Y:S01]  /*37c10*/  STL.64 [R1+0x7f0], R12 ;  /* 0x0007f00c01007387 */ /* 0x0001e20000100a00 */
[----:B------:R1:W-:Y:S02]  /*37c20*/  STL.64 [R1+0x7f8], R14 ;  /* 0x0007f80e01007387 */ /* 0x0003e40000100a00 */
[----:B------:R-:W3:Y:S02]  /*37c30*/  LDL.LU.64 R4, [R1+0xbb0] ;  /* 0x000bb00001047983 */ /* 0x000ee40000300a00 */
[----:B------:R-:W3:Y:S01]  /*37c40*/  LDL.LU.64 R6, [R1+0xbb8] ;  /* 0x000bb80001067983 */ /* 0x000ee20000300a00 */
[----:B0-----:R-:W4:Y:S01]  /*37c50*/  LDL.LU.64 R12, [R1+0xba0] ;  /* 0x000ba000010c7983 */ /* 0x001f220000300a00 */
[----:B-1----:R-:W4:Y:S02]  /*37c60*/  LDL.LU.64 R14, [R1+0xba8] ;  /* 0x000ba800010e7983 */ /* 0x002f240000300a00 */
[----:B------:R-:W3:Y:S02]  /*37c70*/  LDL.LU.64 R16, [R1+0x9a0] ;  /* 0x0009a00001107983 */ /* 0x000ee40000300a00 */
[----:B------:R-:W3:Y:S01]  /*37c80*/  LDL.LU.64 R18, [R1+0x9a8] ;  /* 0x0009a80001127983 */ /* 0x000ee20000300a00 */
[----:B------:R-:W-:Y:S01]  /*37c90*/  STL.64 [R1+0x70d8], R26 ;  /* 0x0070d81a01007387 */ /* 0x000fe20000100a00 */
[----:B--2---:R0:W-:Y:S03]  /*37ca0*/  STL.64 [R1+0x70d0], R24 ;  /* 0x0070d01801007387 */ /* 0x0041e60000100a00 */
[----:B0-----:R-:W2:Y:S04]  /*37cb0*/  LDL.64 R24, [R1] ;  /* 0x0000000001187983 */ /* 0x001ea80000100a00 */
[----:B--2---:R0:W-:Y:S04]  /*37cc0*/  STL.64 [R1+0x70f0], R24 ;  /* 0x0070f01801007387 */ /* 0x0041e80000100a00 */
[----:B0-----:R-:W2:Y:S01]  /*37cd0*/  LDL R24, [R1+0x10] ;  /* 0x0000100001187983 */ /* 0x001ea20000100800 */
[----:B------:R-:W-:Y:S01]  /*37ce0*/  IMAD.MOV.U32 R25, RZ, RZ, R3 ;  /* 0x000000ffff197224 */ /* 0x000fe200078e0003 */
[----:B---3--:R-:W-:Y:S04]  /*37cf0*/  HMMA.16816.F32 R4, R20, R8, R4 ;  /* 0x000000081404723c */ /* 0x008fe80000001804 */
[----:B--2---:R0:W-:Y:S02]  /*37d00*/  STL.64 [R1+0x7108], R24 ;  /* 0x0071081801007387 */ /* 0x0041e40000100a00 */
[----:B0-----:R-:W-:-:S02]  /*37d10*/  IMAD.MOV.U32 R24, RZ, RZ, R2 ;  /* 0x000000ffff187224 */ /* 0x001fc400078e0002 */
[----:B------:R-:W-:-:S05]  /*37d20*/  IMAD.MOV.U32 R25, RZ, RZ, R0 ;  /* 0x000000ffff197224 */ /* 0x000fca00078e0000 */
[----:B------:R0:W-:Y:S04]  /*37d30*/  STL.64 [R1+0x7130], R24 ;  /* 0x0071301801007387 */ /* 0x0001e80000100a00 */
[----:B0-----:R-:W2:Y:S04]  /*37d40*/  LDL.64 R24, [R1+0x50] ;  /* 0x0000500001187983 */ /* 0x001ea80000100a00 */
[----:B--2---:R0:W-:Y:S04]  /*37d50*/  STL.64 [R1+0x7148], R24 ;  /* 0x0071481801007387 */ /* 0x0041e80000100a00 */
[----:B0-----:R-:W2:Y:S01]  /*37d60*/  LDL.64 R24, [R1+0x60] ;  /* 0x0000600001187983 */ /* 0x001ea20000100a00 */
[----:B------:R0:W-:Y:S02]  /*37d70*/  STL.64 [R1+0x7e0], R4 ;  /* 0x0007e00401007387 */ /* 0x0001e40000100a00 */
[----:B------:R-:W-:Y:S02]  /*37d80*/  STL.64 [R1+0x7e8], R6 ;  /* 0x0007e80601007387 */ /* 0x000fe40000100a00 */
[----:B0-----:R-:W-:-:S02]  /*37d90*/  IMAD.MOV.U32 R4, RZ, RZ, R8 ;  /* 0x000000ffff047224 */ /* 0x001fc400078e0008 */
[----:B------:R-:W-:Y:S02]  /*37da0*/  IMAD.MOV.U32 R5, RZ, RZ, R9 ;  /* 0x000000ffff057224 */ /* 0x000fe400078e0009 */
[----:B------:R-:W4:Y:S02]  /*37db0*/  LDL.LU.64 R8, [R1+0x7178] ;  /* 0x0071780001087983 */ /* 0x000f240000300a00 */
[C---:B----4-:R-:W-:Y:S11]  /*37dc0*/  HMMA.16816.F32 R12, R20.reuse, R8, R12 ;  /* 0x00000008140c723c */ /* 0x050ff6000000180c */
[----:B------:R-:W-:Y:S11]  /*37dd0*/  @!UPT UIADD3 URZ, URZ, URZ, URZ ;  /* 0x0000003f3f3ff290 */ /* 0x000ff6000fffe03f */
[----:B------:R-:W-:Y:S01]  /*37de0*/  @!UPT UIADD3 URZ, URZ, URZ, URZ ;  /* 0x0000003f3f3ff290 */ /* 0x000fe2000fffe03f */
[----:B------:R0:W-:Y:S01]  /*37df0*/  STL.64 [R1+0x7d0], R12 ;  /* 0x0007d00c01007387 */ /* 0x0001e20000100a00 */
[----:B------:R-:W-:Y:S03]  /*37e00*/  STL.64 [R1+0x7d8], R14 ;  /* 0x0007d80e01007387 */ /* 0x000fe60000100a00 */
[----:B0-----:R-:W3:Y:S01]  /*37e10*/  LDL.LU.64 R12, [R1+0x7170] ;  /* 0x00717000010c7983 */ /* 0x001ee20000300a00 */
[----:B------:R-:W-:Y:S02]  /*37e20*/  IMAD.MOV.U32 R6, RZ, RZ, R8 ;  /* 0x000000ffff067224 */ /* 0x000fe400078e0008 */
[----:B------:R-:W-:Y:S02]  /*37e30*/  IMAD.MOV.U32 R3, RZ, RZ, R9 ;  /* 0x000000ffff037224 */ /* 0x000fe400078e0009 */
[----:B------:R-:W4:Y:S01]  /*37e40*/  LDL.LU R11, [R1+0x7168] ;  /* 0x00716800010b7983 */ /* 0x000f220000300800 */
[----:B------:R-:W2:Y:S01]  /*37e50*/  LDL.LU.64 R8, [R1+0x7160] ;  /* 0x0071600001087983 */ /* 0x000ea20000300a00 */
[----:B------:R-:W-:Y:S02]  /*37e60*/  STL [R1+0x7158], R6 ;  /* 0x0071580601007387 */ /* 0x000fe40000100800 */
[----:B------:R3:W-:Y:S02]  /*37e70*/  STL.64 [R1+0x7150], R4 ;  /* 0x0071500401007387 */ /* 0x0007e40000100a00 */
[----:B---3--:R-:W-:Y:S01]  /*37e80*/  HMMA.16816.F32 R4, R20, R12, R16 ;  /* 0x0000000c1404723c */ /* 0x008fe20000001810 */
[----:B------:R-:W-:-:S02]  /*37e90*/  IMAD.MOV.U32 R10, RZ, RZ, R12 ;  /* 0x000000ffff0a7224 */ /* 0x000fc400078e000c */
[----:B------:R-:W-:Y:S11]  /*37ea0*/  IMAD.MOV.U32 R29, RZ, RZ, R13 ;  /* 0x000000ffff1d7224 */ /* 0x000ff600078e000d */
[----:B------:R-:W-:Y:S09]  /*37eb0*/  @!UPT UIADD3 URZ, URZ, URZ, URZ ;  /* 0x0000003f3f3ff290 */ /* 0x000ff2000fffe03f */
[----:B------:R0:W-:Y:S01]  /*37ec0*/  STL.64 [R1+0x7c0], R4 ;  /* 0x0007c00401007387 */ /* 0x0001e20000100a00 */
[----:B------:R1:W-:Y:S03]  /*37ed0*/  STL.64 [R1+0x7c8], R6 ;  /* 0x0007c80601007387 */ /* 0x0003e60000100a00 */
[----:B0-----:R-:W3:Y:S01]  /*37ee0*/  LDL.LU.64 R4, [R1+0x990] ;  /* 0x0009900001047983 */ /* 0x001ee20000300a00 */
[----:B-1----:R-:W3:Y:S02]  /*37ef0*/  LDL.LU.64 R6, [R1+0x998] ;  /* 0x0009980001067983 */ /* 0x002ee40000300a00 */
[----:B------:R-:W3:Y:S02]  /*37f00*/  LDL.LU.64 R16, [R1+0x980] ;  /* 0x0009800001107983 */ /* 0x000ee40000300a00 */
[----:B------:R-:W3:Y:S01]  /*37f10*/  LDL.LU.64 R18, [R1+0x988] ;  /* 0x0009880001127983 */ /* 0x000ee20000300a00 */
[----:B------:R-:W3:Y:S01]  /*37f20*/  LDL.LU.64 R12, [R1+0x540] ;  /* 0x00054000010c7983 */ /* 0x000ee20000300a00 */
[----:B------:R-:W3:Y:S02]  /*37f30*/  LDL.LU.64 R14, [R1+0x548] ;  /* 0x00054800010e7983 */ /* 0x000ee40000300a00 */
[----:B----4-:R-:W-:Y:S02]  /*37f40*/  STL.64 [R1+0x70c8], R10 ;  /* 0x0070c80a01007387 */ /* 0x010fe40000100a00 */
[----:B--2---:R0:W-:Y:S02]  /*37f50*/  STL.64 [R1+0x70c0], R8 ;  /* 0x0070c00801007387 */ /* 0x0041e40000100a00 */
[----:B0-----:R-:W2:Y:S01]  /*37f60*/  LDL.LU.64 R8, [R1+0xf20] ;  /* 0x000f200001087983 */ /* 0x001ea20000300a00 */
[----:B------:R-:W4:Y:S03]  /*37f70*/  LDL.LU.64 R10, [R1+0xf28] ;  /* 0x000f2800010a7983 */ /* 0x000f260000300a00 */
[----:B----4-:R-:W-:Y:S01]  /*37f80*/  STL.64 [R1+0x70e8], R10 ;  /* 0x0070e80a01007387 */ /* 0x010fe20000100a00 */
[----:B--2---:R0:W-:Y:S03]  /*37f90*/  STL.64 [R1+0x70e0], R8 ;  /* 0x0070e00801007387 */ /* 0x0041e60000100a00 */
[----:B0-----:R-:W2:Y:S01]  /*37fa0*/  LDL.LU.64 R8, [R1+0xf30] ;  /* 0x000f300001087983 */ /* 0x001ea20000300a00 */
[----:B------:R-:W4:Y:S01]  /*37fb0*/  LDL.LU.64 R10, [R1+0xf38] ;  /* 0x000f3800010a7983 */ /* 0x000f220000300a00 */
[----:B---3--:R-:W-:Y:S02]  /*37fc0*/  HMMA.16816.F32 R4, R20, R24, R4 ;  /* 0x000000181404723c */ /* 0x008fe40000001804 */
[----:B----4-:R-:W-:Y:S01]  /*37fd0*/  STL.64 [R1+0x7100], R10 ;  /* 0x0071000a01007387 */ /* 0x010fe20000100a00 */
[----:B--2---:R0:W-:Y:S03]  /*37fe0*/  STL.64 [R1+0x70f8], R8 ;  /* 0x0070f80801007387 */ /* 0x0041e60000100a00 */
[----:B0-----:R-:W2:Y:S01]  /*37ff0*/  LDL.LU.64 R8, [R1+0xf40] ;  /* 0x000f400001087983 */ /* 0x001ea20000300a00 */
[----:B------:R-:W3:Y:S02]  /*38000*/  LDL.LU.64 R10, [R1+0xf48] ;  /* 0x000f4800010a7983 */ /* 0x000ee40000300a00 */
[----:B------:R-:W-:-:S02]  /*38010*/  IMAD.MOV.U32 R2, RZ, RZ, R24 ;  /* 0x000000ffff027224 */ /* 0x000fc400078e0018 */
[----:B------:R-:W-:Y:S01]  /*38020*/  IMAD.MOV.U32 R0, RZ, RZ, R25 ;  /* 0x000000ffff007224 */ /* 0x000fe200078e0019 */
[----:B---3--:R-:W-:Y:S01]  /*38030*/  STL.64 [R1+0x7118], R10 ;  /* 0x0071180a01007387 */ /* 0x008fe20000100a00 */
[----:B--2---:R0:W-:Y:S03]  /*38040*/  STL.64 [R1+0x7110], R8 ;  /* 0x0071100801007387 */ /* 0x0041e60000100a00 */
[----:B0-----:R-:W2:Y:S01]  /*38050*/  LDL.LU.64 R8, [R1+0xf50] ;  /* 0x000f500001087983 */ /* 0x001ea20000300a00 */
[----:B------:R-:W2:Y:S06]  /*38060*/  LDL.LU.64 R10, [R1+0xf58] ;  /* 0x000f5800010a7983 */ /* 0x000eac0000300a00 */
[----:B------:R-:W-:Y:S02]  /*38070*/  STL.64 [R1+0x7b0], R4 ;  /* 0x0007b00401007387 */ /* 0x000fe40000100a00 */
[----:B------:R0:W-:Y:S02]  /*38080*/  STL.64 [R1+0x7b8], R6 ;  /* 0x0007b80601007387 */ /* 0x0001e40000100a00 */
[----:B0-----:R-:W3:Y:S01]  /*38090*/  LDL.LU R6, [R1+0x7158] ;  /* 0x0071580001067983 */ /* 0x001ee20000300800 */
[----:B------:R-:W4:Y:S02]  /*380a0*/  LDL.LU.64 R4, [R1+0x7150] ;  /* 0x0071500001047983 */ /* 0x000f240000300a00 */
[----:B------:R-:W2:Y:S02]  /*380b0*/  LDL.LU.64 R24, [R1+0x7148] ;  /* 0x0071480001187983 */ /* 0x000ea40000300a00 */
[C---:B--2---:R-:W-:Y:S11]  /*380c0*/  HMMA.16816.F32 R16, R20.reuse, R24, R16 ;  /* 0x000000181410723c */ /* 0x044ff60000001810 */
[----:B------:R-:W-:Y:S11]  /*380d0*/  @!UPT UIADD3 URZ, URZ, URZ, URZ ;  /* 0x0000003f3f3ff290 */ /* 0x000ff6000fffe03f */
[----:B------:R-:W-:Y:S01]  /*380e0*/  @!UPT UIADD3 URZ, URZ, URZ, URZ ;  /* 0x0000003f3f3ff290 */ /* 0x000fe2000fffe03f */
[----:B------:R-:W-:Y:S01]  /*380f0*/  STL.64 [R1+0x7a0], R16 ;  /* 0x0007a01001007387 */ /* 0x000fe20000100a00 */
[----:B------:R0:W-:Y:S03]  /*38100*/  STL.64 [R1+0x7a8], R18 ;  /* 0x0007a81201007387 */ /* 0x0001e60000100a00 */
[----:B0-----:R-:W2:Y:S01]  /*38110*/  LDL.LU R19, [R1+0x7140] ;  /* 0x0071400001137983 */ /* 0x001ea20000300800 */
[----:B------:R-:W2:Y:S02]  /*38120*/  LDL.LU.64 R16, [R1+0x7138] ;  /* 0x0071380001107983 */ /* 0x000ea40000300a00 */
[----:B------:R-:W-:Y:S02]  /*38130*/  IMAD.MOV.U32 R18, RZ, RZ, R24 ;  /* 0x000000ffff127224 */ /* 0x000fe400078e0018 */
[----:B------:R-:W-:Y:S02]  /*38140*/  IMAD.MOV.U32 R7, RZ, RZ, R25 ;  /* 0x000000ffff077224 */ /* 0x000fe400078e0019 */
[----:B------:R-:W3:Y:S01]  /*38150*/  LDL.LU.64 R24, [R1+0x7130] ;  /* 0x0071300001187983 */ /* 0x000ee20000300a00 */
[----:B--2---:R-:W-:Y:S03]  /*38160*/  HMMA.16816.F32 R20, R20, R16, R12 ;  /* 0x000000101414723c */ /* 0x004fe6000000180c */
[----:B------:R-:W3:Y:S01]  /*38170*/  LDL.LU.64 R14, [R1+0x7128] ;  /* 0x00712800010e7983 */ /* 0x000ee20000300a00 */
[----:B------:R-:W3:Y:S11]  /*38180*/  LDL.LU.64 R12, [R1+0x7120] ;  /* 0x00712000010c7983 */ /* 0x000ef60000300a00 */
[----:B------:R-:W-:Y:S08]  /*38190*/  @!UPT UIADD3 URZ, URZ, URZ, URZ ;  /* 0x0000003f3f3ff290 */ /* 0x000ff0000fffe03f */
[----:B------:R0:W-:Y:S01]  /*381a0*/  STL.64 [R1+0x490], R20 ;  /* 0x0004901401007387 */ /* 0x0001e20000100a00 */
[----:B------:R1:W-:Y:S03]  /*381b0*/  STL.64 [R1+0x498], R22 ;  /* 0x0004981601007387 */ /* 0x0003e60000100a00 */
[----:B0-----:R-:W2:Y:S01]  /*381c0*/  LDL.LU.64 R20, [R1+0xd70] ;  /* 0x000d700001147983 */ /* 0x001ea20000300a00 */
[----:B-1----:R-:W2:Y:S02]  /*381d0*/  LDL.LU.64 R22, [R1+0xd78] ;  /* 0x000d780001167983 */ /* 0x002ea40000300a00 */
[----:B------:R-:W-:Y:S01]  /*381e0*/  STL.64 [R1+0x7010], R16 ;  /* 0x0070101001007387 */ /* 0x000fe20000100a00 */
[C---:B---3--:R-:W-:Y:S01]  /*381f0*/  HMMA.16816.F32 R24, R12.reuse, R24, R8 ;  /* 0x000000180c18723c */ /* 0x048fe20000001808 */
[----:B------:R-:W3:Y:S01]  /*38200*/  LDL.LU.64 R10, [R1+0x7118] ;  /* 0x00711800010a7983 */ /* 0x000ee20000300a00 */
[----:B------:R-:W3:Y:S11]  /*38210*/  LDL.LU.64 R8, [R1+0x7110] ;  /* 0x0071100001087983 */ /* 0x000ef60000300a00 */
[----:B------:R-:W-:Y:S10]  /*38220*/  @!UPT UIADD3 URZ, URZ, URZ, URZ ;  /* 0x0000003f3f3ff290 */ /* 0x000ff4000fffe03f */
[----:B------:R0:W-:Y:S01]  /*38230*/  STL.64 [R1+0x480], R24 ;  /* 0x0004801801007387 */ /* 0x0001e20000100a00 */
[----:B------:R3:W-:Y:S03]  /*38240*/  STL.64 [R1+0x488], R26 ;  /* 0x0004881a01007387 */ /* 0x0007e60000100a00 */
[----:B0-----:R-:W3:Y:S02]  /*38250*/  LDL.LU.64 R24, [R1+0x7108] ;  /* 0x0071080001187983 */ /* 0x001ee40000300a00 */
[C---:B---3--:R-:W-:Y:S02]  /*38260*/  HMMA.16816.F32 R24, R12.reuse, R24, R8 ;  /* 0x000000180c18723c */ /* 0x048fe40000001808 */
[----:B------:R-:W3:Y:S01]  /*38270*/  LDL.LU.64 R10, [R1+0x7100] ;  /* 0x00710000010a7983 */ /* 0x000ee20000300a00 */
[----:B------:R-:W3:Y:S11]  /*38280*/  LDL.LU.64 R8, [R1+0x70f8] ;  /* 0x0070f80001087983 */ /* 0x000ef60000300a00 */
[----:B------:R-:W-:Y:S09]  /*38290*/  @!UPT UIADD3 URZ, URZ, URZ, URZ ;  /* 0x0000003f3f3ff290 */ /* 0x000ff2000fffe03f */
[----:B------:R0:W-:Y:S01]  /*382a0*/  STL.64 [R1+0x470], R24 ;  /* 0x0004701801007387 */ /* 0x0001e20000100a00 */
[----:B------:R-:W-:Y:S03]  /*382b0*/  STL.64 [R1+0x478], R26 ;  /* 0x0004781a01007387 */ /* 0x000fe60000100a00 */
[----:B0-----:R-:W3:Y:S02]  /*382c0*/  LDL.LU.64 R24, [R1+0x70f0] ;  /* 0x0070f00001187983 */ /* 0x001ee40000300a00 */
[C---:B---3--:R-:W-:Y:S01]  /*382d0*/  HMMA.16816.F32 R8, R12.reuse, R24, R8 ;  /* 0x000000180c08723c */ /* 0x048fe20000001808 */
[----:B------:R-:W-:Y:S02]  /*382e0*/  IMAD.MOV.U32 R17, RZ, RZ, R24 ;  /* 0x000000ffff117224 */ /* 0x000fe400078e0018 */
[----:B------:R-:W-:Y:S11]  /*382f0*/  IMAD.MOV.U32 R16, RZ, RZ, R25 ;  /* 0x000000ffff107224 */ /* 0x000ff600078e0019 */
[----:B------:R-:W-:Y:S09]  /*38300*/  @!UPT UIADD3 URZ, URZ, URZ, URZ ;  /* 0x0000003f3f3ff290 */ /* 0x000ff2000fffe03f */
[----:B------:R-:W-:Y:S01]  /*38310*/  STL.64 [R1+0x460], R8 ;  /* 0x0004600801007387 */ /* 0x000fe20000100a00 */
[----:B------:R0:W-:Y:S03]  /*38320*/  STL.64 [R1+0x468], R10 ;  /* 0x0004680a01007387 */ /* 0x0001e60000100a00 */
[----:B0-----:R-:W3:Y:S01]  /*38330*/  LDL.LU.64 R10, [R1+0x70e8] ;  /* 0x0070e800010a7983 */ /* 0x001ee20000300a00 */
[----:B------:R-:W3:Y:S02]  /*38340*/  LDL.LU.64 R8, [R1+0x70e0] ;  /* 0x0070e00001087983 */ /* 0x000ee40000300a00 */
[----:B------:R-:W2:Y:S02]  /*38350*/  LDL.LU.64 R26, [R1+0x70d8] ;  /* 0x0070d800011a7983 */ /* 0x000ea40000300a00 */
[----:B------:R-:W3:Y:S02]  /*38360*/  LDL.LU.64 R24, [R1+0x70d0] ;  /* 0x0070d00001187983 */ /* 0x000ee40000300a00 */
[C---:B---3--:R-:W-:Y:S11]  /*38370*/  HMMA.16816.F32 R8, R12.reuse, R24, R8 ;  /* 0x000000180c08723c */ /* 0x048ff60000001808 */
[----:B------:R-:W-:Y:S11]  /*38380*/  @!UPT UIADD3 URZ, URZ, URZ, URZ ;  /* 0x0000003f3f3ff290 */ /* 0x000ff6000fffe03f */
[----:B------:R-:W-:Y:S01]  /*38390*/  @!UPT UIADD3 URZ, URZ, URZ, URZ ;  /* 0x0000003f3f3ff290 */ /* 0x000fe2000fffe03f */
[----:B------:R-:W-:Y:S01]  /*383a0*/  STL.64 [R1+0x450], R8 ;  /* 0x0004500801007387 */ /* 0x000fe20000100a00 */
[----:B------:R0:W-:Y:S03]  /*383b0*/  STL.64 [R1+0x458], R10 ;  /* 0x0004580a01007387 */ /* 0x0001e60000100a00 */
[----:B0-----:R-:W3:Y:S01]  /*383c0*/  LDL.LU.64 R10, [R1+0x70c8] ;  /* 0x0070c800010a7983 */ /* 0x001ee20000300a00 */
[----:B------:R-:W2:Y:S02]  /*383d0*/  LDL.LU.64 R8, [R1+0x70c0] ;  /* 0x0070c00001087983 */ /* 0x000ea40000300a00 */
[----:B------:R0:W-:Y:S02]  /*383e0*/  STL.64 [R1+0x6fc0], R24 ;  /* 0x006fc01801007387 */ /* 0x0001e40000100a00 */
[----:B0-----:R-:W-:Y:S02]  /*383f0*/  IMAD.MOV.U32 R25, RZ, RZ, R16 ;  /* 0x000000ffff197224 */ /* 0x001fe400078e0010 */
[----:B------:R-:W-:Y:S01]  /*38400*/  IMAD.MOV.U32 R16, RZ, RZ, R18 ;  /* 0x000000ffff107224 */ /* 0x000fe200078e0012 */
[----:B--2---:R-:W-:Y:S11]  /*38410*/  HMMA.16816.F32 R20, R12, R8, R20 ;  /* 0x000000080c14723c */ /* 0x004ff60000001814 */
[----:B------:R-:W-:Y:S11]  /*38420*/  @!UPT UIADD3 URZ, URZ, URZ, URZ ;  /* 0x0000003f3f3ff290 */ /* 0x000ff6000fffe03f */
[----:B------:R-:W-:Y:S01]  /*38430*/  @!UPT UIADD3 URZ, URZ, URZ, URZ ;  /* 0x0000003f3f3ff290 */ /* 0x000fe2000fffe03f */
[----:B------:R-:W-:Y:S01]  /*38440*/  STL.64 [R1+0x440], R20 ;  /* 0x0004401401007387 */ /* 0x000fe20000100a00 */
[----:B------:R-:W-:Y:S02]  /*38450*/  STL.64 [R1+0x448], R22 ;  /* 0x0004481601007387 */ /* 0x000fe40000100a00 */
[----:B------:R-:W2:Y:S02]  /*38460*/  LDL.LU R18, [R1+0x70bc] ;  /* 0x0070bc0001127983 */ /* 0x000ea40000300800 */
[----:B------:R-:W-:Y:S02]  /*38470*/  IMAD.MOV.U32 R24, RZ, RZ, R17 ;  /* 0x000000ffff187224 */ /* 0x000fe400078e0011 */
[----:B------:R-:W-:Y:S02]  /*38480*/  IMAD.MOV.U32 R17, RZ, RZ, R7 ;  /* 0x000000ffff117224 */ /* 0x000fe400078e0007 */
[----:B------:R-:W2:Y:S03]  /*38490*/  LDL.LU R7, [R1+0x70b8] ;  /* 0x0070b80001077983 */ /* 0x000ea60000300800 */
[----:B------:R3:W-:Y:S02]  /*384a0*/  STL.64 [R1+0x7028], R16 ;  /* 0x0070281001007387 */ /* 0x0007e40000100a00 */
[----:B---3--:R-:W-:-:S02]  /*384b0*/  IMAD.MOV.U32 R16, RZ, RZ, R10 ;  /* 0x000000ffff107224 */ /* 0x008fc400078e000a */
[----:B------:R-:W-:Y:S01]  /*384c0*/  IMAD.MOV.U32 R17, RZ, RZ, R29 ;  /* 0x000000ffff117224 */ /* 0x000fe200078e001d */
[----:B------:R-:W3:Y:S01]  /*384d0*/  LDL.LU R10, [R1+0x70b4] ;  /* 0x0070b400010a7983 */ /* 0x000ee20000300800 */
[----:B------:R-:W3:Y:S03]  /*384e0*/  LDL.LU R29, [R1+0x70b0] ;  /* 0x0070b000011d7983 */ /* 0x000ee60000300800 */
[----:B------:R4:W-:Y:S02]  /*384f0*/  STL.64 [R1+0x7030], R16 ;  /* 0x0070301001007387 */ /* 0x0009e40000100a00 */
[----:B----4-:R-:W-:Y:S02]  /*38500*/  IMAD.MOV.U32 R16, RZ, RZ, R4 ;  /* 0x000000ffff107224 */ /* 0x010fe400078e0004 */
[----:B------:R-:W-:Y:S01]  /*38510*/  IMAD.MOV.U32 R17, RZ, RZ, R5 ;  /* 0x000000ffff117224 */ /* 0x000fe200078e0005 */
[----:B------:R-:W4:Y:S01]  /*38520*/  LDL.LU R4, [R1+0x70ac] ;  /* 0x0070ac0001047983 */ /* 0x000f220000300800 */
[----:B------:R-:W4:Y:S03]  /*38530*/  LDL.LU R5, [R1+0x70a8] ;  /* 0x0070a80001057983 */ /* 0x000f260000300800 */
[----:B------:R0:W-:Y:S02]  /*38540*/  STL.64 [R1+0x7048], R16 ;  /* 0x0070481001007387 */ /* 0x0001e40000100a00 */
[----:B0-----:R-:W-:-:S02]  /*38550*/  IMAD.MOV.U32 R16, RZ, RZ, R28 ;  /* 0x000000ffff107224 */ /* 0x001fc400078e001c */
[----:B------:R-:W-:-:S05]  /*38560*/  IMAD.MOV.U32 R17, RZ, RZ, R27 ;  /* 0x000000ffff117224 */ /* 0x000fca00078e001b */
[----:B------:R0:W-:Y:S02]  /*38570*/  STL.64 [R1+0x7060], R16 ;  /* 0x0070601001007387 */ /* 0x0001e40000100a00 */
[----:B0-----:R-:W-:Y:S02]  /*38580*/  IMAD.MOV.U32 R16, RZ, RZ, R26 ;  /* 0x000000ffff107224 */ /* 0x001fe400078e001a */
[----:B------:R-:W-:-:S05]  /*38590*/  IMAD.MOV.U32 R17, RZ, RZ, R19 ;  /* 0x000000ffff117224 */ /* 0x000fca00078e0013 */
[----:B------:R0:W-:Y:S02]  /*385a0*/  STL.64 [R1+0x7078], R16 ;  /* 0x0070781001007387 */ /* 0x0001e40000100a00 */
[----:B0-----:R-:W-:Y:S02]  /*385b0*/  IMAD.MOV.U32 R17, RZ, RZ, R11 ;  /* 0x000000ffff117224 */ /* 0x001fe400078e000b */
[----:B--2---:R-:W-:-:S05]  /*385c0*/  IMAD.MOV.U32 R16, RZ, RZ, R18 ;  /* 0x000000ffff107224 */ /* 0x004fca00078e0012 */
[----:B------:R-:W-:Y:S01]  /*385d0*/  STL.64 [R1+0x7090], R16 ;  /* 0x0070901001007387 */ /* 0x000fe20000100a00 */
[----:B------:R-:W4:Y:S02]  /*385e0*/  LDL.LU.64 R20, [R1+0xd30] ;  /* 0x000d300001147983 */ /* 0x000f240000300a00 */
[----:B------:R-:W4:Y:S02]  /*385f0*/  LDL.LU.64 R22, [R1+0xd38] ;  /* 0x000d380001167983 */ /* 0x000f240000300a00 */
[----:B------:R0:W-:Y:S02]  /*38600*/  STL.64 [R1+0x6fd8], R24 ;  /* 0x006fd81801007387 */ /* 0x0001e40000100a00 */
[----:B0-----:R-:W2:Y:S04]  /*38610*/  LDL.64 R24, [R1+0x10] ;  /* 0x0000100001187983 */ /* 0x001ea80000100a00 */
[----:B--2---:R0:W-:Y:S04]  /*38620*/  STL.64 [R1+0x6fe0], R24 ;  /* 0x006fe01801007387 */ /* 0x0041e80000100a00 */
[----:B0-----:R-:W2:Y:S04]  /*38630*/  LDL.64 R24, [R1+0x20] ;  /* 0x0000200001187983 */ /* 0x001ea80000100a00 */
[----:B--2---:R0:W-:Y:S04]  /*38640*/  STL.64 [R1+0x7008], R24 ;  /* 0x0070081801007387 */ /* 0x0041e80000100a00 */
[----:B0-----:R-:W2:Y:S01]  /*38650*/  LDL.LU.64 R24, [R1+0x970] ;  /* 0x0009700001187983 */ /* 0x001ea20000300a00 */
[----:B------:R-:W2:Y:S03]  /*38660*/  LDL.LU.64 R26, [R1+0x978] ;  /* 0x00097800011a7983 */ /* 0x000ea60000300a00 */
[----:B--2---:R-:W-:Y:S01]  /*38670*/  STL.64 [R1+0x7040], R26 ;  /* 0x0070401a01007387 */ /* 0x004fe20000100a00 */
[----:B------:R0:W-:Y:S03]  /*38680*/  STL.64 [R1+0x7038], R24 ;  /* 0x0070381801007387 */ /* 0x0001e60000100a00 */
        /* <DEDUP_REMOVED lines=13> */
[----:B------:R-:W2:Y:S01]  /*38760*/  LDL.LU.64 R26, [R1+0xd58] ;  /* 0x000d5800011a7983 */ /* 0x000ea20000300a00 */
[----:B----4-:R-:W-:Y:S01]  /*38770*/  HMMA.16816.F32 R20, R12, R4, R20 ;  /* 0x000000040c14723c */ /* 0x010fe20000001814 */
[----:B---3--:R-:W-:-:S02]  /*38780*/  IMAD.MOV.U32 R16, RZ, RZ, R10 ;  /* 0x000000ffff107224 */ /* 0x008fc400078e000a */
[----:B------:R-:W-:Y:S01]  /*38790*/  IMAD.MOV.U32 R17, RZ, RZ, R7 ;  /* 0x000000ffff117224 */ /* 0x000fe200078e0007 */
[----:B--2---:R-:W-:Y:S01]  /*387a0*/  STL.64 [R1+0x70a0], R26 ;  /* 0x0070a01a01007387 */ /* 0x004fe20000100a00 */
[----:B------:R0:W-:Y:S03]  /*387b0*/  STL.64 [R1+0x7098], R24 ;  /* 0x0070981801007387 */ /* 0x0001e60000100a00 */
[----:B0-----:R-:W2:Y:S01]  /*387c0*/  LDL.LU.64 R24, [R1+0xd60] ;  /* 0x000d600001187983 */ /* 0x001ea20000300a00 */
[----:B------:R-:W2:Y:S02]  /*387d0*/  LDL.LU.64 R26, [R1+0xd68] ;  /* 0x000d6800011a7983 */ /* 0x000ea40000300a00 */
[----:B------:R-:W-:Y:S02]  /*387e0*/  STL.64 [R1+0x6fb8], R8 ;  /* 0x006fb80801007387 */ /* 0x000fe40000100a00 */
[----:B------:R-:W-:Y:S10]  /*387f0*/  STL.64 [R1+0x6fb0], R4 ;  /* 0x006fb00401007387 */ /* 0x000ff40000100a00 */
[----:B------:R-:W-:Y:S01]  /*38800*/  STL.64 [R1+0x430], R20 ;  /* 0x0004301401007387 */ /* 0x000fe20000100a00 */
[----:B------:R-:W-:Y:S02]  /*38810*/  STL.64 [R1+0x438], R22 ;  /* 0x0004381601007387 */ /* 0x000fe40000100a00 */
[----:B------:R-:W0:Y:S02]  /*38820*/  LDSM.16.MT88.4 R20, [R29+0x180] ;  /* 0x000180001d14783b */ /* 0x000e240000004200 */
[----:B0-----:R-:W-:Y:S02]  /*38830*/  STL.64 [R1+0x6f48], R22 ;  /* 0x006f481601007387 */ /* 0x001fe40000100a00 */
[----:B------:R0:W-:Y:S02]  /*38840*/  STL.64 [R1+0x6f40], R20 ;  /* 0x006f401401007387 */ /* 0x0001e40000100a00 */
[----:B0-----:R-:W3:Y:S01]  /*38850*/  LDL.LU.64 R20, [R1+0xb60] ;  /* 0x000b600001147983 */ /* 0x001ee20000300a00 */
[----:B------:R-:W3:Y:S01]  /*38860*/  LDL.LU.64 R22, [R1+0xb68] ;  /* 0x000b680001167983 */ /* 0x000ee20000300a00 */
[C---:B--2---:R-:W-:Y:S02]  /*38870*/  HMMA.16816.F32 R16, R12.reuse, R16, R24 ;  /* 0x000000100c10723c */ /* 0x044fe40000001818 */
[----:B------:R-:W2:Y:S01]  /*38880*/  LDL.LU.64 R26, [R1+0x70a0] ;  /* 0x0070a000011a7983 */ /* 0x000ea20000300a00 */
[----:B------:R-:W2:Y:S11]  /*38890*/  LDL.LU.64 R24, [R1+0x7098] ;  /* 0x0070980001187983 */ /* 0x000eb60000300a00 */
[----:B------:R-:W-:Y:S09]  /*388a0*/  @!UPT UIADD3 URZ, URZ, URZ, URZ ;  /* 0x0000003f3f3ff290 */ /* 0x000ff2000fffe03f */
[----:B------:R0:W-:Y:S01]  /*388b0*/  STL.64 [R1+0x790], R16 ;  /* 0x0007901001007387 */ /* 0x0001e20000100a00 */
[----:B------:R2:W-:Y:S03]  /*388c0*/  STL.64 [R1+0x798], R18 ;  /* 0x0007981201007387 */ /* 0x0005e60000100a00 */
[----:B0-----:R-:W2:Y:S02]  /*388d0*/  LDL.LU.64 R16, [R1+0x7090] ;  /* 0x0070900001107983 */ /* 0x001ea40000300a00 */
        /* <DEDUP_REMOVED lines=21> */
[----:B--2---:R-:W-:Y:S02]  /*38a30*/  HMMA.16816.F32 R16, R12, R16, R24 ;  /* 0x000000100c10723c */ /* 0x004fe40000001818 */
[----:B------:R-:W2:Y:S01]  /*38a40*/  LDL.LU.64 R26, [R1+0x7040] ;  /* 0x00704000011a7983 */ /* 0x000ea20000300a00 */
[----:B------:R-:W2:Y:S11]  /*38a50*/  LDL.LU.64 R24, [R1+0x7038] ;  /* 0x0070380001187983 */ /* 0x000eb60000300a00 */
[----:B------:R-:W-:Y:S09]  /*38a60*/  @!UPT UIADD3 URZ, URZ, URZ, URZ ;  /* 0x0000003f3f3ff290 */ /* 0x000ff2000fffe03f */
[----:B------:R0:W-:Y:S01]  /*38a70*/  STL.64 [R1+0x750], R16 ;  /* 0x0007501001007387 */ /* 0x0001e20000100a00 */
[----:B------:R1:W-:Y:S03]  /*38a80*/  STL.64 [R1+0x758], R18 ;  /* 0x0007581201007387 */ /* 0x0003e60000100a00 */
[----:B0-----:R-:W2:Y:S01]  /*38a90*/  LDL.LU.64 R16, [R1+0x7030] ;  /* 0x0070300001107983 */ /* 0x001ea20000300a00 */
[----:B------:R-:W-:Y:S02]  /*38aa0*/  IMAD.MOV.U32 R8, RZ, RZ, R6 ;  /* 0x000000ffff087224 */ /* 0x000fe400078e0006 */
[----:B------:R-:W-:-:S07]  /*38ab0*/  IMAD.MOV.U32 R9, RZ, RZ, R3 ;  /* 0x000000ffff097224 */ /* 0x000fce00078e0003 */
[C---:B---3--:R-:W-:Y:S08]  /*38ac0*/  HMMA.16816.F32 R20, R12.reuse, R8, R20 ;  /* 0x000000080c14723c */ /* 0x048ff00000001814 */
[----:B--2---:R-:W-:Y:S01]  /*38ad0*/  HMMA.16816.F32 R8, R12, R16, R24 ;  /* 0x000000100c08723c */ /* 0x004fe20000001818 */
[----:B------:R-:W2:Y:S11]  /*38ae0*/  LDL.LU.64 R16, [R1+0x960] ;  /* 0x0009600001107983 */ /* 0x000eb60000300a00 */
[----:B------:R-:W-:Y:S03]  /*38af0*/  @!UPT UIADD3 URZ, URZ, URZ, URZ ;  /* 0x0000003f3f3ff290 */ /* 0x000fe6000fffe03f */
[----:B------:R-:W-:Y:S02]  /*38b00*/  STL.64 [R1+0x740], R20 ;  /* 0x0007401401007387 */ /* 0x000fe40000100a00 */
[----:B------:R-:W-:Y:S02]  /*38b10*/  STL.64 [R1+0x748], R22 ;  /* 0x0007481601007387 */ /* 0x000fe40000100a00 */
[----:B-1----:R-:W2:Y:S04]  /*38b20*/  LDL.LU.64 R18, [R1+0x968] ;  /* 0x0009680001127983 */ /* 0x002ea80000300a00 */
[----:B------:R-:W-:Y:S01]  /*38b30*/  STL.64 [R1+0x730], R8 ;  /* 0x0007300801007387 */ /* 0x000fe20000100a00 */
[----:B------:R-:W-:Y:S02]  /*38b40*/  STL.64 [R1+0x738], R10 ;  /* 0x0007380a01007387 */ /* 0x000fe40000100a00 */
[----:B------:R-:W3:Y:S02]  /*38b50*/  LDL.LU.64 R24, [R1+0x530] ;  /* 0x0005300001187983 */ /* 0x000ee40000300a00 */
[----:B------:R-:W4:Y:S02]  /*38b60*/  LDL.LU.64 R26, [R1+0x538] ;  /* 0x00053800011a7983 */ /* 0x000f240000300a00 */
[----:B----4-:R-:W-:Y:S01]  /*38b70*/  STL.64 [R1+0x7020], R26 ;  /* 0x0070201a01007387 */ /* 0x010fe20000100a00 */
[----:B---3--:R0:W-:Y:S03]  /*38b80*/  STL.64 [R1+0x7018], R24 ;  /* 0x0070181801007387 */ /* 0x0081e60000100a00 */
[----:B0-----:R-:W3:Y:S01]  /*38b90*/  LDL.LU.64 R24, [R1+0x950] ;  /* 0x0009500001187983 */ /* 0x001ee20000300a00 */
[----:B------:R-:W3:Y:S02]  /*38ba0*/  LDL.LU.64 R26, [R1+0x958] ;  /* 0x00095800011a7983 */ /* 0x000ee40000300a00 */
[----:B------:R-:W4:Y:S02]  /*38bb0*/  LDL.LU.64 R20, [R1+0xf00] ;  /* 0x000f000001147983 */ /* 0x000f240000300a00 */
[----:B------:R-:W2:Y:S02]  /*38bc0*/  LDL.LU.64 R22, [R1+0xf08] ;  /* 0x000f080001167983 */ /* 0x000ea40000300a00 */
[----:B--2---:R-:W-:Y:S01]  /*38bd0*/  STL.64 [R1+0x6ff0], R22 ;  /* 0x006ff01601007387 */ /* 0x004fe20000100a00 */
[----:B----4-:R0:W-:Y:S03]  /*38be0*/  STL.64 [R1+0x6fe8], R20 ;  /* 0x006fe81401007387 */ /* 0x0101e60000100a00 */
[----:B0-----:R-:W2:Y:S01]  /*38bf0*/  LDL.LU.64 R20, [R1+0xf10] ;  /* 0x000f100001147983 */ /* 0x001ea20000300a00 */
[----:B------:R-:W2:Y:S02]  /*38c00*/  LDL.LU.64 R22, [R1+0xf18] ;  /* 0x000f180001167983 */ /* 0x000ea40000300a00 */
[----:B------:R-:W4:Y:S02]  /*38c10*/  LDL.LU.64 R8, [R1+0xee0] ;  /* 0x000ee00001087983 */ /* 0x000f240000300a00 */
[----:B------:R-:W2:Y:S02]  /*38c20*/  LDL.LU.64 R10, [R1+0xee8] ;  /* 0x000ee800010a7983 */ /* 0x000ea40000300a00 */
[----:B------:R-:W-:-:S02]  /*38c30*/  IMAD.MOV.U32 R4, RZ, RZ, R2 ;  /* 0x000000ffff047224 */ /* 0x000fc400078e0002 */
[----:B------:R-:W-:-:S07]  /*38c40*/  IMAD.MOV.U32 R5, RZ, RZ, R0 ;  /* 0x000000ffff057224 */ /* 0x000fce00078e0000 */
[C---:B------:R-:W-:Y:S01]  /*38c50*/  HMMA.16816.F32 R4, R12.reuse, R4, R16 ;  /* 0x000000040c04723c */ /* 0x040fe20000001810 */
[----:B--2---:R-:W-:Y:S01]  /*38c60*/  STL.64 [R1+0x6fd0], R10 ;  /* 0x006fd00a01007387 */ /* 0x004fe20000100a00 */
[----:B----4-:R0:W-:Y:S03]  /*38c70*/  STL.64 [R1+0x6fc8], R8 ;  /* 0x006fc80801007387 */ /* 0x0101e60000100a00 */
[----:B0-----:R-:W2:Y:S01]  /*38c80*/  LDL.LU.64 R8, [R1+0xef0] ;  /* 0x000ef00001087983 */ /* 0x001ea20000300a00 */
[----:B------:R-:W2:Y:S02]  /*38c90*/  LDL.LU.64 R10, [R1+0xef8] ;  /* 0x000ef800010a7983 */ /* 0x000ea40000300a00 */
[----:B------:R-:W3:Y:S11]  /*38ca0*/  LDL.LU.64 R16, [R1+0x7028] ;  /* 0x0070280001107983 */ /* 0x000ef60000300a00 */
[----:B------:R-:W-:Y:S04]  /*38cb0*/  @!UPT UIADD3 URZ, URZ, URZ, URZ ;  /* 0x0000003f3f3ff290 */ /* 0x000fe8000fffe03f */
[----:B------:R0:W-:Y:S01]  /*38cc0*/  STL.64 [R1+0x720], R4 ;  /* 0x0007200401007387 */ /* 0x0001e20000100a00 */
[----:B------:R1:W-:Y:S04]  /*38cd0*/  STL.64 [R1+0x728], R6 ;  /* 0x0007280601007387 */ /* 0x0003e80000100a00 */
[----:B0-----:R-:W4:Y:S01]  /*38ce0*/  LDL.LU.64 R4, [R1+0xd10] ;  /* 0x000d100001047983 */ /* 0x001f220000300a00 */
[----:B-1----:R-:W4:Y:S01]  /*38cf0*/  LDL.LU.64 R6, [R1+0xd18] ;  /* 0x000d180001067983 */ /* 0x002f220000300a00 */
[C---:B---3--:R-:W-:Y:S02]  /*38d00*/  HMMA.16816.F32 R16, R12.reuse, R16, R24 ;  /* 0x000000100c10723c */ /* 0x048fe40000001818 */
[----:B------:R-:W3:Y:S01]  /*38d10*/  LDL.LU.64 R26, [R1+0x7020] ;  /* 0x00702000011a7983 */ /* 0x000ee20000300a00 */
[----:B------:R-:W3:Y:S11]  /*38d20*/  LDL.LU.64 R24, [R1+0x7018] ;  /* 0x0070180001187983 */ /* 0x000ef60000300a00 */
[----:B------:R-:W-:Y:S09]  /*38d30*/  @!UPT UIADD3 URZ, URZ, URZ, URZ ;  /* 0x0000003f3f3ff290 */ /* 0x000ff2000fffe03f */
[----:B------:R0:W-:Y:S01]  /*38d40*/  STL.64 [R1+0x710], R16 ;  /* 0x0007101001007387 */ /* 0x0001e20000100a00 */
[----:B------:R1:W-:Y:S03]  /*38d50*/  STL.64 [R1+0x718], R18 ;  /* 0x0007181201007387 */ /* 0x0003e60000100a00 */
[----:B0-----:R-:W3:Y:S02]  /*38d60*/  LDL.LU.64 R16, [R1+0x7010] ;  /* 0x0070100001107983 */ /* 0x001ee40000300a00 */
[----:B---3--:R-:W-:Y:S02]  /*38d70*/  HMMA.16816.F32 R12, R12, R16, R24 ;  /* 0x000000100c0c723c */ /* 0x008fe40000001818 */
[----:B------:R-:W3:Y:S01]  /*38d80*/  LDL.LU.64 R24, [R1+0x7008] ;  /* 0x0070080001187983 */ /* 0x000ee20000300a00 */
[----:B-1----:R-:W3:Y:S02]  /*38d90*/  LDL.LU.64 R18, [R1+0x7000] ;  /* 0x0070000001127983 */ /* 0x002ee40000300a00 */
[----:B------:R-:W3:Y:S11]  /*38da0*/  LDL.LU.64 R16, [R1+0x6ff8] ;  /* 0x006ff80001107983 */ /* 0x000ef60000300a00 */
[----:B------:R-:W-:Y:S07]  /*38db0*/  @!UPT UIADD3 URZ, URZ, URZ, URZ ;  /* 0x0000003f3f3ff290 */ /* 0x000fee000fffe03f */
[----:B------:R0:W-:Y:S01]  /*38dc0*/  STL.64 [R1+0x420], R12 ;  /* 0x0004200c01007387 */ /* 0x0001e20000100a00 */
[----:B------:R1:W-:Y:S03]  /*38dd0*/  STL.64 [R1+0x428], R14 ;  /* 0x0004280e01007387 */ /* 0x0003e60000100a00 */
[----:B0-----:R-:W2:Y:S01]  /*38de0*/  LDL.LU.64 R12, [R1+0xce0] ;  /* 0x000ce000010c7983 */ /* 0x001ea20000300a00 */
[----:B-1----:R-:W2:Y:S01]  /*38df0*/  LDL.LU.64 R14, [R1+0xce8] ;  /* 0x000ce800010e7983 */ /* 0x002ea20000300a00 */
        /* <DEDUP_REMOVED lines=8> */
[----:B------:R-:W3:Y:S02]  /*38e80*/  LDL.LU.64 R24, [R1+0x6fe0] ;  /* 0x006fe00001187983 */ /* 0x000ee40000300a00 */
[C---:B---3--:R-:W-:Y:S11]  /*38e90*/  HMMA.16816.F32 R20, R16.reuse, R24, R20 ;  /* 0x000000181014723c */ /* 0x048ff60000001814 */
[----:B------:R-:W-:Y:S11]  /*38ea0*/  @!UPT UIADD3 URZ, URZ, URZ, URZ ;  /* 0x0000003f3f3ff290 */ /* 0x000ff6000fffe03f */
[----:B------:R-:W-:Y:S01]  /*38eb0*/  @!UPT UIADD3 URZ, URZ, URZ, URZ ;  /* 0x0000003f3f3ff290 */ /* 0x000fe2000fffe03f */
[----:B------:R0:W-:Y:S01]  /*38ec0*/  STL.64 [R1+0x400], R20 ;  /* 0x0004001401007387 */ /* 0x0001e20000100a00 */
[----:B------:R-:W-:Y:S02]  /*38ed0*/  STL.64 [R1+0x408], R22 ;  /* 0x0004081601007387 */ /* 0x000fe40000100a00 */
[----:B0-----:R-:W-:Y:S02]  /*38ee0*/  IMAD.MOV.U32 R21, RZ, RZ, R24 ;  /* 0x000000ffff157224 */ /* 0x001fe400078e0018 */
[----:B------:R-:W-:Y:S02]  /*38ef0*/  IMAD.MOV.U32 R20, RZ, RZ, R25 ;  /* 0x000000ffff147224 */ /* 0x000fe400078e0019 */
[----:B------:R-:W2:Y:S03]  /*38f00*/  LDL.LU.64 R24, [R1+0x6fd8] ;  /* 0x006fd80001187983 */ /* 0x000ea60000300a00 */
[----:B------:R0:W-:Y:S02]  /*38f10*/  STL.64 [R1+0x6f68], R20 ;  /* 0x006f681401007387 */ /* 0x0001e40000100a00 */
[----:B0-----:R-:W3:Y:S01]  /*38f20*/  LDL.64 R20, [R1+0x30] ;  /* 0x0000300001147983 */ /* 0x001ee20000100a00 */
[C---:B--2---:R-:W-:Y:S03]  /*38f30*/  HMMA.16816.F32 R24, R16.reuse, R24, R8 ;  /* 0x000000181018723c */ /* 0x044fe60000001808 */
[----:B------:R-:W2:Y:S01]  /*38f40*/  LDL.LU.64 R10, [R1+0x6fd0] ;  /* 0x006fd000010a7983 */ /* 0x000ea20000300a00 */
[----:B------:R-:W2:Y:S11]  /*38f50*/  LDL.LU.64 R8, [R1+0x6fc8] ;  /* 0x006fc80001087983 */ /* 0x000eb60000300a00 */
[----:B------:R-:W-:Y:S08]  /*38f60*/  @!UPT UIADD3 URZ, URZ, URZ, URZ ;  /* 0x0000003f3f3ff290 */ /* 0x000ff0000fffe03f */
[----:B------:R0:W-:Y:S01]  /*38f70*/  STL.64 [R1+0x3f0], R24 ;  /* 0x0003f01801007387 */ /* 0x0001e20000100a00 */
[----:B------:R-:W-:Y:S03]  /*38f80*/  STL.64 [R1+0x3f8], R26 ;  /* 0x0003f81a01007387 */ /* 0x000fe60000100a00 */
[----:B0-----:R-:W2:Y:S02]  /*38f90*/  LDL.LU.64 R24, [R1+0x6fc0] ;  /* 0x006fc00001187983 */ /* 0x001ea40000300a00 */
[C---:B--2---:R-:W-:Y:S11]  /*38fa0*/  HMMA.16816.F32 R8, R16.reuse, R24, R8 ;  /* 0x000000181008723c */ /* 0x044ff60000001808 */
[----:B------:R-:W-:Y:S11]  /*38fb0*/  @!UPT UIADD3 URZ, URZ, URZ, URZ ;  /* 0x0000003f3f3ff290 */ /* 0x000ff6000fffe03f */
[----:B------:R-:W-:Y:S01]  /*38fc0*/  @!UPT UIADD3 URZ, URZ, URZ, URZ ;  /* 0x0000003f3f3ff290 */ /* 0x000fe2000fffe03f */
[----:B------:R0:W-:Y:S01]  /*38fd0*/  STL.64 [R1+0x3e0], R8 ;  /* 0x0003e00801007387 */ /* 0x0001e20000100a00 */
[----:B------:R-:W-:Y:S03]  /*38fe0*/  STL.64 [R1+0x3e8], R10 ;  /* 0x0003e80a01007387 */ /* 0x000fe60000100a00 */
[----:B0-----:R-:W4:Y:S01]  /*38ff0*/  LDL.LU.64 R8, [R1+0x6fb8] ;  /* 0x006fb80001087983 */ /* 0x001f220000300a00 */
[----:B------:R0:W-:Y:S03]  /*39000*/  STL.64 [R1+0x6f90], R24 ;  /* 0x006f901801007387 */ /* 0x0001e60000100a00 */
[----:B0-----:R-:W2:Y:S01]  /*39010*/  LDL.64 R24, [R1+0xc0] ;  /* 0x0000c00001187983 */ /* 0x001ea20000100a00 */
[C---:B----4-:R-:W-:Y:S11]  /*39020*/  HMMA.16816.F32 R4, R16.reuse, R8, R4 ;  /* 0x000000081004723c */ /* 0x050ff60000001804 */
[----:B------:R-:W-:Y:S11]  /*39030*/  @!UPT UIADD3 URZ, URZ, URZ, URZ ;  /* 0x0000003f3f3ff290 */ /* 0x000ff6000fffe03f */
[----:B------:R-:W-:Y:S01]  /*39040*/  @!UPT UIADD3 URZ, URZ, URZ, URZ ;  /* 0x0000003f3f3ff290 */ /* 0x000fe2000fffe03f */
[----:B------:R0:W-:Y:S01]  /*39050*/  STL.64 [R1+0x3d0], R4 ;  /* 0x0003d00401007387 */ /* 0x0001e20000100a00 */
[----:B------:R-:W-:Y:S03]  /*39060*/  STL.64 [R1+0x3d8], R6 ;  /* 0x0003d80601007387 */ /* 0x000fe60000100a00 */
[----:B0-----:R-:W4:Y:S02]  /*39070*/  LDL.LU.64 R4, [R1+0x6fb0] ;  /* 0x006fb00001047983 */ /* 0x001f240000300a00 */
[----:B----4-:R-:W-:Y:S11]  /*39080*/  HMMA.16816.F32 R12, R16, R4, R12 ;  /* 0x00000004100c723c */ /* 0x010ff6000000180c */
[----:B------:R-:W-:Y:S11]  /*39090*/  @!UPT UIADD3 URZ, URZ, URZ, URZ ;  /* 0x0000003f3f3ff290 */ /* 0x000ff6000fffe03f */
[----:B------:R-:W-:Y:S01]  /*390a0*/  @!UPT UIADD3 URZ, URZ, URZ, URZ ;  /* 0x0000003f3f3ff290 */ /* 0x000fe2000fffe03f */
[----:B------:R-:W-:Y:S01]  /*390b0*/  STL.64 [R1+0x3c0], R12 ;  /* 0x0003c00c01007387 */ /* 0x000fe20000100a00 */
[----:B------:R-:W-:Y:S02]  /*390c0*/  STL.64 [R1+0x3c8], R14 ;  /* 0x0003c80e01007387 */ /* 0x000fe40000100a00 */
[----:B------:R-:W0:Y:S04]  /*390d0*/  LDSM.16.MT88.4 R12, [R29+0x200] ;  /* 0x000200001d0c783b */ /* 0x000e280000004200 */
[----:B------:R-:W-:Y:S01]  /*390e0*/  STL [R1+0x6ee0], R29 ;  /* 0x006ee01d01007387 */ /* 0x000fe20000100800 */
[----:B0-----:R-:W-:Y:S01]  /*390f0*/  STL.64 [R1+0x6e00], R14 ;  /* 0x006e000e01007387 */ /* 0x001fe20000100a00 */
[----:B------:R0:W-:Y:S03]  /*39100*/  STL.64 [R1+0x6df8], R12 ;  /* 0x006df80c01007387 */ /* 0x0001e60000100a00 */
[----:B0-----:R-:W4:Y:S04]  /*39110*/  LDL.64 R12, [R1+0x50] ;  /* 0x00005000010c7983 */ /* 0x001f280000100a00 */
[----:B----4-:R0:W-:Y:S04]  /*39120*/  STL.64 [R1+0x6fa8], R12 ;  /* 0x006fa80c01007387 */ /* 0x0101e80000100a00 */
[----:B0-----:R-:W4:Y:S01]  /*39130*/  LDL.LU.64 R12, [R1+0xd00] ;  /* 0x000d0000010c7983 */ /* 0x001f220000300a00 */
[----:B------:R-:W4:Y:S02]  /*39140*/  LDL.LU.64 R14, [R1+0xd08] ;  /* 0x000d0800010e7983 */ /* 0x000f240000300a00 */
[----:B---3--:R-:W-:-:S02]  /*39150*/  IMAD.MOV.U32 R6, RZ, RZ, R20 ;  /* 0x000000ffff067224 */ /* 0x008fc400078e0014 */
[----:B------:R-:W-:Y:S01]  /*39160*/  IMAD.MOV.U32 R3, RZ, RZ, R21 ;  /* 0x000000ffff037224 */ /* 0x000fe200078e0015 */
[----:B----4-:R-:W-:Y:S11]  /*39170*/  HMMA.16816.F32 R12, R16, R20, R12 ;  /* 0x00000014100c723c */ /* 0x010ff6000000180c */
[----:B------:R-:W-:Y:S11]  /*39180*/  @!UPT UIADD3 URZ, URZ, URZ, URZ ;  /* 0x0000003f3f3ff290 */ /* 0x000ff6000fffe03f */
[----:B------:R-:W-:Y:S01]  /*39190*/  @!UPT UIADD3 URZ, URZ, URZ, URZ ;  /* 0x0000003f3f3ff290 */ /* 0x000fe2000fffe03f */
[----:B------:R0:W-:Y:S01]  /*391a0*/  STL.64 [R1+0x700], R12 ;  /* 0x0007000c01007387 */ /* 0x0001e20000100a00 */
[----:B------:R1:W-:Y:S03]  /*391b0*/  STL.64 [R1+0x708], R14 ;  /* 0x0007080e01007387 */ /* 0x0003e60000100a00 */
[----:B0-----:R-:W3:Y:S01]  /*391c0*/  LDL.LU.64 R12, [R1+0xb50] ;  /* 0x000b5000010c7983 */ /* 0x001ee20000300a00 */
[----:B-1----:R-:W3:Y:S02]  /*391d0*/  LDL.LU.64 R14, [R1+0xb58] ;  /* 0x000b5800010e7983 */ /* 0x002ee40000300a00 */
[----:B------:R-:W4:Y:S02]  /*391e0*/  LDL.64 R20, [R1+0x70] ;  /* 0x0000700001147983 */ /* 0x000f240000100a00 */
[----:B----4-:R0:W-:Y:S04]  /*391f0*/  STL.64 [R1+0x6f78], R20 ;  /* 0x006f781401007387 */ /* 0x0101e80000100a00 */
[----:B0-----:R-:W4:Y:S01]  /*39200*/  LDL.LU.64 R20, [R1+0xcf0] ;  /* 0x000cf00001147983 */ /* 0x001f220000300a00 */
[----:B------:R-:W4:Y:S02]  /*39210*/  LDL.LU.64 R22, [R1+0xcf8] ;  /* 0x000cf80001167983 */ /* 0x000f240000300a00 */
[----:B--2---:R-:W-:-:S02]  /*39220*/  IMAD.MOV.U32 R10, RZ, RZ, R24 ;  /* 0x000000ffff0a7224 */ /* 0x004fc400078e0018 */
[----:B------:R-:W-:Y:S02]  /*39230*/  STL [R1+0x6ee4], R3 ;  /* 0x006ee40301007387 */ /* 0x000fe40000100800 */
[----:B------:R-:W-:Y:S01]  /*39240*/  IMAD.MOV.U32 R7, RZ, RZ, R25 ;  /* 0x000000ffff077224 */ /* 0x000fe200078e0019 */
[C---:B----4-:R-:W-:Y:S11]  /*39250*/  HMMA.16816.F32 R20, R16.reuse, R24, R20 ;  /* 0x000000181014723c */ /* 0x050ff60000001814 */
[----:B------:R-:W-:Y:S11]  /*39260*/  @!UPT UIADD3 URZ, URZ, URZ, URZ ;  /* 0x0000003f3f3ff290 */ /* 0x000ff6000fffe03f */
[----:B------:R-:W-:Y:S01]  /*39270*/  @!UPT UIADD3 URZ, URZ, URZ, URZ ;  /* 0x0000003f3f3ff290 */ /* 0x000fe2000fffe03f */
[----:B------:R-:W-:Y:S01]  /*39280*/  STL.64 [R1+0x6f0], R20 ;  /* 0x0006f01401007387 */ /* 0x000fe20000100a00 */
[----:B------:R-:W-:Y:S02]  /*39290*/  STL.64 [R1+0x6f8], R22 ;  /* 0x0006f81601007387 */ /* 0x000fe40000100a00 */
[----:B------:R-:W-:Y:S02]  /*392a0*/  STL [R1+0x6fa0], R10 ;  /* 0x006fa00a01007387 */ /* 0x000fe40000100800 */
[----:B------:R0:W-:Y:S02]  /*392b0*/  STL.64 [R1+0x6f98], R8 ;  /* 0x006f980801007387 */ /* 0x0001e40000100a00 */
[----:B0-----:R-:W3:Y:S01]  /*392c0*/  LDL.64 R8, [R1+0xb0] ;  /* 0x0000b00001087983 */ /* 0x001ee20000100a00 */
[----:B------:R-:W2:Y:S02]  /*392d0*/  LDL.LU.64 R24, [R1+0xb30] ;  /* 0x000b300001187983 */ /* 0x000ea40000300a00 */
[----:B------:R-:W2:Y:S02]  /*392e0*/  LDL.LU.64 R26, [R1+0xb38] ;  /* 0x000b3800011a7983 */ /* 0x000ea40000300a00 */
[----:B------:R-:W4:Y:S01]  /*392f0*/  LDL.LU.64 R20, [R1+0xb20] ;  /* 0x000b200001147983 */ /* 0x000f220000300a00 */
[----:B------:R-:W2:Y:S01]  /*39300*/  LDL.LU.64 R22, [R1+0xb28] ;  /* 0x000b280001167983 */ /* 0x000ea20000300a00 */
[----:B---3--:R-:W-:Y:S03]  /*39310*/  HMMA.16816.F32 R12, R16, R8, R12 ;  /* 0x00000008100c723c */ /* 0x008fe6000000180c */
[----:B--2---:R-:W-:Y:S01]  /*39320*/  STL.64 [R1+0x6f88], R22 ;  /* 0x006f881601007387 */ /* 0x004fe20000100a00 */
[----:B----4-:R0:W-:Y:S03]  /*39330*/  STL.64 [R1+0x6f80], R20 ;  /* 0x006f801401007387 */ /* 0x0101e60000100a00 */
[----:B0-----:R-:W2:Y:S01]  /*39340*/  LDL.64 R20, [R1+0xa0] ;  /* 0x0000a00001147983 */ /* 0x001ea20000100a00 */
[----:B------:R-:W-:Y:S02]  /*39350*/  STL.64 [R1+0x6ed8], R6 ;  /* 0x006ed80601007387 */ /* 0x000fe40000100a00 */
[----:B------:R0:W-:Y:S02]  /*39360*/  STL.64 [R1+0x6ed0], R4 ;  /* 0x006ed00401007387 */ /* 0x0001e40000100a00 */
[----:B------:R-:W-:Y:S01]  /*39370*/  IMAD.MOV.U32 R11, RZ, RZ, R9 ;  /* 0x000000ffff0b7224 */ /* 0x000fe200078e0009 */
[----:B0-----:R-:W3:Y:S10]  /*39380*/  LDL.64 R4, [R1+0x90] ;  /* 0x0000900001047983 */ /* 0x001ef40000100a00 */
[----:B------:R0:W-:Y:S02]  /*39390*/  STL.64 [R1+0x6e0], R12 ;  /* 0x0006e00c01007387 */ /* 0x0001e40000100a00 */
[----:B------:R1:W-:Y:S01]  /*393a0*/  STL.64 [R1+0x6e8], R14 ;  /* 0x0006e80e01007387 */ /* 0x0003e20000100a00 */
[----:B0-----:R-:W4:Y:S01]  /*393b0*/  LDL.LU.64 R12, [R1+0x6fa8] ;  /* 0x006fa800010c7983 */ /* 0x001f220000300a00 */
[----:B-1----:R-:W-:-:S02]  /*393c0*/  IMAD.MOV.U32 R14, RZ, RZ, R8 ;  /* 0x000000ffff0e7224 */ /* 0x002fc400078e0008 */
[----:B------:R-:W3:Y:S02]  /*393d0*/  LDL.LU R10, [R1+0x6fa0] ;  /* 0x006fa000010a7983 */ /* 0x000ee40000300800 */
[----:B------:R-:W4:Y:S01]  /*393e0*/  LDL.LU.64 R8, [R1+0x6f98] ;  /* 0x006f980001087983 */ /* 0x000f220000300a00 */
[----:B--2---:R-:W-:Y:S01]  /*393f0*/  HMMA.16816.F32 R24, R16, R20, R24 ;  /* 0x000000141018723c */ /* 0x004fe20000001818 */
[----:B------:R-:W-:Y:S01]  /*39400*/  IMAD.MOV.U32 R15, RZ, RZ, R21 ;  /* 0x000000ffff0f7224 */ /* 0x000fe200078e0015 */
[----:B---3--:R-:W-:Y:S01]  /*39410*/  STL.64 [R1+0x6ef0], R10 ;  /* 0x006ef00a01007387 */ /* 0x008fe20000100a00 */
[----:B----4-:R0:W-:Y:S03]  /*39420*/  STL.64 [R1+0x6ee8], R8 ;  /* 0x006ee80801007387 */ /* 0x0101e60000100a00 */
[----:B0-----:R-:W2:Y:S11]  /*39430*/  LDL.64 R8, [R1+0x80] ;  /* 0x0000800001087983 */ /* 0x001eb60000100a00 */
[----:B------:R-:W-:Y:S06]  /*39440*/  @!UPT UIADD3 URZ, URZ, URZ, URZ ;  /* 0x0000003f3f3ff290 */ /* 0x000fec000fffe03f */
[----:B------:R0:W-:Y:S02]  /*39450*/  STL.64 [R1+0x6d0], R24 ;  /* 0x0006d01801007387 */ /* 0x0001e40000100a00 */
[----:B------:R1:W-:Y:S01]  /*39460*/  STL.64 [R1+0x6d8], R26 ;  /* 0x0006d81a01007387 */ /* 0x0003e20000100a00 */
[----:B0-----:R-:W3:Y:S01]  /*39470*/  LDL.LU.64 R24, [R1+0x6f90] ;  /* 0x006f900001187983 */ /* 0x001ee20000300a00 */
[----:B-1----:R-:W-:Y:S02]  /*39480*/  IMAD.MOV.U32 R26, RZ, RZ, R20 ;  /* 0x000000ffff1a7224 */ /* 0x002fe400078e0014 */
[----:B------:R-:W4:Y:S02]  /*39490*/  LDL.LU.64 R22, [R1+0x6f88] ;  /* 0x006f880001167983 */ /* 0x000f240000300a00 */
[----:B------:R-:W4:Y:S01]  /*394a0*/  LDL.LU.64 R20, [R1+0x6f80] ;  /* 0x006f800001147983 */ /* 0x000f220000300a00 */
[----:B------:R-:W-:Y:S01]  /*394b0*/  STL.64 [R1+0x6f58], R14 ;  /* 0x006f580e01007387 */ /* 0x000fe20000100a00 */
[----:B------:R0:W-:Y:S03]  /*394c0*/  STL.64 [R1+0x6f50], R12 ;  /* 0x006f500c01007387 */ /* 0x0001e60000100a00 */
[----:B0-----:R-:W2:Y:S01]  /*394d0*/  LDL.64 R12, [R1+0x60] ;  /* 0x00006000010c7983 */ /* 0x001ea20000100a00 */
[----:B------:R-:W-:-:S02]  /*394e0*/  IMAD.MOV.U32 R28, RZ, RZ, R4 ;  /* 0x000000ffff1c7224 */ /* 0x000fc400078e0004 */
[----:B------:R-:W-:Y:S01]  /*394f0*/  IMAD.MOV.U32 R27, RZ, RZ, R5 ;  /* 0x000000ffff1b7224 */ /* 0x000fe200078e0005 */
[C---:B----4-:R-:W-:Y:S01]  /*39500*/  HMMA.16816.F32 R20, R16.reuse, R4, R20 ;  /* 0x000000041014723c */ /* 0x050fe20000001814 */
[----:B--2---:R0:W-:Y:S04]  /*39510*/  STL.64 [R1+0x6f70], R12 ;  /* 0x006f700c01007387 */ /* 0x0041e80000100a00 */
[----:B0-----:R-:W2:Y:S01]  /*39520*/  LDL.LU.64 R12, [R1+0x940] ;  /* 0x00094000010c7983 */ /* 0x001ea20000300a00 */
[----:B------:R-:W2:Y:S11]  /*39530*/  LDL.LU.64 R14, [R1+0x948] ;  /* 0x00094800010e7983 */ /* 0x000eb60000300a00 */
[----:B------:R-:W-:Y:S06]  /*39540*/  @!UPT UIADD3 URZ, URZ, URZ, URZ ;  /* 0x0000003f3f3ff290 */ /* 0x000fec000fffe03f */
[----:B------:R0:W-:Y:S02]  /*39550*/  STL.64 [R1+0x6c0], R20 ;  /* 0x0006c01401007387 */ /* 0x0001e40000100a00 */
[----:B------:R-:W-:Y:S01]  /*39560*/  STL.64 [R1+0x6c8], R22 ;  /* 0x0006c81601007387 */ /* 0x000fe20000100a00 */
[----:B0-----:R-:W2:Y:S01]  /*39570*/  LDL.LU.64 R20, [R1+0x6f78] ;  /* 0x006f780001147983 */ /* 0x001ea20000300a00 */
[----:B------:R-:W4:Y:S03]  /*39580*/  LDL.64 R4, [R1+0x40] ;  /* 0x0000400001047983 */ /* 0x000f260000100a00 */
[----:B----4-:R0:W-:Y:S04]  /*39590*/  STL.64 [R1+0x6f60], R4 ;  /* 0x006f600401007387 */ /* 0x0101e80000100a00 */
[----:B0-----:R-:W4:Y:S01]  /*395a0*/  LDL.LU.64 R4, [R1+0xb10] ;  /* 0x000b100001047983 */ /* 0x001f220000300a00 */
[----:B------:R-:W4:Y:S01]  /*395b0*/  LDL.LU.64 R6, [R1+0xb18] ;  /* 0x000b180001067983 */ /* 0x000f220000300a00 */
[----:B--2---:R-:W-:Y:S01]  /*395c0*/  HMMA.16816.F32 R12, R16, R20, R12 ;  /* 0x00000014100c723c */ /* 0x004fe2000000180c */
[----:B------:R-:W-:Y:S01]  /*395d0*/  STL.64 [R1+0x6f00], R26 ;  /* 0x006f001a01007387 */ /* 0x000fe20000100a00 */
[----:B---3--:R0:W-:Y:S01]  /*395e0*/  STL.64 [R1+0x6ef8], R24 ;  /* 0x006ef81801007387 */ /* 0x0081e20000100a00 */
[----:B------:R-:W-:-:S02]  /*395f0*/  IMAD.MOV.U32 R3, RZ, RZ, R8 ;  /* 0x000000ffff037224 */ /* 0x000fc400078e0008 */
[----:B------:R-:W-:Y:S01]  /*39600*/  IMAD.MOV.U32 R29, RZ, RZ, R9 ;  /* 0x000000ffff1d7224 */ /* 0x000fe200078e0009 */
[----:B0-----:R-:W2:Y:S01]  /*39610*/  LDL.64 R24, [R1] ;  /* 0x0000000001187983 */ /* 0x001ea20000100a00 */
[----:B------:R-:W-:Y:S02]  /*39620*/  IMAD.MOV.U32 R27, RZ, RZ, R20 ;  /* 0x000000ffff1b7224 */ /* 0x000fe400078e0014 */
[----:B------:R-:W-:Y:S01]  /*39630*/  IMAD.MOV.U32 R26, RZ, RZ, R21 ;  /* 0x000000ffff1a7224 */ /* 0x000fe200078e0015 */
[C---:B----4-:R-:W-:Y:S11]  /*39640*/  HMMA.16816.F32 R4, R16.reuse, R8, R4 ;  /* 0x000000081004723c */ /* 0x050ff60000001804 */
[----:B------:R-:W-:Y:S11]  /*39650*/  @!UPT UIADD3 URZ, URZ, URZ, URZ ;  /* 0x0000003f3f3ff290 */ /* 0x000ff6000fffe03f */
[----:B------:R-:W-:Y:S01]  /*39660*/  @!UPT UIADD3 URZ, URZ, URZ, URZ ;  /* 0x0000003f3f3ff290 */ /* 0x000fe2000fffe03f */
[----:B------:R0:W-:Y:S01]  /*39670*/  STL.64 [R1+0x6b0], R4 ;  /* 0x0006b00401007387 */ /* 0x0001e20000100a00 */
[----:B------:R1:W-:Y:S03]  /*39680*/  STL.64 [R1+0x6b8], R6 ;  /* 0x0006b80601007387 */ /* 0x0003e60000100a00 */
[----:B0-----:R-:W3:Y:S01]  /*39690*/  LDL.LU.64 R4, [R1+0x930] ;  /* 0x0009300001047983 */ /* 0x001ee20000300a00 */
[----:B-1----:R-:W3:Y:S02]  /*396a0*/  LDL.LU.64 R6, [R1+0x938] ;  /* 0x0009380001067983 */ /* 0x002ee40000300a00 */
[----:B------:R-:W4:Y:S02]  /*396b0*/  LDL.LU.64 R8, [R1+0x5b0] ;  /* 0x0005b00001087983 */ /* 0x000f240000300a00 */
[----:B------:R-:W4:Y:S01]  /*396c0*/  LDL.LU.64 R10, [R1+0x5b8] ;  /* 0x0005b800010a7983 */ /* 0x000f220000300a00 */
[----:B------:R0:W-:Y:S01]  /*396d0*/  STL.64 [R1+0x6a0], R12 ;  /* 0x0006a00c01007387 */ /* 0x0001e20000100a00 */
[----:B------:R-:W-:Y:S03]  /*396e0*/  STL.64 [R1+0x6a8], R14 ;  /* 0x0006a80e01007387 */ /* 0x000fe60000100a00 */
[----:B0-----:R-:W3:Y:S01]  /*396f0*/  LDL.LU.64 R12, [R1+0x6f70] ;  /* 0x006f7000010c7983 */ /* 0x001ee20000300a00 */
[----:B------:R-:W4:Y:S02]  /*39700*/  LDL.LU.64 R20, [R1+0x6f68] ;  /* 0x006f680001147983 */ /* 0x000f240000300a00 */
[----:B------:R-:W-:Y:S02]  /*39710*/  STL.64 [R1+0x6f10], R26 ;  /* 0x006f101a01007387 */ /* 0x000fe40000100a00 */
[----:B--2---:R4:W-:Y:S01]  /*39720*/  STL.64 [R1+0x6f08], R24 ;  /* 0x006f081801007387 */ /* 0x0049e20000100a00 */
[----:B---3--:R-:W-:Y:S01]  /*39730*/  HMMA.16816.F32 R4, R16, R12, R4 ;  /* 0x0000000c1004723c */ /* 0x008fe20000001804 */
[----:B----4-:R-:W-:-:S02]  /*39740*/  IMAD.MOV.U32 R24, RZ, RZ, R21 ;  /* 0x000000ffff187224 */ /* 0x010fc400078e0015 */
[----:B------:R-:W-:-:S05]  /*39750*/  IMAD.MOV.U32 R25, RZ, RZ, R20 ;  /* 0x000000ffff197224 */ /* 0x000fca00078e0014 */
[----:B------:R0:W-:Y:S01]  /*39760*/  STL.64 [R1+0x6f28], R24 ;  /* 0x006f281801007387 */ /* 0x0001e20000100a00 */
[----:B------:R-:W2:Y:S02]  /*39770*/  LDL.LU.64 R20, [R1+0x520] ;  /* 0x0005200001147983 */ /* 0x000ea40000300a00 */
[----:B------:R-:W2:Y:S02]  /*39780*/  LDL.LU.64 R22, [R1+0x528] ;  /* 0x0005280001167983 */ /* 0x000ea40000300a00 */
[----:B0-----:R-:W-:Y:S02]  /*39790*/  IMAD.MOV.U32 R24, RZ, RZ, R2 ;  /* 0x000000ffff187224 */ /* 0x001fe400078e0002 */
[----:B------:R-:W-:-:S08]  /*397a0*/  IMAD.MOV.U32 R25, RZ, RZ, R0 ;  /* 0x000000ffff197224 */ /* 0x000fd000078e0000 */
[----:B------:R0:W-:Y:S01]  /*397b0*/  STL.64 [R1+0x690], R4 ;  /* 0x0006900401007387 */ /* 0x0001e20000100a00 */
[----:B------:R-:W-:Y:S02]  /*397c0*/  STL.64 [R1+0x698], R6 ;  /* 0x0006980601007387 */ /* 0x000fe40000100a00 */
[----:B------:R-:W-:Y:S02]  /*397d0*/  IMAD.MOV.U32 R2, RZ, RZ, R12 ;  /* 0x000000ffff027224 */ /* 0x000fe400078e000c */
[----:B------:R-:W-:Y:S01]  /*397e0*/  IMAD.MOV.U32 R0, RZ, RZ, R13 ;  /* 0x000000ffff007224 */ /* 0x000fe200078e000d */
[----:B0-----:R-:W2:Y:S01]  /*397f0*/  LDL.LU.64 R4, [R1+0x6f60] ;  /* 0x006f600001047983 */ /* 0x001ea20000300a00 */
[----:B------:R-:W3:Y:S02]  /*39800*/  LDL.LU.64 R14, [R1+0x6f58] ;  /* 0x006f5800010e7983 */ /* 0x000ee40000300a00 */
[----:B------:R-:W4:Y:S02]  /*39810*/  LDL.LU.64 R12, [R1+0x6f50] ;  /* 0x006f5000010c7983 */ /* 0x000f240000300a00 */
[----:B----4-:R-:W-:Y:S01]  /*39820*/  HMMA.16816.F32 R8, R16, R12, R8 ;  /* 0x0000000c1008723c */ /* 0x010fe20000001808 */
[----:B------:R-:W-:Y:S11]  /*39830*/  STL.64 [R1+0x6e08], R12 ;  /* 0x006e080c01007387 */ /* 0x000ff60000100a00 */
[----:B------:R-:W-:Y:S11]  /*39840*/  @!UPT UIADD3 URZ, URZ, URZ, URZ ;  /* 0x0000003f3f3ff290 */ /* 0x000ff6000fffe03f */
[----:B------:R0:W-:Y:S01]  /*39850*/  STL.64 [R1+0x680], R8 ;  /* 0x0006800801007387 */ /* 0x0001e20000100a00 */
[----:B------:R1:W-:Y:S03]  /*39860*/  STL.64 [R1+0x688], R10 ;  /* 0x0006880a01007387 */ /* 0x0003e60000100a00 */
[----:B0-----:R-:W4:Y:S01]  /*39870*/  LDL.LU.64 R8, [R1+0xea0] ;  /* 0x000ea00001087983 */ /* 0x001f220000300a00 */
[----:B-1----:R-:W2:Y:S03]  /*39880*/  LDL.LU.64 R10, [R1+0xea8] ;  /* 0x000ea800010a7983 */ /* 0x002ea60000300a00 */
[----:B--2---:R-:W-:Y:S01]  /*39890*/  STL.64 [R1+0x6f20], R10 ;  /* 0x006f200a01007387 */ /* 0x004fe20000100a00 */
[----:B----4-:R0:W-:Y:S03]  /*398a0*/  STL.64 [R1+0x6f18], R8 ;  /* 0x006f180801007387 */ /* 0x0101e60000100a00 */
[----:B0-----:R-:W2:Y:S01]  /*398b0*/  LDL.LU.64 R8, [R1+0xec0] ;  /* 0x000ec00001087983 */ /* 0x001ea20000300a00 */
[----:B------:R-:W4:Y:S02]  /*398c0*/  LDL.LU.64 R10, [R1+0xec8] ;  /* 0x000ec800010a7983 */ /* 0x000f240000300a00 */
[----:B------:R-:W-:-:S02]  /*398d0*/  IMAD.MOV.U32 R12, RZ, RZ, R2 ;  /* 0x000000ffff0c7224 */ /* 0x000fc400078e0002 */
[----:B------:R-:W-:Y:S01]  /*398e0*/  IMAD.MOV.U32 R13, RZ, RZ, R0 ;  /* 0x000000ffff0d7224 */ /* 0x000fe200078e0000 */
[----:B------:R-:W-:Y:S01]  /*398f0*/  HMMA.16816.F32 R16, R16, R4, R20 ;  /* 0x000000041010723c */ /* 0x000fe20000001814 */
[----:B----4-:R-:W-:Y:S01]  /*39900*/  STL.64 [R1+0x6f38], R10 ;  /* 0x006f380a01007387 */ /* 0x010fe20000100a00 */
[----:B--2---:R0:W-:Y:S03]  /*39910*/  STL.64 [R1+0x6f30], R8 ;  /* 0x006f300801007387 */ /* 0x0041e60000100a00 */
[----:B0-----:R-:W2:Y:S01]  /*39920*/  LDL.LU.64 R8, [R1+0xed0] ;  /* 0x000ed00001087983 */ /* 0x001ea20000300a00 */
[----:B------:R-:W2:Y:S02]  /*39930*/  LDL.LU.64 R10, [R1+0xed8] ;  /* 0x000ed800010a7983 */ /* 0x000ea40000300a00 */
[----:B------:R-:W-:Y:S02]  /*39940*/  STL.64 [R1+0x6e20], R12 ;  /* 0x006e200c01007387 */ /* 0x000fe40000100a00 */
[----:B------:R-:W2:Y:S01]  /*39950*/  LDL.LU.64 R22, [R1+0x6f48] ;  /* 0x006f480001167983 */ /* 0x000ea20000300a00 */
[----:B------:R-:W2:Y:S11]  /*39960*/  LDL.LU.64 R20, [R1+0x6f40] ;  /* 0x006f400001147983 */ /* 0x000eb60000300a00 */
[----:B------:R-:W-:Y:S01]  /*39970*/  @!UPT UIADD3 URZ, URZ, URZ, URZ ;  /* 0x0000003f3f3ff290 */ /* 0x000fe2000fffe03f */
[----:B------:R0:W-:Y:S02]  /*39980*/  STL.64 [R1+0x3b0], R16 ;  /* 0x0003b01001007387 */ /* 0x0001e40000100a00 */
[----:B------:R1:W-:Y:S02]  /*39990*/  STL.64 [R1+0x3b8], R18 ;  /* 0x0003b81201007387 */ /* 0x0003e40000100a00 */
[----:B------:R-:W-:Y:S02]  /*399a0*/  IMAD.MOV.U32 R2, RZ, RZ, R4 ;  /* 0x000000ffff027224 */ /* 0x000fe400078e0004 */
[----:B------:R-:W-:Y:S01]  /*399b0*/  IMAD.MOV.U32 R0, RZ, RZ, R5 ;  /* 0x000000ffff007224 */ /* 0x000fe200078e0005 */
[----:B0-----:R-:W4:Y:S01]  /*399c0*/  LDL.LU.64 R16, [R1+0xeb0] ;  /* 0x000eb00001107983 */ /* 0x001f220000300a00 */
[----:B-1----:R-:W4:Y:S02]  /*399d0*/  LDL.LU.64 R18, [R1+0xeb8] ;  /* 0x000eb80001127983 */ /* 0x002f240000300a00 */
[----:B------:R-:W3:Y:S02]  /*399e0*/  LDL.LU.64 R4, [R1+0xcd0] ;  /* 0x000cd00001047983 */ /* 0x000ee40000300a00 */
[----:B------:R-:W3:Y:S01]  /*399f0*/  LDL.LU.64 R6, [R1+0xcd8] ;  /* 0x000cd80001067983 */ /* 0x000ee20000300a00 */
[C---:B--2---:R-:W-:Y:S01]  /*39a00*/  HMMA.16816.F32 R24, R20.reuse, R24, R8 ;  /* 0x000000181418723c */ /* 0x044fe20000001808 */
[----:B------:R-:W2:Y:S01]  /*39a10*/  LDL.LU.64 R10, [R1+0x6f38] ;  /* 0x006f3800010a7983 */ /* 0x000ea20000300a00 */
[----:B------:R-:W2:Y:S11]  /*39a20*/  LDL.LU.64 R8, [R1+0x6f30] ;  /* 0x006f300001087983 */ /* 0x000eb60000300a00 */
[----:B------:R-:W-:Y:S10]  /*39a30*/  @!UPT UIADD3 URZ, URZ, URZ, URZ ;  /* 0x0000003f3f3ff290 */ /* 0x000ff4000fffe03f */
[----:B------:R0:W-:Y:S01]  /*39a40*/  STL.64 [R1+0x3a0], R24 ;  /* 0x0003a01801007387 */ /* 0x0001e20000100a00 */
[----:B------:R2:W-:Y:S03]  /*39a50*/  STL.64 [R1+0x3a8], R26 ;  /* 0x0003a81a01007387 */ /* 0x0005e60000100a00 */
[----:B0-----:R-:W2:Y:S02]  /*39a60*/  LDL.LU.64 R24, [R1+0x6f28] ;  /* 0x006f280001187983 */ /* 0x001ea40000300a00 */
[C---:B--2---:R-:W-:Y:S02]  /*39a70*/  HMMA.16816.F32 R24, R20.reuse, R24, R8 ;  /* 0x000000181418723c */ /* 0x044fe40000001808 */
[----:B------:R-:W2:Y:S01]  /*39a80*/  LDL.LU.64 R10, [R1+0x6f20] ;  /* 0x006f2000010a7983 */ /* 0x000ea20000300a00 */
[----:B------:R-:W2:Y:S11]  /*39a90*/  LDL.LU.64 R8, [R1+0x6f18] ;  /* 0x006f180001087983 */ /* 0x000eb60000300a00 */
[----:B------:R-:W-:Y:S09]  /*39aa0*/  @!UPT UIADD3 URZ, URZ, URZ, URZ ;  /* 0x0000003f3f3ff290 */ /* 0x000ff2000fffe03f */
[----:B------:R-:W-:Y:S01]  /*39ab0*/  STL.64 [R1+0x390], R24 ;  /* 0x0003901801007387 */ /* 0x000fe20000100a00 */
[----:B------:R0:W-:Y:S03]  /*39ac0*/  STL.64 [R1+0x398], R26 ;  /* 0x0003981a01007387 */ /* 0x0001e60000100a00 */
[----:B0-----:R-:W2:Y:S01]  /*39ad0*/  LDL.LU.64 R26, [R1+0x6f10] ;  /* 0x006f1000011a7983 */ /* 0x001ea20000300a00 */
[----:B------:R-:W4:Y:S02]  /*39ae0*/  LDL.LU.64 R24, [R1+0x6f08] ;  /* 0x006f080001187983 */ /* 0x000f240000300a00 */
[----:B----4-:R-:W-:Y:S01]  /*39af0*/  HMMA.16816.F32 R16, R20, R24, R16 ;  /* 0x000000181410723c */ /* 0x010fe20000001810 */
[----:B--2---:R-:W-:Y:S02]  /*39b00*/  IMAD.MOV.U32 R12, RZ, RZ, R27 ;  /* 0x000000ffff0c7224 */ /* 0x004fe400078e001b */
[----:B------:R-:W-:-:S05]  /*39b10*/  IMAD.MOV.U32 R13, RZ, RZ, R26 ;  /* 0x000000ffff0d7224 */ /* 0x000fca00078e001a */
[----:B------:R-:W-:Y:S11]  /*39b20*/  STL.64 [R1+0x6e38], R12 ;  /* 0x006e380c01007387 */ /* 0x000ff60000100a00 */
[----:B------:R-:W-:Y:S04]  /*39b30*/  @!UPT UIADD3 URZ, URZ, URZ, URZ ;  /* 0x0000003f3f3ff290 */ /* 0x000fe8000fffe03f */
[----:B------:R0:W-:Y:S01]  /*39b40*/  STL.64 [R1+0x380], R16 ;  /* 0x0003801001007387 */ /* 0x0001e20000100a00 */
[----:B------:R-:W-:Y:S02]  /*39b50*/  STL.64 [R1+0x388], R18 ;  /* 0x0003881201007387 */ /* 0x000fe40000100a00 */
[----:B------:R-:W2:Y:S02]  /*39b60*/  LDL.LU.64 R26, [R1+0x6f00] ;  /* 0x006f0000011a7983 */ /* 0x000ea40000300a00 */
[----:B0-----:R-:W-:Y:S02]  /*39b70*/  IMAD.MOV.U32 R17, RZ, RZ, R24 ;  /* 0x000000ffff117224 */ /* 0x001fe400078e0018 */
[----:B------:R-:W-:Y:S02]  /*39b80*/  IMAD.MOV.U32 R16, RZ, RZ, R25 ;  /* 0x000000ffff107224 */ /* 0x000fe400078e0019 */
[----:B------:R-:W4:Y:S03]  /*39b90*/  LDL.LU.64 R24, [R1+0x6ef8] ;  /* 0x006ef80001187983 */ /* 0x000f260000300a00 */
[----:B------:R0:W-:Y:S02]  /*39ba0*/  STL.64 [R1+0x6ec8], R16 ;  /* 0x006ec81001007387 */ /* 0x0001e40000100a00 */
[----:B0-----:R-:W2:Y:S01]  /*39bb0*/  LDL.LU.64 R16, [R1+0xca0] ;  /* 0x000ca00001107983 */ /* 0x001ea20000300a00 */
[----:B------:R-:W2:Y:S01]  /*39bc0*/  LDL.LU.64 R18, [R1+0xca8] ;  /* 0x000ca80001127983 */ /* 0x000ea20000300a00 */
[C---:B----4-:R-:W-:Y:S11]  /*39bd0*/  HMMA.16816.F32 R8, R20.reuse, R24, R8 ;  /* 0x000000181408723c */ /* 0x050ff60000001808 */
[----:B------:R-:W-:Y:S11]  /*39be0*/  @!UPT UIADD3 URZ, URZ, URZ, URZ ;  /* 0x0000003f3f3ff290 */ /* 0x000ff6000fffe03f */
[----:B------:R-:W-:Y:S01]  /*39bf0*/  @!UPT UIADD3 URZ, URZ, URZ, URZ ;  /* 0x0000003f3f3ff290 */ /* 0x000fe2000fffe03f */
[----:B------:R-:W-:Y:S01]  /*39c00*/  STL.64 [R1+0x370], R8 ;  /* 0x0003700801007387 */ /* 0x000fe20000100a00 */
[----:B------:R0:W-:Y:S03]  /*39c10*/  STL.64 [R1+0x378], R10 ;  /* 0x0003780a01007387 */ /* 0x0001e60000100a00 */
[----:B0-----:R-:W4:Y:S01]  /*39c20*/  LDL.LU.64 R10, [R1+0x6ef0] ;  /* 0x006ef000010a7983 */ /* 0x001f220000300a00 */
[----:B------:R-:W3:Y:S02]  /*39c30*/  LDL.LU.64 R8, [R1+0x6ee8] ;  /* 0x006ee80001087983 */ /* 0x000ee40000300a00 */
[----:B------:R-:W-:Y:S02]  /*39c40*/  IMAD.MOV.U32 R12, RZ, RZ, R3 ;  /* 0x000000ffff0c7224 */ /* 0x000fe400078e0003 */
[----:B------:R-:W-:Y:S01]  /*39c50*/  IMAD.MOV.U32 R13, RZ, RZ, R29 ;  /* 0x000000ffff0d7224 */ /* 0x000fe200078e001d */
[----:B------:R-:W2:Y:S01]  /*39c60*/  LDL.LU R3, [R1+0x6ee4] ;  /* 0x006ee40001037983 */ /* 0x000ea20000300800 */
[----:B------:R-:W2:Y:S03]  /*39c70*/  LDL.LU R29, [R1+0x6ee0] ;  /* 0x006ee000011d7983 */ /* 0x000ea60000300800 */
[----:B------:R-:W-:Y:S01]  /*39c80*/  STL.64 [R1+0x6e50], R12 ;  /* 0x006e500c01007387 */ /* 0x000fe20000100a00 */
[----:B------:R-:W-:Y:S01]  /*39c90*/  STL.64 [R1+0x6dd0], R24 ;  /* 0x006dd01801007387 */ /* 0x000fe20000100a00 */
[C---:B---3--:R-:W-:Y:S11]  /*39ca0*/  HMMA.16816.F32 R4, R20.reuse, R8, R4 ;  /* 0x000000081404723c */ /* 0x048ff60000001804 */
[----:B------:R-:W-:Y:S11]  /*39cb0*/  @!UPT UIADD3 URZ, URZ, URZ, URZ ;  /* 0x0000003f3f3ff290 */ /* 0x000ff6000fffe03f */
[----:B------:R-:W-:Y:S01]  /*39cc0*/  @!UPT UIADD3 URZ, URZ, URZ, URZ ;  /* 0x0000003f3f3ff290 */ /* 0x000fe2000fffe03f */
[----:B------:R-:W-:Y:S01]  /*39cd0*/  STL.64 [R1+0x360], R4 ;  /* 0x0003600401007387 */ /* 0x000fe20000100a00 */
[----:B------:R0:W-:Y:S03]  /*39ce0*/  STL.64 [R1+0x368], R6 ;  /* 0x0003680601007387 */ /* 0x0001e60000100a00 */
[----:B0-----:R-:W3:Y:S01]  /*39cf0*/  LDL.LU.64 R6, [R1+0x6ed8] ;  /* 0x006ed80001067983 */ /* 0x001ee20000300a00 */
[----:B------:R-:W3:Y:S02]  /*39d00*/  LDL.LU.64 R4, [R1+0x6ed0] ;  /* 0x006ed00001047983 */ /* 0x000ee40000300a00 */
[----:B------:R-:W-:Y:S02]  /*39d10*/  IMAD.MOV.U32 R12, RZ, RZ, R28 ;  /* 0x000000ffff0c7224 */ /* 0x000fe400078e001c */
[----:B--2---:R-:W-:Y:S01]  /*39d20*/  IMAD.MOV.U32 R13, RZ, RZ, R27 ;  /* 0x000000ffff0d7224 */ /* 0x004fe200078e001b */
[----:B------:R-:W-:Y:S01]  /*39d30*/  STL.64 [R1+0x6df0], R8 ;  /* 0x006df00801007387 */ /* 0x000fe20000100a00 */
[----:B---3--:R-:W-:Y:S11]  /*39d40*/  HMMA.16816.F32 R16, R20, R4, R16 ;  /* 0x000000041410723c */ /* 0x008ff60000001810 */
[----:B------:R-:W-:Y:S11]  /*39d50*/  @!UPT UIADD3 URZ, URZ, URZ, URZ ;  /* 0x0000003f3f3ff290 */ /* 0x000ff6000fffe03f */
[----:B------:R-:W-:Y:S01]  /*39d60*/  @!UPT UIADD3 URZ, URZ, URZ, URZ ;  /* 0x0000003f3f3ff290 */ /* 0x000fe2000fffe03f */
[----:B------:R0:W-:Y:S01]  /*39d70*/  STL.64 [R1+0x350], R16 ;  /* 0x0003501001007387 */ /* 0x0001e20000100a00 */
[----:B------:R-:W-:Y:S03]  /*39d80*/  STL.64 [R1+0x358], R18 ;  /* 0x0003581201007387 */ /* 0x000fe60000100a00 */
[----:B0-----:R-:W2:Y:S01]  /*39d90*/  LDL.LU.64 R16, [R1+0x6ec8] ;  /* 0x006ec80001107983 */ /* 0x001ea20000300a00 */
[----:B------:R0:W-:Y:S02]  /*39da0*/  STL.64 [R1+0x6e68], R12 ;  /* 0x006e680c01007387 */ /* 0x0001e40000100a00 */
[----:B0-----:R-:W-:Y:S02]  /*39db0*/  IMAD.MOV.U32 R12, RZ, RZ, R26 ;  /* 0x000000ffff0c7224 */ /* 0x001fe400078e001a */
[----:B------:R-:W-:-:S05]  /*39dc0*/  IMAD.MOV.U32 R13, RZ, RZ, R15 ;  /* 0x000000ffff0d7224 */ /* 0x000fca00078e000f */
[----:B------:R0:W-:Y:S02]  /*39dd0*/  STL.64 [R1+0x6e80], R12 ;  /* 0x006e800c01007387 */ /* 0x0001e40000100a00 */
[----:B0-----:R-:W-:Y:S02]  /*39de0*/  IMAD.MOV.U32 R12, RZ, RZ, R14 ;  /* 0x000000ffff0c7224 */ /* 0x001fe400078e000e */
[----:B----4-:R-:W-:-:S05]  /*39df0*/  IMAD.MOV.U32 R13, RZ, RZ, R11 ;  /* 0x000000ffff0d7224 */ /* 0x010fca00078e000b */
[----:B------:R0:W-:Y:S02]  /*39e00*/  STL.64 [R1+0x6e98], R12 ;  /* 0x006e980c01007387 */ /* 0x0001e40000100a00 */
[----:B0-----:R-:W-:Y:S02]  /*39e10*/  IMAD.MOV.U32 R12, RZ, RZ, R10 ;  /* 0x000000ffff0c7224 */ /* 0x001fe400078e000a */
[----:B------:R-:W-:-:S05]  /*39e20*/  IMAD.MOV.U32 R13, RZ, RZ, R7 ;  /* 0x000000ffff0d7224 */ /* 0x000fca00078e0007 */
[----:B------:R-:W-:Y:S01]  /*39e30*/  STL.64 [R1+0x6eb0], R12 ;  /* 0x006eb00c01007387 */ /* 0x000fe20000100a00 */
[----:B------:R-:W3:Y:S02]  /*39e40*/  LDL.LU.64 R8, [R1+0x510] ;  /* 0x0005100001087983 */ /* 0x000ee40000300a00 */
[----:B------:R-:W4:Y:S02]  /*39e50*/  LDL.LU.64 R10, [R1+0x518] ;  /* 0x00051800010a7983 */ /* 0x000f240000300a00 */
        /* <DEDUP_REMOVED lines=27> */
[----:B------:R-:W4:Y:S02]  /*3a010*/  LDL.LU.64 R10, [R1+0xcb8] ;  /* 0x000cb800010a7983 */ /* 0x000f240000300a00 */
[----:B--2---:R-:W-:-:S02]  /*3a020*/  IMAD.MOV.U32 R24, RZ, RZ, R17 ;  /* 0x000000ffff187224 */ /* 0x004fc400078e0011 */
[----:B------:R-:W-:Y:S02]  /*3a030*/  IMAD.MOV.U32 R25, RZ, RZ, R16 ;  /* 0x000000ffff197224 */ /* 0x000fe400078e0010 */
[----:B------:R-:W0:Y:S04]  /*3a040*/  LDSM.16.MT88.4 R16, [R29+0x280] ;  /* 0x000280001d10783b */ /* 0x000e280000004200 */
[----:B----4-:R-:W-:Y:S01]  /*3a050*/  STL.64 [R1+0x6ec0], R10 ;  /* 0x006ec00a01007387 */ /* 0x010fe20000100a00 */
[----:B---3--:R1:W-:Y:S03]  /*3a060*/  STL.64 [R1+0x6eb8], R8 ;  /* 0x006eb80801007387 */ /* 0x0083e60000100a00 */
[----:B-1----:R-:W2:Y:S01]  /*3a070*/  LDL.LU.64 R8, [R1+0xcc0] ;  /* 0x000cc00001087983 */ /* 0x002ea20000300a00 */
[----:B------:R-:W2:Y:S02]  /*3a080*/  LDL.LU.64 R10, [R1+0xcc8] ;  /* 0x000cc800010a7983 */ /* 0x000ea40000300a00 */
[----:B------:R-:W-:-:S02]  /*3a090*/  IMAD.MOV.U32 R12, RZ, RZ, R6 ;  /* 0x000000ffff0c7224 */ /* 0x000fc400078e0006 */
[----:B------:R-:W-:Y:S01]  /*3a0a0*/  IMAD.MOV.U32 R13, RZ, RZ, R3 ;  /* 0x000000ffff0d7224 */ /* 0x000fe200078e0003 */
[----:B------:R-:W-:Y:S01]  /*3a0b0*/  STL.64 [R1+0x6de8], R24 ;  /* 0x006de81801007387 */ /* 0x000fe20000100a00 */
[----:B------:R1:W-:Y:S03]  /*3a0c0*/  STL.64 [R1+0x6dc8], R4 ;  /* 0x006dc80401007387 */ /* 0x0003e60000100a00 */
[----:B-1----:R-:W3:Y:S01]  /*3a0d0*/  LDL.LU.64 R4, [R1+0x580] ;  /* 0x0005800001047983 */ /* 0x002ee20000300a00 */
[----:B------:R-:W3:Y:S02]  /*3a0e0*/  LDL.LU.64 R6, [R1+0x588] ;  /* 0x0005880001067983 */ /* 0x000ee40000300a00 */
[----:B0-----:R-:W-:Y:S02]  /*3a0f0*/  STL.64 [R1+0x6d38], R18 ;  /* 0x006d381201007387 */ /* 0x001fe40000100a00 */
[----:B------:R-:W-:Y:S01]  /*3a100*/  STL.64 [R1+0x6d30], R16 ;  /* 0x006d301001007387 */ /* 0x000fe20000100a00 */
[----:B------:R-:W4:Y:S01]  /*3a110*/  LDL.64 R24, [R1+0x10] ;  /* 0x0000100001187983 */ /* 0x000f220000100a00 */
[C---:B--2---:R-:W-:Y:S03]  /*3a120*/  HMMA.16816.F32 R12, R20.reuse, R12, R8 ;  /* 0x0000000c140c723c */ /* 0x044fe60000001808 */
[----:B------:R-:W2:Y:S01]  /*3a130*/  LDL.LU.64 R10, [R1+0x6ec0] ;  /* 0x006ec000010a7983 */ /* 0x000ea20000300a00 */
[----:B------:R-:W2:Y:S11]  /*3a140*/  LDL.LU.64 R8, [R1+0x6eb8] ;  /* 0x006eb80001087983 */ /* 0x000eb60000300a00 */
[----:B------:R-:W-:Y:S08]  /*3a150*/  @!UPT UIADD3 URZ, URZ, URZ, URZ ;  /* 0x0000003f3f3ff290 */ /* 0x000ff0000fffe03f */
        /* <DEDUP_REMOVED lines=51> */
[----:B0-----:R-:W3:Y:S01]  /*3a490*/  LDL.LU.64 R12, [R1+0x6e08] ;  /* 0x006e0800010c7983 */ /* 0x001ee20000300a00 */
[----:B------:R-:W-:Y:S02]  /*3a4a0*/  IMAD.MOV.U32 R16, RZ, RZ, R2 ;  /* 0x000000ffff107224 */ /* 0x000fe400078e0002 */
[----:B------:R-:W-:Y:S01]  /*3a4b0*/  IMAD.MOV.U32 R17, RZ, RZ, R0 ;  /* 0x000000ffff117224 */ /* 0x000fe200078e0000 */
[C---:B---3--:R-:W-:Y:S01]  /*3a4c0*/  HMMA.16816.F32 R4, R20.reuse, R12, R4 ;  /* 0x0000000c1404723c */ /* 0x048fe20000001804 */
[----:B------:R-:W-:Y:S02]  /*3a4d0*/  IMAD.MOV.U32 R2, RZ, RZ, R12 ;  /* 0x000000ffff027224 */ /* 0x000fe400078e000c */
[----:B------:R-:W-:Y:S11]  /*3a4e0*/  IMAD.MOV.U32 R0, RZ, RZ, R13 ;  /* 0x000000ffff007224 */ /* 0x000ff600078e000d */
[----:B------:R-:W-:Y:S09]  /*3a4f0*/  @!UPT UIADD3 URZ, URZ, URZ, URZ ;  /* 0x0000003f3f3ff290 */ /* 0x000ff2000fffe03f */
[----:B------:R-:W-:Y:S01]  /*3a500*/  STL.64 [R1+0x670], R4 ;  /* 0x0006700401007387 */ /* 0x000fe20000100a00 */
[----:B------:R2:W-:Y:S02]  /*3a510*/  STL.64 [R1+0x678], R6 ;  /* 0x0006780601007387 */ /* 0x0005e40000100a00 */
[----:B-1----:R-:W3:Y:S02]  /*3a520*/  LDL.LU.64 R14, [R1+0x6e00] ;  /* 0x006e0000010e7983 */ /* 0x002ee40000300a00 */
[----:B------:R-:W3:Y:S01]  /*3a530*/  LDL.LU.64 R12, [R1+0x6df8] ;  /* 0x006df800010c7983 */ /* 0x000ee20000300a00 */
[----:B--2---:R-:W-:Y:S01]  /*3a540*/  HMMA.16816.F32 R4, R20, R16, R8 ;  /* 0x000000101404723c */ /* 0x004fe20000001808 */
[----:B------:R-:W3:Y:S01]  /*3a550*/  LDL.64 R20, [R1+0x20] ;  /* 0x0000200001147983 */ /* 0x000ee20000100a00 */
[----:B------:R-:W4:Y:S11]  /*3a560*/  LDL.LU.64 R8, [R1+0xe80] ;  /* 0x000e800001087983 */ /* 0x000f360000300a00 */
[----:B------:R-:W-:Y:S10]  /*3a570*/  @!UPT UIADD3 URZ, URZ, URZ, URZ ;  /* 0x0000003f3f3ff290 */ /* 0x000ff4000fffe03f */
[----:B------:R0:W-:Y:S01]  /*3a580*/  STL.64 [R1+0x2c0], R4 ;  /* 0x0002c00401007387 */ /* 0x0001e20000100a00 */
[----:B------:R1:W-:Y:S02]  /*3a590*/  STL.64 [R1+0x2c8], R6 ;  /* 0x0002c80601007387 */ /* 0x0003e40000100a00 */
[----:B------:R-:W4:Y:S01]  /*3a5a0*/  LDL.LU.64 R10, [R1+0xe88] ;  /* 0x000e8800010a7983 */ /* 0x000f220000300a00 */
[----:B0-----:R-:W2:Y:S01]  /*3a5b0*/  LDL.LU.64 R4, [R1+0xe60] ;  /* 0x000e600001047983 */ /* 0x001ea20000300a00 */
[----:B-1----:R-:W2:Y:S03]  /*3a5c0*/  LDL.LU.64 R6, [R1+0xe68] ;  /* 0x000e680001067983 */ /* 0x002ea60000300a00 */
[----:B--2---:R-:W-:Y:S01]  /*3a5d0*/  STL.64 [R1+0x6de0], R6 ;  /* 0x006de00601007387 */ /* 0x004fe20000100a00 */
[----:B------:R0:W-:Y:S03]  /*3a5e0*/  STL.64 [R1+0x6dd8], R4 ;  /* 0x006dd80401007387 */ /* 0x0001e60000100a00 */
[----:B0-----:R-:W2:Y:S01]  /*3a5f0*/  LDL.LU.64 R4, [R1+0xe70] ;  /* 0x000e700001047983 */ /* 0x001ea20000300a00 */
[----:B------:R-:W2:Y:S02]  /*3a600*/  LDL.LU.64 R6, [R1+0xe78] ;  /* 0x000e780001067983 */ /* 0x000ea40000300a00 */
[----:B------:R0:W-:Y:S02]  /*3a610*/  STL.64 [R1+0x6d48], R16 ;  /* 0x006d481001007387 */ /* 0x0001e40000100a00 */
[----:B0-----:R-:W3:Y:S01]  /*3a620*/  LDL.LU.64 R16, [R1+0xe90] ;  /* 0x000e900001107983 */ /* 0x001ee20000300a00 */
[----:B------:R-:W3:Y:S02]  /*3a630*/  LDL.LU.64 R18, [R1+0xe98] ;  /* 0x000e980001127983 */ /* 0x000ee40000300a00 */
[C---:B---3--:R-:W-:Y:S11]  /*3a640*/  HMMA.16816.F32 R16, R12.reuse, R20, R16 ;  /* 0x000000140c10723c */ /* 0x048ff60000001810 */
[----:B------:R-:W-:Y:S11]  /*3a650*/  @!UPT UIADD3 URZ, URZ, URZ, URZ ;  /* 0x0000003f3f3ff290 */ /* 0x000ff6000fffe03f */
[----:B------:R-:W-:Y:S01]  /*3a660*/  @!UPT UIADD3 URZ, URZ, URZ, URZ ;  /* 0x0000003f3f3ff290 */ /* 0x000fe2000fffe03f */
[----:B------:R-:W-:Y:S01]  /*3a670*/  STL.64 [R1+0x2b0], R16 ;  /* 0x0002b01001007387 */ /* 0x000fe20000100a00 */
[----:B------:R0:W-:Y:S02]  /*3a680*/  STL.64 [R1+0x2b8], R18 ;  /* 0x0002b81201007387 */ /* 0x0001e40000100a00 */
[----:B0-----:R-:W-:Y:S02]  /*3a690*/  IMAD.MOV.U32 R19, RZ, RZ, R20 ;  /* 0x000000ffff137224 */ /* 0x001fe400078e0014 */
[----:B------:R-:W-:Y:S02]  /*3a6a0*/  IMAD.MOV.U32 R18, RZ, RZ, R21 ;  /* 0x000000ffff127224 */ /* 0x000fe400078e0015 */
[----:B------:R-:W3:Y:S01]  /*3a6b0*/  LDL.LU.64 R20, [R1+0xc60] ;  /* 0x000c600001147983 */ /* 0x000ee20000300a00 */
[----:B------:R-:W3:Y:S02]  /*3a6c0*/  LDL.LU.64 R22, [R1+0xc68] ;  /* 0x000c680001167983 */ /* 0x000ee40000300a00 */
[----:B------:R-:W-:Y:S02]  /*3a6d0*/  STL.64 [R1+0x6d98], R18 ;  /* 0x006d981201007387 */ /* 0x000fe40000100a00 */
[----:B------:R-:W2:Y:S01]  /*3a6e0*/  LDL.64 R16, [R1+0xb0] ;  /* 0x0000b00001107983 */ /* 0x000ea20000100a00 */
[----:B----4-:R-:W-:Y:S01]  /*3a6f0*/  HMMA.16816.F32 R8, R12, R24, R8 ;  /* 0x000000180c08723c */ /* 0x010fe20000001808 */
[----:B--2---:R0:W-:Y:S04]  /*3a700*/  STL.64 [R1+0x6da8], R16 ;  /* 0x006da81001007387 */ /* 0x0041e80000100a00 */
[----:B0-----:R-:W2:Y:S04]  /*3a710*/  LDL.64 R16, [R1+0xc0] ;  /* 0x0000c00001107983 */ /* 0x001ea80000100a00 */
[----:B--2---:R0:W-:Y:S04]  /*3a720*/  STL.64 [R1+0x6db8], R16 ;  /* 0x006db81001007387 */ /* 0x0041e80000100a00 */
[----:B0-----:R-:W2:Y:S10]  /*3a730*/  LDL.64 R16, [R1+0x30] ;  /* 0x0000300001107983 */ /* 0x001eb40000100a00 */
[----:B------:R0:W-:Y:S02]  /*3a740*/  STL.64 [R1+0x2a0], R8 ;  /* 0x0002a00801007387 */ /* 0x0001e40000100a00 */
[----:B------:R1:W-:Y:S01]  /*3a750*/  STL.64 [R1+0x2a8], R10 ;  /* 0x0002a80a01007387 */ /* 0x0003e20000100a00 */
[----:B0-----:R-:W4:Y:S01]  /*3a760*/  LDL.LU.64 R8, [R1+0x6df0] ;  /* 0x006df00001087983 */ /* 0x001f220000300a00 */
[----:B-1----:R-:W-:-:S02]  /*3a770*/  IMAD.MOV.U32 R11, RZ, RZ, R24 ;  /* 0x000000ffff0b7224 */ /* 0x002fc400078e0018 */
[----:B------:R-:W-:Y:S02]  /*3a780*/  IMAD.MOV.U32 R10, RZ, RZ, R25 ;  /* 0x000000ffff0a7224 */ /* 0x000fe400078e0019 */
[----:B------:R-:W2:Y:S02]  /*3a790*/  LDL.LU.64 R24, [R1+0x6de8] ;  /* 0x006de80001187983 */ /* 0x000ea40000300a00 */
[C---:B--2---:R-:W-:Y:S02]  /*3a7a0*/  HMMA.16816.F32 R24, R12.reuse, R24, R4 ;  /* 0x000000180c18723c */ /* 0x044fe40000001804 */
[----:B------:R-:W2:Y:S01]  /*3a7b0*/  LDL.LU.64 R6, [R1+0x6de0] ;  /* 0x006de00001067983 */ /* 0x000ea20000300a00 */
[----:B------:R-:W2:Y:S11]  /*3a7c0*/  LDL.LU.64 R4, [R1+0x6dd8] ;  /* 0x006dd80001047983 */ /* 0x000eb60000300a00 */
[----:B------:R-:W-:Y:S09]  /*3a7d0*/  @!UPT UIADD3 URZ, URZ, URZ, URZ ;  /* 0x0000003f3f3ff290 */ /* 0x000ff2000fffe03f */
        /* <DEDUP_REMOVED lines=8> */
[----:B0-----:R-:W3:Y:S01]  /*3a860*/  LDL.LU.64 R4, [R1+0x6dc8] ;  /* 0x006dc80001047983 */ /* 0x001ee20000300a00 */
[----:B------:R0:W-:Y:S03]  /*3a870*/  STL.64 [R1+0x6dc0], R24 ;  /* 0x006dc01801007387 */ /* 0x0001e60000100a00 */
[----:B0-----:R-:W4:Y:S01]  /*3a880*/  LDL.LU.64 R24, [R1+0xc90] ;  /* 0x000c900001187983 */ /* 0x001f220000300a00 */
[----:B------:R-:W4:Y:S02]  /*3a890*/  LDL.LU.64 R26, [R1+0xc98] ;  /* 0x000c9800011a7983 */ /* 0x000f240000300a00 */
[----:B----4-:R-:W-:Y:S11]  /*3a8a0*/  HMMA.16816.F32 R24, R12, R8, R24 ;  /* 0x000000080c18723c */ /* 0x010ff60000001818 */
[----:B------:R-:W-:Y:S11]  /*3a8b0*/  @!UPT UIADD3 URZ, URZ, URZ, URZ ;  /* 0x0000003f3f3ff290 */ /* 0x000ff6000fffe03f */
[----:B------:R-:W-:Y:S01]  /*3a8c0*/  @!UPT UIADD3 URZ, URZ, URZ, URZ ;  /* 0x0000003f3f3ff290 */ /* 0x000fe2000fffe03f */
[----:B------:R0:W-:Y:S01]  /*3a8d0*/  STL.64 [R1+0x270], R24 ;  /* 0x0002701801007387 */ /* 0x0001e20000100a00 */
[----:B------:R1:W-:Y:S03]  /*3a8e0*/  STL.64 [R1+0x278], R26 ;  /* 0x0002781a01007387 */ /* 0x0003e60000100a00 */
[----:B0-----:R-:W2:Y:S01]  /*3a8f0*/  LDL.LU.64 R24, [R1+0xc80] ;  /* 0x000c800001187983 */ /* 0x001ea20000300a00 */
[----:B-1----:R-:W2:Y:S02]  /*3a900*/  LDL.LU.64 R26, [R1+0xc88] ;  /* 0x000c8800011a7983 */ /* 0x002ea40000300a00 */
[----:B------:R-:W-:Y:S02]  /*3a910*/  STL [R1+0x6ce0], R9 ;  /* 0x006ce00901007387 */ /* 0x000fe40000100800 */
[----:B------:R0:W-:Y:S01]  /*3a920*/  STL [R1+0x6d80], R8 ;  /* 0x006d800801007387 */ /* 0x0001e20000100800 */
[----:B------:R-:W-:Y:S04]  /*3a930*/  STL.64 [R1+0x6d88], R10 ;  /* 0x006d880a01007387 */ /* 0x000fe80000100a00 */
[----:B0-----:R-:W4:Y:S01]  /*3a940*/  LDL.64 R8, [R1+0xa0] ;  /* 0x0000a00001087983 */ /* 0x001f220000100a00 */
[----:B------:R-:W-:-:S03]  /*3a950*/  IMAD.MOV.U32 R3, RZ, RZ, R17 ;  /* 0x000000ffff037224 */ /* 0x000fc600078e0011 */
[----:B----4-:R3:W-:Y:S02]  /*3a960*/  STL.64 [R1+0x6da0], R8 ;  /* 0x006da00801007387 */ /* 0x0107e40000100a00 */
[C---:B---3--:R-:W-:Y:S02]  /*3a970*/  HMMA.16816.F32 R8, R12.reuse, R4, R20 ;  /* 0x000000040c08723c */ /* 0x048fe40000001814 */
[----:B------:R-:W0:Y:S06]  /*3a980*/  LDSM.16.MT88.4 R20, [R29+0x300] ;  /* 0x000300001d14783b */ /* 0x000e2c0000004200 */
[----:B--2---:R-:W-:Y:S01]  /*3a990*/  HMMA.16816.F32 R24, R12, R16, R24 ;  /* 0x000000100c18723c */ /* 0x004fe20000001818 */
[----:B------:R1:W-:Y:S04]  /*3a9a0*/  STL.64 [R1+0x6db0], R4 ;  /* 0x006db00401007387 */ /* 0x0003e80000100a00 */
[----:B-1----:R-:W2:Y:S10]  /*3a9b0*/  LDL.LU.64 R4, [R1+0xc70] ;  /* 0x000c700001047983 */ /* 0x002eb40000300a00 */
[----:B------:R1:W-:Y:S01]  /*3a9c0*/  STL.64 [R1+0x260], R8 ;  /* 0x0002600801007387 */ /* 0x0003e20000100a00 */
[----:B------:R3:W-:Y:S02]  /*3a9d0*/  STL.64 [R1+0x268], R10 ;  /* 0x0002680a01007387 */ /* 0x0007e40000100a00 */
[----:B------:R-:W2:Y:S01]  /*3a9e0*/  LDL.LU.64 R6, [R1+0xc78] ;  /* 0x000c780001067983 */ /* 0x000ea20000300a00 */
[----:B-1----:R-:W4:Y:S01]  /*3a9f0*/  LDL.LU.64 R8, [R1+0xa70] ;  /* 0x000a700001087983 */ /* 0x002f220000300a00 */
[----:B---3--:R-:W4:Y:S02]  /*3aa00*/  LDL.LU.64 R10, [R1+0xa78] ;  /* 0x000a7800010a7983 */ /* 0x008f240000300a00 */
[----:B------:R-:W-:Y:S01]  /*3aa10*/  STL [R1+0x6cb8], R29 ;  /* 0x006cb81d01007387 */ /* 0x000fe20000100800 */
[----:B0-----:R-:W-:Y:S01]  /*3aa20*/  STL.64 [R1+0x6be8], R22 ;  /* 0x006be81601007387 */ /* 0x001fe20000100a00 */
[----:B------:R0:W-:Y:S02]  /*3aa30*/  STL.64 [R1+0x6be0], R20 ;  /* 0x006be01401007387 */ /* 0x0001e40000100a00 */
[----:B0-----:R-:W-:-:S02]  /*3aa40*/  IMAD.MOV.U32 R20, RZ, RZ, R2 ;  /* 0x000000ffff147224 */ /* 0x001fc400078e0002 */
[----:B------:R-:W-:-:S05]  /*3aa50*/  IMAD.MOV.U32 R21, RZ, RZ, R0 ;  /* 0x000000ffff157224 */ /* 0x000fca00078e0000 */
[----:B------:R0:W-:Y:S04]  /*3aa60*/  STL.64 [R1+0x6d90], R20 ;  /* 0x006d901401007387 */ /* 0x0001e80000100a00 */
[----:B0-----:R-:W3:Y:S01]  /*3aa70*/  LDL.LU.64 R20, [R1+0xa60] ;  /* 0x000a600001147983 */ /* 0x001ee20000300a00 */
[----:B------:R-:W3:Y:S02]  /*3aa80*/  LDL.LU.64 R22, [R1+0xa68] ;  /* 0x000a680001167983 */ /* 0x000ee40000300a00 */
[----:B------:R0:W-:Y:S02]  /*3aa90*/  STL.64 [R1+0x250], R24 ;  /* 0x0002501801007387 */ /* 0x0001e40000100a00 */
[----:B------:R1:W-:Y:S01]  /*3aaa0*/  STL.64 [R1+0x258], R26 ;  /* 0x0002581a01007387 */ /* 0x0003e20000100a00 */
[----:B0-----:R-:W2:Y:S01]  /*3aab0*/  LDL.LU.64 R24, [R1+0x6dc0] ;  /* 0x006dc00001187983 */ /* 0x001ea20000300a00 */
[----:B-1----:R-:W-:-:S02]  /*3aac0*/  IMAD.MOV.U32 R27, RZ, RZ, R16 ;  /* 0x000000ffff1b7224 */ /* 0x002fc400078e0010 */
[----:B------:R-:W2:Y:S02]  /*3aad0*/  LDL.LU.64 R16, [R1+0x6db8] ;  /* 0x006db80001107983 */ /* 0x000ea40000300a00 */
[----:B------:R-:W-:Y:S01]  /*3aae0*/  STL [R1+0x6cc0], R3 ;  /* 0x006cc00301007387 */ /* 0x000fe20000100800 */
[----:B------:R-:W-:Y:S01]  /*3aaf0*/  STL [R1+0x6cbc], R27 ;  /* 0x006cbc1b01007387 */ /* 0x000fe20000100800 */
[C---:B--2---:R-:W-:Y:S01]  /*3ab00*/  HMMA.16816.F32 R4, R12.reuse, R16, R4 ;  /* 0x000000100c04723c */ /* 0x044fe20000001804 */
[----:B------:R-:W-:Y:S11]  /*3ab10*/  IMAD.MOV.U32 R28, RZ, RZ, R17 ;  /* 0x000000ffff1c7224 */ /* 0x000ff600078e0011 */
[----:B------:R-:W-:Y:S11]  /*3ab20*/  @!UPT UIADD3 URZ, URZ, URZ, URZ ;  /* 0x0000003f3f3ff290 */ /* 0x000ff6000fffe03f */
[----:B------:R0:W-:Y:S01]  /*3ab30*/  STL.64 [R1+0x660], R4 ;  /* 0x0006600401007387 */ /* 0x0001e20000100a00 */
[----:B------:R1:W-:Y:S03]  /*3ab40*/  STL.64 [R1+0x668], R6 ;  /* 0x0006680601007387 */ /* 0x0003e60000100a00 */
[----:B0-----:R-:W2:Y:S01]  /*3ab50*/  LDL.LU.64 R4, [R1+0x6db0] ;  /* 0x006db00001047983 */ /* 0x001ea20000300a00 */
[----:B-1----:R-:W-:Y:S02]  /*3ab60*/  IMAD.MOV.U32 R7, RZ, RZ, R16 ;  /* 0x000000ffff077224 */ /* 0x002fe400078e0010 */
        /* <DEDUP_REMOVED lines=9> */
[----:B------:R-:W4:Y:S01]  /*3ac00*/  LDL.LU.64 R18, [R1+0x6d98] ;  /* 0x006d980001127983 */ /* 0x000f220000300a00 */
[----:B------:R-:W4:Y:S01]  /*3ac10*/  LDL.64 R16, [R1+0x80] ;  /* 0x0000800001107983 */ /* 0x000f220000100a00 */
[----:B------:R-:W-:Y:S02]  /*3ac20*/  STL.64 [R1+0x6cd0], R6 ;  /* 0x006cd00601007387 */ /* 0x000fe40000100a00 */
[----:B--2---:R0:W-:Y:S02]  /*3ac30*/  STL.64 [R1+0x6cc8], R4 ;  /* 0x006cc80401007387 */ /* 0x0041e40000100a00 */
[----:B0-----:R-:W2:Y:S01]  /*3ac40*/  LDL.64 R4, [R1+0x90] ;  /* 0x0000900001047983 */ /* 0x001ea20000100a00 */
[----:B---3--:R-:W-:Y:S01]  /*3ac50*/  HMMA.16816.F32 R20, R12, R8, R20 ;  /* 0x000000080c14723c */ /* 0x008fe20000001814 */
[----:B------:R-:W-:Y:S11]  /*3ac60*/  IMAD.MOV.U32 R27, RZ, RZ, R9 ;  /* 0x000000ffff1b7224 */ /* 0x000ff600078e0009 */
[----:B------:R-:W-:Y:S11]  /*3ac70*/  @!UPT UIADD3 URZ, URZ, URZ, URZ ;  /* 0x0000003f3f3ff290 */ /* 0x000ff6000fffe03f */
[----:B------:R0:W-:Y:S01]  /*3ac80*/  STL.64 [R1+0x640], R20 ;  /* 0x0006401401007387 */ /* 0x0001e20000100a00 */
[----:B------:R-:W-:Y:S03]  /*3ac90*/  STL.64 [R1+0x648], R22 ;  /* 0x0006481601007387 */ /* 0x000fe60000100a00 */
[----:B0-----:R-:W3:Y:S01]  /*3aca0*/  LDL.LU.64 R20, [R1+0x6d90] ;  /* 0x006d900001147983 */ /* 0x001ee20000300a00 */
[----:B------:R-:W3:Y:S02]  /*3acb0*/  LDL.LU.64 R10, [R1+0x6d88] ;  /* 0x006d8800010a7983 */ /* 0x000ee40000300a00 */
[----:B------:R-:W-:Y:S02]  /*3acc0*/  STL [R1+0x6d68], R27 ;  /* 0x006d681b01007387 */ /* 0x000fe40000100800 */
[----:B------:R0:W-:Y:S02]  /*3acd0*/  STL.64 [R1+0x6d60], R24 ;  /* 0x006d601801007387 */ /* 0x0001e40000100a00 */
[----:B0-----:R-:W3:Y:S01]  /*3ace0*/  LDL.LU.64 R24, [R1+0xa50] ;  /* 0x000a500001187983 */ /* 0x001ee20000300a00 */
[----:B------:R-:W3:Y:S02]  /*3acf0*/  LDL.LU.64 R26, [R1+0xa58] ;  /* 0x000a5800011a7983 */ /* 0x000ee40000300a00 */
[----:B--2---:R-:W-:-:S02]  /*3ad00*/  IMAD.MOV.U32 R2, RZ, RZ, R4 ;  /* 0x000000ffff027224 */ /* 0x004fc400078e0004 */
[----:B------:R-:W-:Y:S01]  /*3ad10*/  IMAD.MOV.U32 R0, RZ, RZ, R5 ;  /* 0x000000ffff007224 */ /* 0x000fe200078e0005 */
[----:B---3--:R-:W-:Y:S11]  /*3ad20*/  HMMA.16816.F32 R24, R12, R4, R24 ;  /* 0x000000040c18723c */ /* 0x008ff60000001818 */
[----:B------:R-:W-:Y:S11]  /*3ad30*/  @!UPT UIADD3 URZ, URZ, URZ, URZ ;  /* 0x0000003f3f3ff290 */ /* 0x000ff6000fffe03f */
[----:B------:R-:W-:Y:S01]  /*3ad40*/  @!UPT UIADD3 URZ, URZ, URZ, URZ ;  /* 0x0000003f3f3ff290 */ /* 0x000fe2000fffe03f */
[----:B------:R-:W-:Y:S01]  /*3ad50*/  STL.64 [R1+0x630], R24 ;  /* 0x0006301801007387 */ /* 0x000fe20000100a00 */
[----:B------:R-:W-:Y:S02]  /*3ad60*/  STL.64 [R1+0x638], R26 ;  /* 0x0006381a01007387 */ /* 0x000fe40000100a00 */
[----:B------:R-:W2:Y:S02]  /*3ad70*/  LDL.LU.64 R4, [R1+0xe20] ;  /* 0x000e200001047983 */ /* 0x000ea40000300a00 */
[----:B------:R-:W3:Y:S02]  /*3ad80*/  LDL.LU.64 R6, [R1+0xe28] ;  /* 0x000e280001067983 */ /* 0x000ee40000300a00 */
[----:B---3--:R-:W-:Y:S01]  /*3ad90*/  STL.64 [R1+0x6cf0], R6 ;  /* 0x006cf00601007387 */ /* 0x008fe20000100a00 */
[----:B--2---:R0:W-:Y:S03]  /*3ada0*/  STL.64 [R1+0x6ce8], R4 ;  /* 0x006ce80401007387 */ /* 0x0041e60000100a00 */
[----:B0-----:R-:W2:Y:S01]  /*3adb0*/  LDL.LU.64 R4, [R1+0xe30] ;  /* 0x000e300001047983 */ /* 0x001ea20000300a00 */
[----:B------:R-:W3:Y:S02]  /*3adc0*/  LDL.LU.64 R6, [R1+0xe38] ;  /* 0x000e380001067983 */ /* 0x000ee40000300a00 */
[----:B------:R-:W-:Y:S01]  /*3add0*/  IMAD.MOV.U32 R3, RZ, RZ, R8 ;  /* 0x000000ffff037224 */ /* 0x000fe200078e0008 */
[----:B---3--:R-:W-:Y:S01]  /*3ade0*/  STL.64 [R1+0x6d00], R6 ;  /* 0x006d000601007387 */ /* 0x008fe20000100a00 */
[----:B--2---:R0:W-:Y:S02]  /*3adf0*/  STL.64 [R1+0x6cf8], R4 ;  /* 0x006cf80401007387 */ /* 0x0041e40000100a00 */
[----:B------:R-:W2:Y:S02]  /*3ae00*/  LDL.LU.64 R8, [R1+0x570] ;  /* 0x0005700001087983 */ /* 0x000ea40000300a00 */
[----:B0-----:R-:W-:-:S02]  /*3ae10*/  IMAD.MOV.U32 R4, RZ, RZ, R11 ;  /* 0x000000ffff047224 */ /* 0x001fc400078e000b */
[----:B------:R-:W-:Y:S02]  /*3ae20*/  IMAD.MOV.U32 R5, RZ, RZ, R10 ;  /* 0x000000ffff057224 */ /* 0x000fe400078e000a */
[----:B------:R-:W2:Y:S01]  /*3ae30*/  LDL.LU.64 R10, [R1+0x578] ;  /* 0x00057800010a7983 */ /* 0x000ea20000300a00 */
[----:B------:R-:W3:Y:S02]  /*3ae40*/  LDL.LU.64 R24, [R1+0x560] ;  /* 0x0005600001187983 */ /* 0x000ee40000300a00 */
[----:B------:R-:W2:Y:S02]  /*3ae50*/  LDL.LU.64 R26, [R1+0x568] ;  /* 0x00056800011a7983 */ /* 0x000ea40000300a00 */
[----:B--2---:R-:W-:Y:S01]  /*3ae60*/  STL.64 [R1+0x6d78], R26 ;  /* 0x006d781a01007387 */ /* 0x004fe20000100a00 */
[----:B---3--:R0:W-:Y:S03]  /*3ae70*/  STL.64 [R1+0x6d70], R24 ;  /* 0x006d701801007387 */ /* 0x0081e60000100a00 */
[----:B0-----:R-:W2:Y:S01]  /*3ae80*/  LDL.64 R24, [R1+0x70] ;  /* 0x0000700001187983 */ /* 0x001ea20000100a00 */
[----:B------:R4:W-:Y:S02]  /*3ae90*/  STL.64 [R1+0x6d18], R4 ;  /* 0x006d180401007387 */ /* 0x0009e40000100a00 */
[----:B----4-:R-:W-:-:S02]  /*3aea0*/  IMAD.MOV.U32 R4, RZ, RZ, R19 ;  /* 0x000000ffff047224 */ /* 0x010fc400078e0013 */
[----:B------:R-:W-:-:S05]  /*3aeb0*/  IMAD.MOV.U32 R5, RZ, RZ, R18 ;  /* 0x000000ffff057224 */ /* 0x000fca00078e0012 */
[----:B------:R0:W-:Y:S04]  /*3aec0*/  STL.64 [R1+0x6d40], R4 ;  /* 0x006d400401007387 */ /* 0x0001e80000100a00 */
[----:B0-----:R-:W3:Y:S01]  /*3aed0*/  LDL.LU.64 R4, [R1+0xa40] ;  /* 0x000a400001047983 */ /* 0x001ee20000300a00 */
[----:B------:R-:W3:Y:S02]  /*3aee0*/  LDL.LU.64 R6, [R1+0xa48] ;  /* 0x000a480001067983 */ /* 0x000ee40000300a00 */
[----:B------:R-:W-:Y:S02]  /*3aef0*/  IMAD.MOV.U32 R23, RZ, RZ, R16 ;  /* 0x000000ffff177224 */ /* 0x000fe400078e0010 */
[----:B------:R-:W-:Y:S01]  /*3af00*/  IMAD.MOV.U32 R22, RZ, RZ, R17 ;  /* 0x000000ffff167224 */ /* 0x000fe200078e0011 */
[C---:B--2---:R-:W-:Y:S08]  /*3af10*/  HMMA.16816.F32 R8, R12.reuse, R24, R8 ;  /* 0x000000180c08723c */ /* 0x044ff00000001808 */
[----:B---3--:R-:W-:Y:S11]  /*3af20*/  HMMA.16816.F32 R4, R12, R16, R4 ;  /* 0x000000100c04723c */ /* 0x008ff60000001804 */
[----:B------:R-:W-:Y:S11]  /*3af30*/  @!UPT UIADD3 URZ, URZ, URZ, URZ ;  /* 0x0000003f3f3ff290 */ /* 0x000ff6000fffe03f */
[----:B------:R-:W-:Y:S01]  /*3af40*/  @!UPT UIADD3 URZ, URZ, URZ, URZ ;  /* 0x0000003f3f3ff290 */ /* 0x000fe2000fffe03f */
[----:B------:R-:W-:Y:S01]  /*3af50*/  STL.64 [R1+0x620], R4 ;  /* 0x0006200401007387 */ /* 0x000fe20000100a00 */
[----:B------:R-:W-:Y:S02]  /*3af60*/  STL.64 [R1+0x628], R6 ;  /* 0x0006280601007387 */ /* 0x000fe40000100a00 */
[----:B------:R-:W-:Y:S02]  /*3af70*/  STL.64 [R1+0x6d58], R22 ;  /* 0x006d581601007387 */ /* 0x000fe40000100a00 */
[----:B------:R0:W-:Y:S02]  /*3af80*/  STL.64 [R1+0x6d50], R20 ;  /* 0x006d501401007387 */ /* 0x0001e40000100a00 */
[----:B0-----:R-:W2:Y:S01]  /*3af90*/  LDL.64 R20, [R1+0x60] ;  /* 0x0000600001147983 */ /* 0x001ea20000100a00 */
[----:B------:R-:W3:Y:S02]  /*3afa0*/  LDL.LU.64 R16, [R1+0x550] ;  /* 0x0005500001107983 */ /* 0x000ee40000300a00 */
[----:B------:R-:W3:Y:S02]  /*3afb0*/  LDL.LU.64 R18, [R1+0x558] ;  /* 0x0005580001127983 */ /* 0x000ee40000300a00 */
[----:B------:R-:W4:Y:S01]  /*3afc0*/  LDL.LU.64 R4, [R1+0x500] ;  /* 0x0005000001047983 */ /* 0x000f220000300a00 */
[----:B------:R-:W4:Y:S01]  /*3afd0*/  LDL.LU.64 R6, [R1+0x508] ;  /* 0x0005080001067983 */ /* 0x000f220000300a00 */
[----:B------:R0:W-:Y:S02]  /*3afe0*/  STL.64 [R1+0x610], R8 ;  /* 0x0006100801007387 */ /* 0x0001e40000100a00 */
[----:B------:R1:W-:Y:S01]  /*3aff0*/  STL.64 [R1+0x618], R10 ;  /* 0x0006180a01007387 */ /* 0x0003e20000100a00 */
[----:B0-----:R-:W2:Y:S01]  /*3b000*/  LDL.LU R8, [R1+0x6d80] ;  /* 0x006d800001087983 */ /* 0x001ea20000300800 */
[----:B-1----:R-:W-:-:S02]  /*3b010*/  IMAD.MOV.U32 R10, RZ, RZ, R24 ;  /* 0x000000ffff0a7224 */ /* 0x002fc400078e0018 */
[----:B------:R-:W-:Y:S02]  /*3b020*/  IMAD.MOV.U32 R11, RZ, RZ, R25 ;  /* 0x000000ffff0b7224 */ /* 0x000fe400078e0019 */
[----:B------:R-:W2:Y:S01]  /*3b030*/  LDL.LU.64 R26, [R1+0x6d78] ;  /* 0x006d7800011a7983 */ /* 0x000ea20000300a00 */
[----:B------:R-:W2:Y:S02]  /*3b040*/  LDL.LU.64 R24, [R1+0x6d70] ;  /* 0x006d700001187983 */ /* 0x000ea40000300a00 */
[C---:B--2---:R-:W-:Y:S01]  /*3b050*/  HMMA.16816.F32 R24, R12.reuse, R20, R24 ;  /* 0x000000140c18723c */ /* 0x044fe20000001818 */
[----:B------:R-:W-:Y:S11]  /*3b060*/  IMAD.MOV.U32 R9, RZ, RZ, R21 ;  /* 0x000000ffff097224 */ /* 0x000ff600078e0015 */
[----:B------:R-:W-:Y:S11]  /*3b070*/  @!UPT UIADD3 URZ, URZ, URZ, URZ ;  /* 0x0000003f3f3ff290 */ /* 0x000ff6000fffe03f */
[----:B------:R-:W-:Y:S01]  /*3b080*/  STL.64 [R1+0x600], R24 ;  /* 0x0006001801007387 */ /* 0x000fe20000100a00 */
[----:B------:R0:W-:Y:S03]  /*3b090*/  STL.64 [R1+0x608], R26 ;  /* 0x0006081a01007387 */ /* 0x0001e60000100a00 */
[----:B0-----:R-:W2:Y:S01]  /*3b0a0*/  LDL.LU R27, [R1+0x6d68] ;  /* 0x006d6800011b7983 */ /* 0x001ea20000300800 */
[----:B------:R-:W2:Y:S02]  /*3b0b0*/  LDL.LU.64 R24, [R1+0x6d60] ;  /* 0x006d600001187983 */ /* 0x000ea40000300a00 */
[----:B------:R-:W-:Y:S02]  /*3b0c0*/  IMAD.MOV.U32 R26, RZ, RZ, R20 ;  /* 0x000000ffff1a7224 */ /* 0x000fe400078e0014 */
[----:B------:R-:W2:Y:S01]  /*3b0d0*/  LDL.LU.64 R22, [R1+0x6d58] ;  /* 0x006d580001167983 */ /* 0x000ea20000300a00 */
[----:B------:R-:W3:Y:S01]  /*3b0e0*/  LDL.LU.64 R20, [R1+0x6d50] ;  /* 0x006d500001147983 */ /* 0x000ee20000300a00 */
[----:B------:R-:W-:Y:S02]  /*3b0f0*/  STL.64 [R1+0x6d28], R10 ;  /* 0x006d280a01007387 */ /* 0x000fe40000100a00 */
[----:B------:R0:W-:Y:S02]  /*3b100*/  STL.64 [R1+0x6d20], R8 ;  /* 0x006d200801007387 */ /* 0x0001e40000100a00 */
[----:B0-----:R-:W4:Y:S01]  /*3b110*/  LDL.LU.64 R8, [R1+0xe50] ;  /* 0x000e500001087983 */ /* 0x001f220000300a00 */
[----:B------:R-:W4:Y:S01]  /*3b120*/  LDL.LU.64 R10, [R1+0xe58] ;  /* 0x000e5800010a7983 */ /* 0x000f220000300a00 */
[C---:B---3--:R-:W-:Y:S02]  /*3b130*/  HMMA.16816.F32 R16, R12.reuse, R20, R16 ;  /* 0x000000140c10723c */ /* 0x048fe40000001810 */
[----:B--2---:R-:W-:Y:S01]  /*3b140*/  STL.64 [R1+0x6d10], R26 ;  /* 0x006d101a01007387 */ /* 0x004fe20000100a00 */
[----:B------:R0:W-:Y:S03]  /*3b150*/  STL.64 [R1+0x6d08], R24 ;  /* 0x006d081801007387 */ /* 0x0001e60000100a00 */
[----:B0-----:R-:W2:Y:S01]  /*3b160*/  LDL.LU.64 R24, [R1+0xe40] ;  /* 0x000e400001187983 */ /* 0x001ea20000300a00 */
[----:B------:R-:W2:Y:S11]  /*3b170*/  LDL.LU.64 R26, [R1+0xe48] ;  /* 0x000e4800011a7983 */ /* 0x000eb60000300a00 */
[----:B------:R-:W-:Y:S05]  /*3b180*/  @!UPT UIADD3 URZ, URZ, URZ, URZ ;  /* 0x0000003f3f3ff290 */ /* 0x000fea000fffe03f */
[----:B------:R0:W-:Y:S01]  /*3b190*/  STL.64 [R1+0x5f0], R16 ;  /* 0x0005f01001007387 */ /* 0x0001e20000100a00 */
[----:B------:R1:W-:Y:S03]  /*3b1a0*/  STL.64 [R1+0x5f8], R18 ;  /* 0x0005f81201007387 */ /* 0x0003e60000100a00 */
[----:B0-----:R-:W4:Y:S01]  /*3b1b0*/  LDL.LU.64 R16, [R1+0x6d48] ;  /* 0x006d480001107983 */ /* 0x001f220000300a00 */
[----:B------:R-:W-:Y:S01]  /*3b1c0*/  STL.64 [R1+0x6bf8], R20 ;  /* 0x006bf81401007387 */ /* 0x000fe20000100a00 */
[----:B----4-:R-:W-:Y:S02]  /*3b1d0*/  HMMA.16816.F32 R12, R12, R16, R4 ;  /* 0x000000100c0c723c */ /* 0x010fe40000001804 */
[----:B------:R-:W3:Y:S01]  /*3b1e0*/  LDL.LU.64 R4, [R1+0x6d40] ;  /* 0x006d400001047983 */ /* 0x000ee20000300a00 */
[----:B-1----:R-:W3:Y:S02]  /*3b1f0*/  LDL.LU.64 R18, [R1+0x6d38] ;  /* 0x006d380001127983 */ /* 0x002ee40000300a00 */
[----:B------:R-:W3:Y:S11]  /*3b200*/  LDL.LU.64 R16, [R1+0x6d30] ;  /* 0x006d300001107983 */ /* 0x000ef60000300a00 */
[----:B------:R-:W-:Y:S07]  /*3b210*/  @!UPT UIADD3 URZ, URZ, URZ, URZ ;  /* 0x0000003f3f3ff290 */ /* 0x000fee000fffe03f */
[----:B------:R0:W-:Y:S01]  /*3b220*/  STL.64 [R1+0x240], R12 ;  /* 0x0002400c01007387 */ /* 0x0001e20000100a00 */
[----:B------:R-:W-:Y:S03]  /*3b230*/  STL.64 [R1+0x248], R14 ;  /* 0x0002480e01007387 */ /* 0x000fe60000100a00 */
[----:B0-----:R-:W4:Y:S04]  /*3b240*/  LDL R12, [R1] ;  /* 0x00000000010c7983 */ /* 0x001f280000100800 */
[----:B------:R-:W4:Y:S01]  /*3b250*/  LDL R13, [R1+0x4] ;  /* 0x00000400010d7983 */ /* 0x000f220000100800 */
[C---:B---3--:R-:W-:Y:S03]  /*3b260*/  HMMA.16816.F32 R4, R16.reuse, R4, R8 ;  /* 0x000000041004723c */ /* 0x048fe60000001808 */
[----:B------:R-:W3:Y:S01]  /*3b270*/  LDL.LU.64 R10, [R1+0x6d28] ;  /* 0x006d2800010a7983 */ /* 0x000ee20000300a00 */
        /* <DEDUP_REMOVED lines=11> */
[----:B0-----:R-:W4:Y:S01]  /*3b330*/  LDL.LU.64 R6, [R1+0x6d00] ;  /* 0x006d000001067983 */ /* 0x001f220000300a00 */
[----:B------:R-:W4:Y:S02]  /*3b340*/  LDL.LU.64 R4, [R1+0x6cf8] ;  /* 0x006cf80001047983 */ /* 0x000f240000300a00 */
[C---:B----4-:R-:W-:Y:S01]  /*3b350*/  HMMA.16816.F32 R12, R16.reuse, R12, R4 ;  /* 0x0000000c100c723c */ /* 0x050fe20000001804 */
[----:B------:R-:W4:Y:S01]  /*3b360*/  LDL.LU.64 R6, [R1+0x6cf0] ;  /* 0x006cf00001067983 */ /* 0x000f220000300a00 */
[----:B------:R-:W4:Y:S11]  /*3b370*/  LDL.LU.64 R4, [R1+0x6ce8] ;  /* 0x006ce80001047983 */ /* 0x000f360000300a00 */
[----:B------:R-:W-:Y:S10]  /*3b380*/  @!UPT UIADD3 URZ, URZ, URZ, URZ ;  /* 0x0000003f3f3ff290 */ /* 0x000ff4000fffe03f */
[----:B------:R-:W-:Y:S01]  /*3b390*/  STL.64 [R1+0x5c0], R12 ;  /* 0x0005c00c01007387 */ /* 0x000fe20000100a00 */
[----:B------:R4:W-:Y:S02]  /*3b3a0*/  STL.64 [R1+0x5c8], R14 ;  /* 0x0005c80e01007387 */ /* 0x0009e40000100a00 */
[----:B--2---:R-:W-:Y:S01]  /*3b3b0*/  IMAD.MOV.U32 R20, RZ, RZ, R26 ;  /* 0x000000ffff147224 */ /* 0x004fe200078e001a */
[----:B----4-:R-:W-:Y:S01]  /*3b3c0*/  HMMA.16816.F32 R12, R16, R24, R4 ;  /* 0x00000018100c723c */ /* 0x010fe20000001804 */
[----:B------:R-:W2:Y:S01]  /*3b3d0*/  LDL.LU.64 R4, [R1+0xc50] ;  /* 0x000c500001047983 */ /* 0x000ea20000300a00 */
[----:B------:R-:W2:Y:S11]  /*3b3e0*/  LDL.LU.64 R6, [R1+0xc58] ;  /* 0x000c580001067983 */ /* 0x000eb60000300a00 */
[----:B------:R-:W-:Y:S10]  /*3b3f0*/  @!UPT UIADD3 URZ, URZ, URZ, URZ ;  /* 0x0000003f3f3ff290 */ /* 0x000ff4000fffe03f */
[----:B------:R0:W-:Y:S01]  /*3b400*/  STL.64 [R1+0x5b0], R12 ;  /* 0x0005b00c01007387 */ /* 0x0001e20000100a00 */
[----:B------:R1:W-:Y:S02]  /*3b410*/  STL.64 [R1+0x5b8], R14 ;  /* 0x0005b80e01007387 */ /* 0x0003e40000100a00 */
[----:B------:R-:W4:Y:S02]  /*3b420*/  LDL.LU R26, [R1+0x6ce4] ;  /* 0x006ce400011a7983 */ /* 0x000f240000300800 */
[----:B------:R-:W-:Y:S02]  /*3b430*/  IMAD.MOV.U32 R21, RZ, RZ, R9 ;  /* 0x000000ffff157224 */ /* 0x000fe400078e0009 */
[----:B------:R-:W2:Y:S04]  /*3b440*/  LDL.LU R9, [R1+0x6ce0] ;  /* 0x006ce00001097983 */ /* 0x000ea80000300800 */
[----:B0-----:R-:W2:Y:S01]  /*3b450*/  LDL.LU.64 R12, [R1+0xc20] ;  /* 0x000c2000010c7983 */ /* 0x001ea20000300a00 */
[----:B-1----:R-:W2:Y:S02]  /*3b460*/  LDL.LU.64 R14, [R1+0xc28] ;  /* 0x000c2800010e7983 */ /* 0x002ea40000300a00 */
[----:B------:R3:W-:Y:S02]  /*3b470*/  STL.64 [R1+0x6c10], R20 ;  /* 0x006c101401007387 */ /* 0x0007e40000100a00 */
[----:B---3--:R-:W-:-:S02]  /*3b480*/  IMAD.MOV.U32 R20, RZ, RZ, R10 ;  /* 0x000000ffff147224 */ /* 0x008fc400078e000a */
[----:B------:R-:W-:Y:S01]  /*3b490*/  IMAD.MOV.U32 R21, RZ, RZ, R11 ;  /* 0x000000ffff157224 */ /* 0x000fe200078e000b */
[----:B------:R-:W3:Y:S01]  /*3b4a0*/  LDL.LU R10, [R1+0x6cdc] ;  /* 0x006cdc00010a7983 */ /* 0x000ee20000300800 */
[----:B------:R-:W3:Y:S03]  /*3b4b0*/  LDL.LU R11, [R1+0x6cd8] ;  /* 0x006cd800010b7983 */ /* 0x000ee60000300800 */
[----:B------:R-:W-:Y:S04]  /*3b4c0*/  STL.64 [R1+0x6c28], R20 ;  /* 0x006c281401007387 */ /* 0x000fe80000100a00 */
[----:B----4-:R-:W-:Y:S01]  /*3b4d0*/  STL [R1+0x6ba8], R26 ;  /* 0x006ba81a01007387 */ /* 0x010fe20000100800 */
[----:B------:R0:W-:Y:S03]  /*3b4e0*/  STL.64 [R1+0x6ba0], R24 ;  /* 0x006ba01801007387 */ /* 0x0001e60000100a00 */
[----:B0-----:R-:W4:Y:S04]  /*3b4f0*/  LDL.LU.64 R24, [R1] ;  /* 0x0000000001187983 */ /* 0x001f280000300a00 */
[----:B----4-:R0:W-:Y:S04]  /*3b500*/  STL.64 [R1+0x6bc0], R24 ;  /* 0x006bc01801007387 */ /* 0x0101e80000100a00 */
[----:B0-----:R-:W4:Y:S01]  /*3b510*/  LDL.LU.64 R24, [R1+0x10] ;  /* 0x0000100001187983 */ /* 0x001f220000300a00 */
[----:B--2---:R-:W-:Y:S03]  /*3b520*/  HMMA.16816.F32 R4, R16, R8, R4 ;  /* 0x000000081004723c */ /* 0x004fe60000001804 */
[----:B----4-:R0:W-:Y:S04]  /*3b530*/  STL.64 [R1+0x6bc8], R24 ;  /* 0x006bc81801007387 */ /* 0x0101e80000100a00 */
[----:B0-----:R-:W2:Y:S01]  /*3b540*/  LDL.LU.64 R24, [R1+0x20] ;  /* 0x0000200001187983 */ /* 0x001ea20000300a00 */
[----:B------:R-:W-:-:S02]  /*3b550*/  IMAD.MOV.U32 R20, RZ, RZ, R23 ;  /* 0x000000ffff147224 */ /* 0x000fc400078e0017 */
[----:B------:R-:W-:Y:S01]  /*3b560*/  IMAD.MOV.U32 R21, RZ, RZ, R22 ;  /* 0x000000ffff157224 */ /* 0x000fe200078e0016 */
[----:B--2---:R-:W-:Y:S11]  /*3b570*/  STL.64 [R1+0x6bf0], R24 ;  /* 0x006bf01801007387 */ /* 0x004ff60000100a00 */
[----:B------:R-:W-:Y:S01]  /*3b580*/  @!UPT UIADD3 URZ, URZ, URZ, URZ ;  /* 0x0000003f3f3ff290 */ /* 0x000fe2000fffe03f */
[----:B------:R-:W-:Y:S02]  /*3b590*/  STL.64 [R1+0x5a0], R4 ;  /* 0x0005a00401007387 */ /* 0x000fe40000100a00 */
[----:B------:R0:W-:Y:S02]  /*3b5a0*/  STL.64 [R1+0x5a8], R6 ;  /* 0x0005a80601007387 */ /* 0x0001e40000100a00 */
[----:B0-----:R-:W2:Y:S01]  /*3b5b0*/  LDL.LU.64 R6, [R1+0x6cd0] ;  /* 0x006cd00001067983 */ /* 0x001ea20000300a00 */
[----:B------:R-:W4:Y:S02]  /*3b5c0*/  LDL.LU.64 R4, [R1+0x6cc8] ;  /* 0x006cc80001047983 */ /* 0x000f240000300a00 */
[----:B------:R0:W-:Y:S02]  /*3b5d0*/  STL.64 [R1+0x6c40], R20 ;  /* 0x006c401401007387 */ /* 0x0001e40000100a00 */
[----:B---3--:R-:W-:Y:S01]  /*3b5e0*/  STL.64 [R1+0x6b98], R10 ;  /* 0x006b980a01007387 */ /* 0x008fe20000100a00 */
[----:B------:R4:W-:Y:S04]  /*3b5f0*/  STL.64 [R1+0x6b90], R8 ;  /* 0x006b900801007387 */ /* 0x0009e80000100a00 */
[----:B0-----:R-:W3:Y:S01]  /*3b600*/  LDL.LU.64 R20, [R1+0xa10] ;  /* 0x000a100001147983 */ /* 0x001ee20000300a00 */
[----:B------:R-:W2:Y:S01]  /*3b610*/  LDL.LU.64 R22, [R1+0xa18] ;  /* 0x000a180001167983 */ /* 0x000ea20000300a00 */
[----:B----4-:R-:W-:Y:S11]  /*3b620*/  HMMA.16816.F32 R8, R16, R4, R12 ;  /* 0x000000041008723c */ /* 0x010ff6000000180c */
[----:B------:R-:W-:Y:S11]  /*3b630*/  @!UPT UIADD3 URZ, URZ, URZ, URZ ;  /* 0x0000003f3f3ff290 */ /* 0x000ff6000fffe03f */
[----:B------:R-:W-:Y:S01]  /*3b640*/  @!UPT UIADD3 URZ, URZ, URZ, URZ ;  /* 0x0000003f3f3ff290 */ /* 0x000fe2000fffe03f */
[----:B------:R-:W-:Y:S01]  /*3b650*/  STL.64 [R1+0x590], R8 ;  /* 0x0005900801007387 */ /* 0x000fe20000100a00 */
[----:B------:R-:W-:Y:S02]  /*3b660*/  STL.64 [R1+0x598], R10 ;  /* 0x0005980a01007387 */ /* 0x000fe40000100a00 */
[----:B--2---:R-:W-:Y:S02]  /*3b670*/  STL.64 [R1+0x6c50], R22 ;  /* 0x006c501601007387 */ /* 0x004fe40000100a00 */
[----:B---3--:R0:W-:Y:S02]  /*3b680*/  STL.64 [R1+0x6c48], R20 ;  /* 0x006c481401007387 */ /* 0x0081e40000100a00 */
[----:B0-----:R-:W-:Y:S02]  /*3b690*/  IMAD.MOV.U32 R20, RZ, RZ, R3 ;  /* 0x000000ffff147224 */ /* 0x001fe400078e0003 */
[----:B------:R-:W-:Y:S01]  /*3b6a0*/  IMAD.MOV.U32 R21, RZ, RZ, R27 ;  /* 0x000000ffff157224 */ /* 0x000fe200078e001b */
[----:B------:R-:W2:Y:S01]  /*3b6b0*/  LDL.LU R3, [R1+0x6cc0] ;  /* 0x006cc00001037983 */ /* 0x000ea20000300800 */
[----:B------:R-:W3:Y:S03]  /*3b6c0*/  LDL.LU R27, [R1+0x6cbc] ;  /* 0x006cbc00011b7983 */ /* 0x000ee60000300800 */
[----:B------:R0:W-:Y:S02]  /*3b6d0*/  STL.64 [R1+0x6c68], R20 ;  /* 0x006c681401007387 */ /* 0x0001e40000100a00 */
[----:B0-----:R-:W-:-:S02]  /*3b6e0*/  IMAD.MOV.U32 R20, RZ, RZ, R29 ;  /* 0x000000ffff147224 */ /* 0x001fc400078e001d */
[----:B------:R-:W-:Y:S01]  /*3b6f0*/  IMAD.MOV.U32 R21, RZ, RZ, R6 ;  /* 0x000000ffff157224 */ /* 0x000fe200078e0006 */
[----:B------:R-:W4:Y:S01]  /*3b700*/  LDL.LU R29, [R1+0x6cb8] ;  /* 0x006cb800011d7983 */ /* 0x000f220000300800 */
[----:B------:R-:W2:Y:S03]  /*3b710*/  LDL.LU R6, [R1+0x6cb4] ;  /* 0x006cb40001067983 */ /* 0x000ea60000300800 */
[----:B------:R0:W-:Y:S02]  /*3b720*/  STL.64 [R1+0x6c80], R20 ;  /* 0x006c801401007387 */ /* 0x0001e40000100a00 */
[----:B0-----:R-:W-:Y:S02]  /*3b730*/  IMAD.MOV.U32 R20, RZ, RZ, R7 ;  /* 0x000000ffff147224 */ /* 0x001fe400078e0007 */
[----:B------:R-:W-:Y:S01]  /*3b740*/  IMAD.MOV.U32 R21, RZ, RZ, R28 ;  /* 0x000000ffff157224 */ /* 0x000fe200078e001c */
[----:B------:R-:W2:Y:S04]  /*3b750*/  LDL.LU R7, [R1+0x6cb0] ;  /* 0x006cb00001077983 */ /* 0x000ea80000300800 */
[----:B------:R3:W-:Y:S01]  /*3b760*/  STL.64 [R1+0x6c98], R20 ;  /* 0x006c981401007387 */ /* 0x0007e20000100a00 */
[----:B------:R-:W2:Y:S02]  /*3b770*/  LDL.LU.64 R24, [R1+0x900] ;  /* 0x0009000001187983 */ /* 0x000ea40000300a00 */
[----:B---3--:R-:W-:-:S02]  /*3b780*/  IMAD.MOV.U32 R20, RZ, RZ, R27 ;  /* 0x000000ffff147224 */ /* 0x008fc400078e001b */
[----:B------:R-:W3:Y:S04]  /*3b790*/  LDL.LU.64 R26, [R1+0x908] ;  /* 0x00090800011a7983 */ /* 0x000ee80000300a00 */
[----:B----4-:R-:W0:Y:S04]  /*3b7a0*/  LDSM.16.MT88.4 R12, [R29+0x380] ;  /* 0x000380001d0c783b */ /* 0x010e280000004200 */
[----:B---3--:R-:W-:Y:S01]  /*3b7b0*/  STL.64 [R1+0x6c08], R26 ;  /* 0x006c081a01007387 */ /* 0x008fe20000100a00 */
[----:B--2---:R1:W-:Y:S03]  /*3b7c0*/  STL.64 [R1+0x6c00], R24 ;  /* 0x006c001801007387 */ /* 0x0043e60000100a00 */
[----:B-1----:R-:W2:Y:S01]  /*3b7d0*/  LDL.LU.64 R24, [R1+0x910] ;  /* 0x0009100001187983 */ /* 0x002ea20000300a00 */
[----:B------:R-:W3:Y:S03]  /*3b7e0*/  LDL.LU.64 R26, [R1+0x918] ;  /* 0x00091800011a7983 */ /* 0x000ee60000300a00 */
        /* <DEDUP_REMOVED lines=19> */
[----:B------:R-:W3:Y:S02]  /*3b920*/  LDL.LU.64 R26, [R1+0xc38] ;  /* 0x000c3800011a7983 */ /* 0x000ee40000300a00 */
[----:B------:R-:W-:Y:S01]  /*3b930*/  IMAD.MOV.U32 R21, RZ, RZ, R3 ;  /* 0x000000ffff157224 */ /* 0x000fe200078e0003 */
[----:B---3--:R-:W-:Y:S01]  /*3b940*/  STL.64 [R1+0x6ca8], R26 ;  /* 0x006ca81a01007387 */ /* 0x008fe20000100a00 */
[----:B--2---:R1:W-:Y:S03]  /*3b950*/  STL.64 [R1+0x6ca0], R24 ;  /* 0x006ca01801007387 */ /* 0x0043e60000100a00 */
[----:B-1----:R-:W2:Y:S01]  /*3b960*/  LDL.LU.64 R24, [R1+0xc40] ;  /* 0x000c400001187983 */ /* 0x002ea20000300a00 */
[----:B------:R-:W2:Y:S02]  /*3b970*/  LDL.LU.64 R26, [R1+0xc48] ;  /* 0x000c4800011a7983 */ /* 0x000ea40000300a00 */
[----:B------:R-:W3:Y:S02]  /*3b980*/  LDL.LU.64 R8, [R1+0x840] ;  /* 0x0008400001087983 */ /* 0x000ee40000300a00 */
[----:B------:R-:W3:Y:S01]  /*3b990*/  LDL.LU.64 R10, [R1+0x848] ;  /* 0x00084800010a7983 */ /* 0x000ee20000300a00 */
[----:B------:R-:W-:Y:S01]  /*3b9a0*/  STL.64 [R1+0x6bb8], R6 ;  /* 0x006bb80601007387 */ /* 0x000fe20000100a00 */
[----:B------:R-:W-:Y:S02]  /*3b9b0*/  STL.64 [R1+0x6bb0], R4 ;  /* 0x006bb00401007387 */ /* 0x000fe40000100a00 */
[----:B0-----:R-:W-:Y:S02]  /*3b9c0*/  STL.64 [R1+0x6b48], R14 ;  /* 0x006b480e01007387 */ /* 0x001fe40000100a00 */
[----:B------:R0:W-:Y:S02]  /*3b9d0*/  STL.64 [R1+0x6b40], R12 ;  /* 0x006b400c01007387 */ /* 0x0001e40000100a00 */
[----:B0-----:R-:W3:Y:S01]  /*3b9e0*/  LDL.LU.64 R12, [R1+0x40] ;  /* 0x00004000010c7983 */ /* 0x001ee20000300a00 */
        /* <DEDUP_REMOVED lines=25> */
[----:B------:R-:W-:Y:S01]  /*3bb80*/  STL.64 [R1+0x550], R20 ;  /* 0x0005501401007387 */ /* 0x000fe20000100a00 */
[----:B------:R0:W-:Y:S03]  /*3bb90*/  STL.64 [R1+0x558], R22 ;  /* 0x0005581601007387 */ /* 0x0001e60000100a00 */
[----:B0-----:R-:W4:Y:S01]  /*3bba0*/  LDL.LU.64 R22, [R1+0x6c50] ;  /* 0x006c500001167983 */ /* 0x001f220000300a00 */
[----:B------:R-:W4:Y:S02]  /*3bbb0*/  LDL.LU.64 R20, [R1+0x6c48] ;  /* 0x006c480001147983 */ /* 0x000f240000300a00 */
[----:B------:R-:W-:Y:S02]  /*3bbc0*/  IMAD.MOV.U32 R4, RZ, RZ, R2 ;  /* 0x000000ffff047224 */ /* 0x000fe400078e0002 */
[----:B------:R-:W-:-:S07]  /*3bbd0*/  IMAD.MOV.U32 R5, RZ, RZ, R0 ;  /* 0x000000ffff057224 */ /* 0x000fce00078e0000 */
[C---:B----4-:R-:W-:Y:S01]  /*3bbe0*/  HMMA.16816.F32 R4, R16.reuse, R4, R20 ;  /* 0x000000041004723c */ /* 0x050fe20000001814 */
[----:B------:R-:W2:Y:S11]  /*3bbf0*/  LDL.LU.64 R20, [R1+0x6c40] ;  /* 0x006c400001147983 */ /* 0x000eb60000300a00 */
[----:B------:R-:W-:Y:S11]  /*3bc00*/  @!UPT UIADD3 URZ, URZ, URZ, URZ ;  /* 0x0000003f3f3ff290 */ /* 0x000ff6000fffe03f */
[----:B------:R0:W-:Y:S01]  /*3bc10*/  STL.64 [R1+0x540], R4 ;  /* 0x0005400401007387 */ /* 0x0001e20000100a00 */
[----:B------:R1:W-:Y:S03]  /*3bc20*/  STL.64 [R1+0x548], R6 ;  /* 0x0005480601007387 */ /* 0x0003e60000100a00 */
[----:B0-----:R-:W4:Y:S01]  /*3bc30*/  LDL.LU.64 R4, [R1+0xdf0] ;  /* 0x000df00001047983 */ /* 0x001f220000300a00 */
[----:B-1----:R-:W3:Y:S01]  /*3bc40*/  LDL.LU.64 R6, [R1+0xdf8] ;  /* 0x000df80001067983 */ /* 0x002ee20000300a00 */
[C---:B--2---:R-:W-:Y:S02]  /*3bc50*/  HMMA.16816.F32 R20, R16.reuse, R20, R24 ;  /* 0x000000141014723c */ /* 0x044fe40000001818 */
[----:B---3--:R-:W-:Y:S01]  /*3bc60*/  STL.64 [R1+0x6bd8], R6 ;  /* 0x006bd80601007387 */ /* 0x008fe20000100a00 */
[----:B----4-:R0:W-:Y:S03]  /*3bc70*/  STL.64 [R1+0x6bd0], R4 ;  /* 0x006bd00401007387 */ /* 0x0101e60000100a00 */
[----:B0-----:R-:W2:Y:S01]  /*3bc80*/  LDL.LU.64 R4, [R1+0xe10] ;  /* 0x000e100001047983 */ /* 0x001ea20000300a00 */
[----:B------:R-:W2:Y:S02]  /*3bc90*/  LDL.LU.64 R6, [R1+0xe18] ;  /* 0x000e180001067983 */ /* 0x000ea40000300a00 */
[----:B------:R-:W3:Y:S02]  /*3bca0*/  LDL.LU.64 R26, [R1+0x6c38] ;  /* 0x006c3800011a7983 */ /* 0x000ee40000300a00 */
[----:B------:R-:W3:Y:S11]  /*3bcb0*/  LDL.LU.64 R24, [R1+0x6c30] ;  /* 0x006c300001187983 */ /* 0x000ef60000300a00 */
[----:B------:R-:W-:Y:S01]  /*3bcc0*/  @!UPT UIADD3 URZ, URZ, URZ, URZ ;  /* 0x0000003f3f3ff290 */ /* 0x000fe2000fffe03f */
        /* <DEDUP_REMOVED lines=18> */
[----:B------:R-:W3:Y:S11]  /*3bdf0*/  LDL.LU.64 R24, [R1+0x6bf0] ;  /* 0x006bf00001187983 */ /* 0x000ef60000300a00 */
[----:B------:R-:W-:Y:S10]  /*3be00*/  @!UPT UIADD3 URZ, URZ, URZ, URZ ;  /* 0x0000003f3f3ff290 */ /* 0x000ff4000fffe03f */
[----:B------:R-:W-:Y:S01]  /*3be10*/  STL.64 [R1+0x500], R20 ;  /* 0x0005001401007387 */ /* 0x000fe20000100a00 */
[----:B------:R0:W-:Y:S03]  /*3be20*/  STL.64 [R1+0x508], R22 ;  /* 0x0005081601007387 */ /* 0x0001e60000100a00 */
[----:B0-----:R-:W2:Y:S01]  /*3be30*/  LDL.LU.64 R22, [R1+0x6be8] ;  /* 0x006be80001167983 */ /* 0x001ea20000300a00 */
[----:B------:R-:W2:Y:S01]  /*3be40*/  LDL.LU.64 R20, [R1+0x6be0] ;  /* 0x006be00001147983 */ /* 0x000ea20000300a00 */
[----:B------:R-:W-:Y:S01]  /*3be50*/  HMMA.16816.F32 R16, R16, R12, R8 ;  /* 0x0000000c1010723c */ /* 0x000fe20000001808 */
[----:B------:R-:W4:Y:S01]  /*3be60*/  LDL.LU.64 R8, [R1+0xde0] ;  /* 0x000de00001087983 */ /* 0x000f220000300a00 */
[----:B------:R-:W4:Y:S11]  /*3be70*/  LDL.LU.64 R10, [R1+0xde8] ;  /* 0x000de800010a7983 */ /* 0x000f360000300a00 */
[----:B------:R-:W-:Y:S10]  /*3be80*/  @!UPT UIADD3 URZ, URZ, URZ, URZ ;  /* 0x0000003f3f3ff290 */ /* 0x000ff4000fffe03f */
[----:B------:R0:W-:Y:S01]  /*3be90*/  STL.64 [R1+0x230], R16 ;  /* 0x0002301001007387 */ /* 0x0001e20000100a00 */
[----:B------:R-:W-:Y:S03]  /*3bea0*/  STL.64 [R1+0x238], R18 ;  /* 0x0002381201007387 */ /* 0x000fe60000100a00 */
[----:B0-----:R-:W4:Y:S01]  /*3beb0*/  LDL.LU.64 R16, [R1+0x30] ;  /* 0x0000300001107983 */ /* 0x001f220000300a00 */
[----:B------:R-:W-:Y:S02]  /*3bec0*/  STL [R1+0x6b54], R12 ;  /* 0x006b540c01007387 */ /* 0x000fe40000100800 */
[----:B------:R0:W-:Y:S02]  /*3bed0*/  STL [R1+0x6b50], R13 ;  /* 0x006b500d01007387 */ /* 0x0001e40000100800 */
[----:B0-----:R-:W4:Y:S01]  /*3bee0*/  LDL.LU.64 R12, [R1+0xe00] ;  /* 0x000e0000010c7983 */ /* 0x001f220000300a00 */
[----:B------:R-:W4:Y:S02]  /*3bef0*/  LDL.LU.64 R14, [R1+0xe08] ;  /* 0x000e0800010e7983 */ /* 0x000f240000300a00 */
[----:B---3--:R-:W-:-:S02]  /*3bf00*/  IMAD.MOV.U32 R28, RZ, RZ, R24 ;  /* 0x000000ffff1c7224 */ /* 0x008fc400078e0018 */
[----:B------:R-:W-:Y:S01]  /*3bf10*/  IMAD.MOV.U32 R3, RZ, RZ, R25 ;  /* 0x000000ffff037224 */ /* 0x000fe200078e0019 */
[C---:B--2---:R-:W-:Y:S11]  /*3bf20*/  HMMA.16816.F32 R4, R20.reuse, R24, R4 ;  /* 0x000000181404723c */ /* 0x044ff60000001804 */
[----:B------:R-:W-:Y:S11]  /*3bf30*/  @!UPT UIADD3 URZ, URZ, URZ, URZ ;  /* 0x0000003f3f3ff290 */ /* 0x000ff6000fffe03f */
[----:B------:R-:W-:Y:S01]  /*3bf40*/  @!UPT UIADD3 URZ, URZ, URZ, URZ ;  /* 0x0000003f3f3ff290 */ /* 0x000fe2000fffe03f */
[----:B------:R-:W-:Y:S01]  /*3bf50*/  STL.64 [R1+0x220], R4 ;  /* 0x0002200401007387 */ /* 0x000fe20000100a00 */
[----:B------:R0:W-:Y:S03]  /*3bf60*/  STL.64 [R1+0x228], R6 ;  /* 0x0002280601007387 */ /* 0x0001e60000100a00 */
[----:B0-----:R-:W2:Y:S01]  /*3bf70*/  LDL.LU.64 R6, [R1+0x6bd8] ;  /* 0x006bd80001067983 */ /* 0x001ea20000300a00 */
[----:B------:R-:W2:Y:S02]  /*3bf80*/  LDL.LU.64 R4, [R1+0x6bd0] ;  /* 0x006bd00001047983 */ /* 0x000ea40000300a00 */
[----:B------:R-:W4:Y:S02]  /*3bf90*/  LDL.LU.64 R24, [R1+0x6bc8] ;  /* 0x006bc80001187983 */ /* 0x000f240000300a00 */
[C---:B----4-:R-:W-:Y:S11]  /*3bfa0*/  HMMA.16816.F32 R12, R20.reuse, R24, R12 ;  /* 0x00000018140c723c */ /* 0x050ff6000000180c */
[----:B------:R-:W-:Y:S11]  /*3bfb0*/  @!UPT UIADD3 URZ, URZ, URZ, URZ ;  /* 0x0000003f3f3ff290 */ /* 0x000ff6000fffe03f */
[----:B------:R-:W-:Y:S01]  /*3bfc0*/  @!UPT UIADD3 URZ, URZ, URZ, URZ ;  /* 0x0000003f3f3ff290 */ /* 0x000fe2000fffe03f */
[----:B------:R-:W-:Y:S01]  /*3bfd0*/  STL.64 [R1+0x210], R12 ;  /* 0x0002100c01007387 */ /* 0x000fe20000100a00 */
[----:B------:R0:W-:Y:S02]  /*3bfe0*/  STL.64 [R1+0x218], R14 ;  /* 0x0002180e01007387 */ /* 0x0001e40000100a00 */
[----:B0-----:R-:W-:Y:S02]  /*3bff0*/  IMAD.MOV.U32 R15, RZ, RZ, R24 ;  /* 0x000000ffff0f7224 */ /* 0x001fe400078e0018 */
[----:B------:R-:W-:Y:S02]  /*3c000*/  IMAD.MOV.U32 R14, RZ, RZ, R25 ;  /* 0x000000ffff0e7224 */ /* 0x000fe400078e0019 */
[----:B------:R-:W2:Y:S02]  /*3c010*/  LDL.LU.64 R24, [R1+0x6bc0] ;  /* 0x006bc00001187983 */ /* 0x000ea40000300a00 */
[----:B--2---:R-:W-:Y:S01]  /*3c020*/  HMMA.16816.F32 R4, R20, R24, R4 ;  /* 0x000000181404723c */ /* 0x004fe20000001804 */
[----:B------:R-:W-:-:S02]  /*3c030*/  IMAD.MOV.U32 R12, RZ, RZ, R24 ;  /* 0x000000ffff0c7224 */ /* 0x000fc400078e0018 */
[----:B------:R-:W-:Y:S11]  /*3c040*/  IMAD.MOV.U32 R13, RZ, RZ, R25 ;  /* 0x000000ffff0d7224 */ /* 0x000ff600078e0019 */
[----:B------:R-:W-:Y:S09]  /*3c050*/  @!UPT UIADD3 URZ, URZ, URZ, URZ ;  /* 0x0000003f3f3ff290 */ /* 0x000ff2000fffe03f */
[----:B------:R-:W-:Y:S01]  /*3c060*/  STL.64 [R1+0x200], R4 ;  /* 0x0002000401007387 */ /* 0x000fe20000100a00 */
[----:B------:R0:W-:Y:S03]  /*3c070*/  STL.64 [R1+0x208], R6 ;  /* 0x0002080601007387 */ /* 0x0001e60000100a00 */
[----:B0-----:R-:W2:Y:S01]  /*3c080*/  LDL.LU.64 R6, [R1+0x6bb8] ;  /* 0x006bb80001067983 */ /* 0x001ea20000300a00 */
[----:B------:R-:W3:Y:S02]  /*3c090*/  LDL.LU.64 R4, [R1+0x6bb0] ;  /* 0x006bb00001047983 */ /* 0x000ee40000300a00 */
[----:B------:R-:W4:Y:S02]  /*3c0a0*/  LDL.LU R26, [R1+0x6ba8] ;  /* 0x006ba800011a7983 */ /* 0x000f240000300800 */
[----:B------:R-:W2:Y:S01]  /*3c0b0*/  LDL.LU.64 R24, [R1+0x6ba0] ;  /* 0x006ba00001187983 */ /* 0x000ea20000300a00 */
[----:B------:R-:W-:Y:S01]  /*3c0c0*/  STL.64 [R1+0x6b60], R14 ;  /* 0x006b600e01007387 */ /* 0x000fe20000100a00 */
[----:B------:R0:W-:Y:S03]  /*3c0d0*/  STL.64 [R1+0x6b58], R12 ;  /* 0x006b580c01007387 */ /* 0x0001e60000100a00 */
[----:B0-----:R-:W3:Y:S01]  /*3c0e0*/  LDL.LU.64 R12, [R1+0xbf0] ;  /* 0x000bf000010c7983 */ /* 0x001ee20000300a00 */
[----:B------:R-:W3:Y:S01]  /*3c0f0*/  LDL.LU.64 R14, [R1+0xbf8] ;  /* 0x000bf800010e7983 */ /* 0x000ee20000300a00 */
[C---:B--2---:R-:W-:Y:S11]  /*3c100*/  HMMA.16816.F32 R8, R20.reuse, R24, R8 ;  /* 0x000000181408723c */ /* 0x044ff60000001808 */
[----:B------:R-:W-:Y:S11]  /*3c110*/  @!UPT UIADD3 URZ, URZ, URZ, URZ ;  /* 0x0000003f3f3ff290 */ /* 0x000ff6000fffe03f */
[----:B------:R-:W-:Y:S01]  /*3c120*/  @!UPT UIADD3 URZ, URZ, URZ, URZ ;  /* 0x0000003f3f3ff290 */ /* 0x000fe2000fffe03f */
[----:B------:R-:W-:Y:S01]  /*3c130*/  STL.64 [R1+0x1f0], R8 ;  /* 0x0001f00801007387 */ /* 0x000fe20000100a00 */
[----:B------:R0:W-:Y:S03]  /*3c140*/  STL.64 [R1+0x1f8], R10 ;  /* 0x0001f80a01007387 */ /* 0x0001e60000100a00 */
[----:B0-----:R-:W2:Y:S01]  /*3c150*/  LDL.LU.64 R10, [R1+0x6b98] ;  /* 0x006b9800010a7983 */ /* 0x001ea20000300a00 */
[----:B------:R-:W2:Y:S02]  /*3c160*/  LDL.LU.64 R8, [R1+0x6b90] ;  /* 0x006b900001087983 */ /* 0x000ea40000300a00 */
[----:B----4-:R-:W-:Y:S02]  /*3c170*/  STL [R1+0x6b88], R26 ;  /* 0x006b881a01007387 */ /* 0x010fe40000100800 */
[----:B------:R0:W-:Y:S02]  /*3c180*/  STL.64 [R1+0x6b80], R24 ;  /* 0x006b801801007387 */ /* 0x0001e40000100a00 */
[----:B0-----:R-:W2:Y:S01]  /*3c190*/  LDL.LU.64 R24, [R1+0xc10] ;  /* 0x000c100001187983 */ /* 0x001ea20000300a00 */
[----:B------:R-:W2:Y:S02]  /*3c1a0*/  LDL.LU.64 R26, [R1+0xc18] ;  /* 0x000c1800011a7983 */ /* 0x000ea40000300a00 */
[C---:B--2---:R-:W-:Y:S11]  /*3c1b0*/  HMMA.16816.F32 R24, R20.reuse, R8, R24 ;  /* 0x000000081418723c */ /* 0x044ff60000001818 */
[----:B------:R-:W-:Y:S11]  /*3c1c0*/  @!UPT UIADD3 URZ, URZ, URZ, URZ ;  /* 0x0000003f3f3ff290 */ /* 0x000ff6000fffe03f */
[----:B------:R-:W-:Y:S01]  /*3c1d0*/  @!UPT UIADD3 URZ, URZ, URZ, URZ ;  /* 0x0000003f3f3ff290 */ /* 0x000fe2000fffe03f */
[----:B------:R0:W-:Y:S01]  /*3c1e0*/  STL.64 [R1+0x1e0], R24 ;  /* 0x0001e01801007387 */ /* 0x0001e20000100a00 */
[----:B------:R1:W-:Y:S03]  /*3c1f0*/  STL.64 [R1+0x1e8], R26 ;  /* 0x0001e81a01007387 */ /* 0x0003e60000100a00 */
[----:B0-----:R-:W2:Y:S01]  /*3c200*/  LDL.LU.64 R24, [R1+0xc00] ;  /* 0x000c000001187983 */ /* 0x001ea20000300a00 */
[----:B-1----:R-:W2:Y:S02]  /*3c210*/  LDL.LU.64 R26, [R1+0xc08] ;  /* 0x000c0800011a7983 */ /* 0x002ea40000300a00 */
[----:B------:R-:W-:Y:S02]  /*3c220*/  STL.64 [R1+0x6af8], R10 ;  /* 0x006af80a01007387 */ /* 0x000fe40000100a00 */
[----:B------:R0:W-:Y:S02]  /*3c230*/  STL.64 [R1+0x6af0], R8 ;  /* 0x006af00801007387 */ /* 0x0001e40000100a00 */
[----:B0-----:R-:W4:Y:S01]  /*3c240*/  LDL.LU.64 R8, [R1+0xa0] ;  /* 0x0000a00001087983 */ /* 0x001f220000300a00 */
[----:B---3--:R-:W-:Y:S03]  /*3c250*/  HMMA.16816.F32 R12, R20, R4, R12 ;  /* 0x00000004140c723c */ /* 0x008fe6000000180c */
[----:B----4-:R0:W-:Y:S04]  /*3c260*/  STL.64 [R1+0x6b70], R8 ;  /* 0x006b700801007387 */ /* 0x0101e80000100a00 */
[----:B0-----:R-:W3:Y:S04]  /*3c270*/  LDL.LU.64 R8, [R1+0xb0] ;  /* 0x0000b00001087983 */ /* 0x001ee80000300a00 */
[----:B---3--:R0:W-:Y:S04]  /*3c280*/  STL.64 [R1+0x6b78], R8 ;  /* 0x006b780801007387 */ /* 0x0081e80000100a00 */
[----:B0-----:R-:W2:Y:S08]  /*3c290*/  LDL.LU.64 R8, [R1+0xc0] ;  /* 0x0000c00001087983 */ /* 0x001eb00000300a00 */
[----:B------:R0:W-:Y:S02]  /*3c2a0*/  STL.64 [R1+0x1d0], R12 ;  /* 0x0001d00c01007387 */ /* 0x0001e40000100a00 */
[----:B------:R-:W-:Y:S01]  /*3c2b0*/  STL.64 [R1+0x1d8], R14 ;  /* 0x0001d80e01007387 */ /* 0x000fe20000100a00 */
[----:B0-----:R-:W3:Y:S04]  /*3c2c0*/  LDL.LU.64 R12, [R1+0x80] ;  /* 0x00008000010c7983 */ /* 0x001ee80000300a00 */
[----:B---3--:R0:W-:Y:S04]  /*3c2d0*/  STL.64 [R1+0x6b68], R12 ;  /* 0x006b680c01007387 */ /* 0x0081e80000100a00 */
[----:B0-----:R-:W3:Y:S01]  /*3c2e0*/  LDL.LU.64 R12, [R1+0x90] ;  /* 0x00009000010c7983 */ /* 0x001ee20000300a00 */
[----:B------:R-:W-:Y:S02]  /*3c2f0*/  STL.64 [R1+0x6ae8], R6 ;  /* 0x006ae80601007387 */ /* 0x000fe40000100a00 */
[----:B------:R0:W-:Y:S02]  /*3c300*/  STL.64 [R1+0x6ae0], R4 ;  /* 0x006ae00401007387 */ /* 0x0001e40000100a00 */
[----:B0-----:R-:W4:Y:S01]  /*3c310*/  LDL.LU.64 R4, [R1+0xbe0] ;  /* 0x000be00001047983 */ /* 0x001f220000300a00 */
[----:B------:R-:W4:Y:S02]  /*3c320*/  LDL.LU.64 R6, [R1+0xbe8] ;  /* 0x000be80001067983 */ /* 0x000f240000300a00 */
[----:B------:R-:W-:-:S02]  /*3c330*/  IMAD.MOV.U32 R2, RZ, RZ, R16 ;  /* 0x000000ffff027224 */ /* 0x000fc400078e0010 */
[----:B------:R-:W-:Y:S01]  /*3c340*/  IMAD.MOV.U32 R0, RZ, RZ, R17 ;  /* 0x000000ffff007224 */ /* 0x000fe200078e0011 */
[C---:B--2---:R-:W-:Y:S08]  /*3c350*/  HMMA.16816.F32 R24, R20.reuse, R8, R24 ;  /* 0x000000081418723c */ /* 0x044ff00000001818 */
[----:B----4-:R-:W-:Y:S01]  /*3c360*/  HMMA.16816.F32 R4, R20, R16, R4 ;  /* 0x000000101404723c */ /* 0x010fe20000001804 */
[----:B------:R0:W1:Y:S02]  /*3c370*/  LDSM.16.MT88.4 R16, [R29+0x4000] ;  /* 0x004000001d10783b */ /* 0x0000640000004200 */
[----:B0-----:R-:W-:Y:S11]  /*3c380*/  IMAD.MOV.U32 R29, RZ, RZ, R9 ;  /* 0x000000ffff1d7224 */ /* 0x001ff600078e0009 */
[----:B------:R-:W-:Y:S09]  /*3c390*/  @!UPT UIADD3 URZ, URZ, URZ, URZ ;  /* 0x0000003f3f3ff290 */ /* 0x000ff2000fffe03f */
[----:B------:R0:W-:Y:S01]  /*3c3a0*/  STL.64 [R1+0x1c0], R4 ;  /* 0x0001c00401007387 */ /* 0x0001e20000100a00 */
[----:B------:R-:W-:Y:S03]  /*3c3b0*/  STL.64 [R1+0x1c8], R6 ;  /* 0x0001c80601007387 */ /* 0x000fe60000100a00 */
[----:B0-----:R-:W2:Y:S04]  /*3c3c0*/  LDL.LU.64 R4, [R1+0x70] ;  /* 0x0000700001047983 */ /* 0x001ea80000300a00 */
[----:B-1----:R-:W-:Y:S01]  /*3c3d0*/  STL.64 [R1+0x69e0], R18 ;  /* 0x0069e01201007387 */ /* 0x002fe20000100a00 */
[----:B------:R0:W-:Y:S03]  /*3c3e0*/  STL.64 [R1+0x69d8], R16 ;  /* 0x0069d81001007387 */ /* 0x0001e60000100a00 */
[----:B0-----:R-:W4:Y:S01]  /*3c3f0*/  LDL.LU.64 R16, [R1+0x9f0] ;  /* 0x0009f00001107983 */ /* 0x001f220000300a00 */
[----:B------:R-:W4:Y:S02]  /*3c400*/  LDL.LU.64 R18, [R1+0x9f8] ;  /* 0x0009f80001127983 */ /* 0x000f240000300a00 */
[----:B------:R-:W-:Y:S02]  /*3c410*/  STL.64 [R1+0x1b0], R24 ;  /* 0x0001b01801007387 */ /* 0x000fe40000100a00 */
[----:B------:R0:W-:Y:S02]  /*3c420*/  STL.64 [R1+0x1b8], R26 ;  /* 0x0001b81a01007387 */ /* 0x0001e40000100a00 */
[----:B0-----:R-:W2:Y:S01]  /*3c430*/  LDL.LU R26, [R1+0x6b88] ;  /* 0x006b8800011a7983 */ /* 0x001ea20000300800 */
[----:B------:R-:W2:Y:S02]  /*3c440*/  LDL.LU.64 R24, [R1+0x6b80] ;  /* 0x006b800001187983 */ /* 0x000ea40000300a00 */
[----:B------:R-:W-:-:S02]  /*3c450*/  IMAD.MOV.U32 R27, RZ, RZ, R8 ;  /* 0x000000ffff1b7224 */ /* 0x000fc400078e0008 */
[----:B------:R-:W4:Y:S02]  /*3c460*/  LDL.LU.64 R8, [R1+0x6b78] ;  /* 0x006b780001087983 */ /* 0x000f240000300a00 */
[C---:B----4-:R-:W-:Y:S02]  /*3c470*/  HMMA.16816.F32 R16, R20.reuse, R8, R16 ;  /* 0x000000081410723c */ /* 0x050fe40000001810 */
[----:B--2---:R-:W-:Y:S01]  /*3c480*/  STL.64 [R1+0x6b08], R26 ;  /* 0x006b081a01007387 */ /* 0x004fe20000100a00 */
[----:B------:R0:W-:Y:S03]  /*3c490*/  STL.64 [R1+0x6b00], R24 ;  /* 0x006b001801007387 */ /* 0x0001e60000100a00 */
[----:B0-----:R-:W2:Y:S11]  /*3c4a0*/  LDL.LU.64 R24, [R1+0x60] ;  /* 0x0000600001187983 */ /* 0x001eb60000300a00 */
[----:B------:R-:W-:Y:S06]  /*3c4b0*/  @!UPT UIADD3 URZ, URZ, URZ, URZ ;  /* 0x0000003f3f3ff290 */ /* 0x000fec000fffe03f */
[----:B------:R0:W-:Y:S01]  /*3c4c0*/  STL.64 [R1+0x1a0], R16 ;  /* 0x0001a01001007387 */ /* 0x0001e20000100a00 */
[----:B------:R-:W-:Y:S02]  /*3c4d0*/  STL.64 [R1+0x1a8], R18 ;  /* 0x0001a81201007387 */ /* 0x000fe40000100a00 */
[----:B0-----:R-:W-:Y:S02]  /*3c4e0*/  IMAD.MOV.U32 R16, RZ, RZ, R9 ;  /* 0x000000ffff107224 */ /* 0x001fe400078e0009 */
[----:B------:R-:W-:Y:S02]  /*3c4f0*/  IMAD.MOV.U32 R17, RZ, RZ, R8 ;  /* 0x000000ffff117224 */ /* 0x000fe400078e0008 */
[----:B------:R-:W4:Y:S01]  /*3c500*/  LDL.LU.64 R8, [R1+0x6b70] ;  /* 0x006b700001087983 */ /* 0x000f220000300a00 */
[----:B------:R-:W-:Y:S02]  /*3c510*/  STL [R1+0x6a94], R16 ;  /* 0x006a941001007387 */ /* 0x000fe40000100800 */
[----:B------:R0:W-:Y:S02]  /*3c520*/  STL [R1+0x6a90], R17 ;  /* 0x006a901101007387 */ /* 0x0001e40000100800 */
[----:B0-----:R-:W4:Y:S01]  /*3c530*/  LDL.LU.64 R16, [R1+0x9e0] ;  /* 0x0009e00001107983 */ /* 0x001f220000300a00 */
        /* <DEDUP_REMOVED lines=8> */
[----:B------:R-:W4:Y:S01]  /*3c5c0*/  LDL.LU.64 R8, [R1+0x50] ;  /* 0x0000500001087983 */ /* 0x000f220000300a00 */
[----:B------:R-:W-:Y:S02]  /*3c5d0*/  STL [R1+0x6a9c], R18 ;  /* 0x006a9c1201007387 */ /* 0x000fe40000100800 */
[----:B------:R0:W-:Y:S02]  /*3c5e0*/  STL [R1+0x6a98], R19 ;  /* 0x006a981301007387 */ /* 0x0001e40000100800 */
[----:B------:R-:W3:Y:S01]  /*3c5f0*/  LDL.LU.64 R16, [R1+0x9c0] ;  /* 0x0009c00001107983 */ /* 0x000ee20000300a00 */
[----:B0-----:R-:W3:Y:S02]  /*3c600*/  LDL.LU.64 R18, [R1+0x9c8] ;  /* 0x0009c80001127983 */ /* 0x001ee40000300a00 */
[C---:B---3--:R-:W-:Y:S11]  /*3c610*/  HMMA.16816.F32 R16, R20.reuse, R12, R16 ;  /* 0x0000000c1410723c */ /* 0x048ff60000001810 */
[----:B------:R-:W-:Y:S11]  /*3c620*/  @!UPT UIADD3 URZ, URZ, URZ, URZ ;  /* 0x0000003f3f3ff290 */ /* 0x000ff6000fffe03f */
[----:B------:R-:W-:Y:S01]  /*3c630*/  @!UPT UIADD3 URZ, URZ, URZ, URZ ;  /* 0x0000003f3f3ff290 */ /* 0x000fe2000fffe03f */
[----:B------:R0:W-:Y:S01]  /*3c640*/  STL.64 [R1+0x180], R16 ;  /* 0x0001801001007387 */ /* 0x0001e20000100a00 */
[----:B------:R-:W-:Y:S02]  /*3c650*/  STL.64 [R1+0x188], R18 ;  /* 0x0001881201007387 */ /* 0x000fe40000100a00 */
[----:B0-----:R-:W-:Y:S02]  /*3c660*/  IMAD.MOV.U32 R17, RZ, RZ, R13 ;  /* 0x000000ffff117224 */ /* 0x001fe400078e000d */
[----:B------:R-:W-:Y:S02]  /*3c670*/  IMAD.MOV.U32 R16, RZ, RZ, R12 ;  /* 0x000000ffff107224 */ /* 0x000fe400078e000c */
[----:B------:R-:W3:Y:S01]  /*3c680*/  LDL.LU.64 R12, [R1+0x6b68] ;  /* 0x006b6800010c7983 */ /* 0x000ee20000300a00 */
[----:B------:R-:W-:Y:S02]  /*3c690*/  STL [R1+0x6aa4], R17 ;  /* 0x006aa41101007387 */ /* 0x000fe40000100800 */
[----:B------:R0:W-:Y:S02]  /*3c6a0*/  STL [R1+0x6aa0], R16 ;  /* 0x006aa01001007387 */ /* 0x0001e40000100800 */
[----:B0-----:R-:W3:Y:S01]  /*3c6b0*/  LDL.LU.64 R16, [R1+0x9b0] ;  /* 0x0009b00001107983 */ /* 0x001ee20000300a00 */
[----:B------:R-:W3:Y:S02]  /*3c6c0*/  LDL.LU.64 R18, [R1+0x9b8] ;  /* 0x0009b80001127983 */ /* 0x000ee40000300a00 */
[C---:B---3--:R-:W-:Y:S11]  /*3c6d0*/  HMMA.16816.F32 R16, R20.reuse, R12, R16 ;  /* 0x0000000c1410723c */ /* 0x048ff60000001810 */
[----:B------:R-:W-:Y:S11]  /*3c6e0*/  @!UPT UIADD3 URZ, URZ, URZ, URZ ;  /* 0x0000003f3f3ff290 */ /* 0x000ff6000fffe03f */
[----:B------:R-:W-:Y:S01]  /*3c6f0*/  @!UPT UIADD3 URZ, URZ, URZ, URZ ;  /* 0x0000003f3f3ff290 */ /* 0x000fe2000fffe03f */
[----:B------:R-:W-:Y:S01]  /*3c700*/  STL.64 [R1+0x170], R16 ;  /* 0x0001701001007387 */ /* 0x000fe20000100a00 */
[----:B------:R0:W-:Y:S02]  /*3c710*/  STL.64 [R1+0x178], R18 ;  /* 0x0001781201007387 */ /* 0x0001e40000100a00 */
[----:B------:R-:W3:Y:S02]  /*3c720*/  LDL.LU.64 R14, [R1+0x6b60] ;  /* 0x006b6000010e7983 */ /* 0x000ee40000300a00 */
[----:B0-----:R-:W-:Y:S02]  /*3c730*/  IMAD.MOV.U32 R19, RZ, RZ, R13 ;  /* 0x000000ffff137224 */ /* 0x001fe400078e000d */
[----:B------:R-:W-:Y:S02]  /*3c740*/  IMAD.MOV.U32 R18, RZ, RZ, R12 ;  /* 0x000000ffff127224 */ /* 0x000fe400078e000c */
[----:B------:R-:W2:Y:S01]  /*3c750*/  LDL.LU.64 R12, [R1+0x6b58] ;  /* 0x006b5800010c7983 */ /* 0x000ea20000300a00 */
[----:B------:R-:W-:Y:S02]  /*3c760*/  STL [R1+0x6aac], R19 ;  /* 0x006aac1301007387 */ /* 0x000fe40000100800 */
[----:B------:R0:W-:Y:S02]  /*3c770*/  STL [R1+0x6aa8], R18 ;  /* 0x006aa81201007387 */ /* 0x0001e40000100800 */
[----:B------:R-:W2:Y:S01]  /*3c780*/  LDL.LU.64 R16, [R1+0x8f0] ;  /* 0x0008f00001107983 */ /* 0x000ea20000300a00 */
[----:B0-----:R-:W2:Y:S02]  /*3c790*/  LDL.LU.64 R18, [R1+0x8f8] ;  /* 0x0008f80001127983 */ /* 0x001ea40000300a00 */
[C---:B--2---:R-:W-:Y:S11]  /*3c7a0*/  HMMA.16816.F32 R16, R20.reuse, R4, R16 ;  /* 0x000000041410723c */ /* 0x044ff60000001810 */
[----:B------:R-:W-:Y:S11]  /*3c7b0*/  @!UPT UIADD3 URZ, URZ, URZ, URZ ;  /* 0x0000003f3f3ff290 */ /* 0x000ff6000fffe03f */
[----:B------:R-:W-:Y:S01]  /*3c7c0*/  @!UPT UIADD3 URZ, URZ, URZ, URZ ;  /* 0x0000003f3f3ff290 */ /* 0x000fe2000fffe03f */
[----:B------:R0:W-:Y:S01]  /*3c7d0*/  STL.64 [R1+0x160], R16 ;  /* 0x0001601001007387 */ /* 0x0001e20000100a00 */
[----:B------:R-:W-:Y:S02]  /*3c7e0*/  STL.64 [R1+0x168], R18 ;  /* 0x0001681201007387 */ /* 0x000fe40000100a00 */
[----:B0-----:R-:W-:Y:S02]  /*3c7f0*/  IMAD.MOV.U32 R16, RZ, RZ, R5 ;  /* 0x000000ffff107224 */ /* 0x001fe400078e0005 */
[----:B------:R-:W-:Y:S02]  /*3c800*/  IMAD.MOV.U32 R17, RZ, RZ, R4 ;  /* 0x000000ffff117224 */ /* 0x000fe400078e0004 */
[----:B------:R-:W2:Y:S01]  /*3c810*/  LDL.LU.64 R4, [R1+0x830] ;  /* 0x0008300001047983 */ /* 0x000ea20000300a00 */
[----:B------:R-:W2:Y:S02]  /*3c820*/  LDL.LU.64 R6, [R1+0x838] ;  /* 0x0008380001067983 */ /* 0x000ea40000300a00 */
[----:B------:R-:W-:Y:S02]  /*3c830*/  STL [R1+0x6ab4], R16 ;  /* 0x006ab41001007387 */ /* 0x000fe40000100800 */
[----:B------:R0:W-:Y:S02]  /*3c840*/  STL [R1+0x6ab0], R17 ;  /* 0x006ab01101007387 */ /* 0x0001e40000100800 */
[----:B0-----:R-:W2:Y:S01]  /*3c850*/  LDL.LU.64 R16, [R1+0x8e0] ;  /* 0x0008e00001107983 */ /* 0x001ea20000300a00 */
[----:B------:R-:W2:Y:S02]  /*3c860*/  LDL.LU.64 R18, [R1+0x8e8] ;  /* 0x0008e80001127983 */ /* 0x000ea40000300a00 */
[----:B--2---:R-:W-:Y:S11]  /*3c870*/  HMMA.16816.F32 R16, R20, R24, R16 ;  /* 0x000000181410723c */ /* 0x004ff60000001810 */
[----:B------:R-:W-:Y:S11]  /*3c880*/  @!UPT UIADD3 URZ, URZ, URZ, URZ ;  /* 0x0000003f3f3ff290 */ /* 0x000ff6000fffe03f */
[----:B------:R-:W-:Y:S01]  /*3c890*/  @!UPT UIADD3 URZ, URZ, URZ, URZ ;  /* 0x0000003f3f3ff290 */ /* 0x000fe2000fffe03f */
[----:B------:R-:W-:Y:S01]  /*3c8a0*/  STL.64 [R1+0x150], R16 ;  /* 0x0001501001007387 */ /* 0x000fe20000100a00 */
[----:B------:R0:W-:Y:S02]  /*3c8b0*/  STL.64 [R1+0x158], R18 ;  /* 0x0001581201007387 */ /* 0x0001e40000100a00 */
[----:B0-----:R-:W-:Y:S02]  /*3c8c0*/  IMAD.MOV.U32 R19, RZ, RZ, R24 ;  /* 0x000000ffff137224 */ /* 0x001fe400078e0018 */
[----:B------:R-:W-:Y:S02]  /*3c8d0*/  IMAD.MOV.U32 R18, RZ, RZ, R25 ;  /* 0x000000ffff127224 */ /* 0x000fe400078e0019 */
[----:B------:R-:W-:Y:S02]  /*3c8e0*/  IMAD.MOV.U32 R24, RZ, RZ, R12 ;  /* 0x000000ffff187224 */ /* 0x000fe400078e000c */
[----:B------:R-:W-:Y:S01]  /*3c8f0*/  IMAD.MOV.U32 R25, RZ, RZ, R13 ;  /* 0x000000ffff197224 */ /* 0x000fe200078e000d */
[----:B------:R-:W2:Y:S01]  /*3c900*/  LDL.LU R12, [R1+0x6b54] ;  /* 0x006b5400010c7983 */ /* 0x000ea20000300800 */
[----:B------:R-:W2:Y:S03]  /*3c910*/  LDL.LU R13, [R1+0x6b50] ;  /* 0x006b5000010d7983 */ /* 0x000ea60000300800 */
[----:B------:R3:W-:Y:S02]  /*3c920*/  STL.64 [R1+0x6b20], R24 ;  /* 0x006b201801007387 */ /* 0x0007e40000100a00 */
[----:B---3--:R-:W-:-:S02]  /*3c930*/  IMAD.MOV.U32 R24, RZ, RZ, R15 ;  /* 0x000000ffff187224 */ /* 0x008fc400078e000f */
[----:B------:R-:W-:-:S05]  /*3c940*/  IMAD.MOV.U32 R25, RZ, RZ, R14 ;  /* 0x000000ffff197224 */ /* 0x000fca00078e000e */
[----:B------:R0:W-:Y:S04]  /*3c950*/  STL.64 [R1+0x6b38], R24 ;  /* 0x006b381801007387 */ /* 0x0001e80000100a00 */
[----:B0-----:R-:W3:Y:S01]  /*3c960*/  LDL.LU.64 R24, [R1+0x8d0] ;  /* 0x0008d00001187983 */ /* 0x001ee20000300a00 */
[----:B------:R-:W3:Y:S02]  /*3c970*/  LDL.LU.64 R26, [R1+0x8d8] ;  /* 0x0008d800011a7983 */ /* 0x000ee40000300a00 */
[----:B------:R0:W-:Y:S02]  /*3c980*/  STL [R1+0x6abc], R18 ;  /* 0x006abc1201007387 */ /* 0x0001e40000100800 */
[----:B------:R1:W-:Y:S02]  /*3c990*/  STL [R1+0x6ab8], R19 ;  /* 0x006ab81301007387 */ /* 0x0003e40000100800 */
[----:B----4-:R-:W-:-:S02]  /*3c9a0*/  IMAD.MOV.U32 R16, RZ, RZ, R8 ;  /* 0x000000ffff107224 */ /* 0x010fc400078e0008 */
[----:B------:R-:W-:Y:S01]  /*3c9b0*/  IMAD.MOV.U32 R17, RZ, RZ, R9 ;  /* 0x000000ffff117224 */ /* 0x000fe200078e0009 */
[----:B--2---:R-:W-:Y:S01]  /*3c9c0*/  HMMA.16816.F32 R4, R20, R12, R4 ;  /* 0x0000000c1404723c */ /* 0x004fe20000001804 */
[----:B0-----:R-:W-:Y:S02]  /*3c9d0*/  IMAD.MOV.U32 R18, RZ, RZ, R12 ;  /* 0x000000ffff127224 */ /* 0x001fe400078e000c */
[----:B-1----:R-:W-:-:S05]  /*3c9e0*/  IMAD.MOV.U32 R19, RZ, RZ, R13 ;  /* 0x000000ffff137224 */ /* 0x002fca00078e000d */
[----:B---3--:R-:W-:Y:S11]  /*3c9f0*/  HMMA.16816.F32 R24, R20, R8, R24 ;  /* 0x000000081418723c */ /* 0x008ff60000001818 */
[----:B------:R-:W-:Y:S11]  /*3ca00*/  @!UPT UIADD3 URZ, URZ, URZ, URZ ;  /* 0x0000003f3f3ff290 */ /* 0x000ff6000fffe03f */
[----:B------:R-:W-:Y:S01]  /*3ca10*/  @!UPT UIADD3 URZ, URZ, URZ, URZ ;  /* 0x0000003f3f3ff290 */ /* 0x000fe2000fffe03f */
[----:B------:R0:W-:Y:S01]  /*3ca20*/  STL.64 [R1+0x140], R24 ;  /* 0x0001401801007387 */ /* 0x0001e20000100a00 */
[----:B------:R1:W-:Y:S02]  /*3ca30*/  STL.64 [R1+0x148], R26 ;  /* 0x0001481a01007387 */ /* 0x0003e40000100a00 */
[----:B------:R-:W-:Y:S02]  /*3ca40*/  STL.64 [R1+0x130], R4 ;  /* 0x0001300401007387 */ /* 0x000fe40000100a00 */
[----:B------:R-:W-:Y:S01]  /*3ca50*/  STL.64 [R1+0x138], R6 ;  /* 0x0001380601007387 */ /* 0x000fe20000100a00 */
[----:B------:R-:W2:Y:S01]  /*3ca60*/  LDL.LU.64 R14, [R1+0x6b48] ;  /* 0x006b4800010e7983 */ /* 0x000ea20000300a00 */
[----:B------:R-:W2:Y:S03]  /*3ca70*/  LDL.LU.64 R12, [R1+0x6b40] ;  /* 0x006b4000010c7983 */ /* 0x000ea60000300a00 */
[----:B0-----:R-:W2:Y:S01]  /*3ca80*/  LDL.LU.64 R24, [R1+0xdd0] ;  /* 0x000dd00001187983 */ /* 0x001ea20000300a00 */
[----:B-1----:R-:W2:Y:S02]  /*3ca90*/  LDL.LU.64 R26, [R1+0xdd8] ;  /* 0x000dd800011a7983 */ /* 0x002ea40000300a00 */
[----:B------:R-:W-:Y:S02]  /*3caa0*/  STL.64 [R1+0x6ac8], R18 ;  /* 0x006ac81201007387 */ /* 0x000fe40000100a00 */
[----:B------:R-:W-:Y:S01]  /*3cab0*/  STL.64 [R1+0x6ac0], R16 ;  /* 0x006ac01001007387 */ /* 0x000fe20000100a00 */
[----:B------:R-:W3:Y:S01]  /*3cac0*/  LDL.LU.64 R8, [R1+0xd20] ;  /* 0x000d200001087983 */ /* 0x000ee20000300a00 */
[----:B------:R-:W4:Y:S03]  /*3cad0*/  LDL.LU.64 R10, [R1+0xd28] ;  /* 0x000d2800010a7983 */ /* 0x000f260000300a00 */
[----:B----4-:R-:W-:Y:S01]  /*3cae0*/  STL.64 [R1+0x6b18], R10 ;  /* 0x006b180a01007387 */ /* 0x010fe20000100a00 */
[----:B---3--:R0:W-:Y:S03]  /*3caf0*/  STL.64 [R1+0x6b10], R8 ;  /* 0x006b100801007387 */ /* 0x0081e60000100a00 */
[----:B0-----:R-:W3:Y:S01]  /*3cb00*/  LDL.LU.64 R8, [R1+0xd40] ;  /* 0x000d400001087983 */ /* 0x001ee20000300a00 */
[----:B------:R-:W4:Y:S02]  /*3cb10*/  LDL.LU.64 R10, [R1+0xd48] ;  /* 0x000d4800010a7983 */ /* 0x000f240000300a00 */
[----:B------:R-:W-:-:S02]  /*3cb20*/  IMAD.MOV.U32 R16, RZ, RZ, R28 ;  /* 0x000000ffff107224 */ /* 0x000fc400078e001c */
[----:B------:R-:W-:Y:S02]  /*3cb30*/  IMAD.MOV.U32 R17, RZ, RZ, R3 ;  /* 0x000000ffff117224 */ /* 0x000fe400078e0003 */
[----:B------:R-:W-:Y:S02]  /*3cb40*/  IMAD.MOV.U32 R20, RZ, RZ, R2 ;  /* 0x000000ffff147224 */ /* 0x000fe400078e0002 */
[----:B------:R-:W-:-:S03]  /*3cb50*/  IMAD.MOV.U32 R21, RZ, RZ, R0 ;  /* 0x000000ffff157224 */ /* 0x000fc600078e0000 */
[----:B--2---:R-:W-:Y:S01]  /*3cb60*/  HMMA.16816.F32 R16, R12, R16, R24 ;  /* 0x000000100c10723c */ /* 0x004fe20000001818 */
[----:B----4-:R-:W-:Y:S01]  /*3cb70*/  STL.64 [R1+0x6b30], R10 ;  /* 0x006b300a01007387 */ /* 0x010fe20000100a00 */
[----:B---3--:R0:W-:Y:S03]  /*3cb80*/  STL.64 [R1+0x6b28], R8 ;  /* 0x006b280801007387 */ /* 0x0081e60000100a00 */
[----:B0-----:R-:W2:Y:S01]  /*3cb90*/  LDL.LU.64 R8, [R1+0xd80] ;  /* 0x000d800001087983 */ /* 0x001ea20000300a00 */
[----:B------:R-:W2:Y:S02]  /*3cba0*/  LDL.LU.64 R10, [R1+0xd88] ;  /* 0x000d8800010a7983 */ /* 0x000ea40000300a00 */
[----:B------:R-:W3:Y:S02]  /*3cbb0*/  LDL.LU.64 R4, [R1+0xb40] ;  /* 0x000b400001047983 */ /* 0x000ee40000300a00 */
[----:B------:R-:W3:Y:S01]  /*3cbc0*/  LDL.LU.64 R6, [R1+0xb48] ;  /* 0x000b480001067983 */ /* 0x000ee20000300a00 */
[----:B------:R0:W-:Y:S04]  /*3cbd0*/  STL.64 [R1+0x6ad8], R20 ;  /* 0x006ad81401007387 */ /* 0x0001e80000100a00 */
[----:B0-----:R-:W4:Y:S01]  /*3cbe0*/  LDL.LU.64 R20, [R1+0xaf0] ;  /* 0x000af00001147983 */ /* 0x001f220000300a00 */
[----:B------:R-:W4:Y:S02]  /*3cbf0*/  LDL.LU.64 R22, [R1+0xaf8] ;  /* 0x000af80001167983 */ /* 0x000f240000300a00 */
[----:B------:R-:W2:Y:S06]  /*3cc00*/  LDL.LU.64 R24, [R1+0x6b38] ;  /* 0x006b380001187983 */ /* 0x000eac0000300a00 */
[----:B------:R-:W-:-:S02]  /*3cc10*/  IMAD.MOV.U32 R0, RZ, RZ, R19 ;  /* 0x000000ffff007224 */ /* 0x000fc400078e0013 */
[----:B------:R-:W-:Y:S02]  /*3cc20*/  IMAD.MOV.U32 R2, RZ, RZ, R18 ;  /* 0x000000ffff027224 */ /* 0x000fe400078e0012 */
[----:B------:R-:W-:Y:S02]  /*3cc30*/  IMAD.MOV.U32 R28, RZ, RZ, R16 ;  /* 0x000000ffff1c7224 */ /* 0x000fe400078e0010 */
[----:B------:R-:W-:Y:S02]  /*3cc40*/  IMAD.MOV.U32 R3, RZ, RZ, R17 ;  /* 0x000000ffff037224 */ /* 0x000fe400078e0011 */
[----:B------:R-:W3:Y:S01]  /*3cc50*/  LDL.LU.64 R16, [R1+0xa90] ;  /* 0x000a900001107983 */ /* 0x000ee20000300a00 */
[----:B------:R-:W3:Y:S02]  /*3cc60*/  LDL.LU.64 R18, [R1+0xa98] ;  /* 0x000a980001127983 */ /* 0x000ee40000300a00 */
[----:B------:R-:W-:Y:S02]  /*3cc70*/  STL [R1+0x625c], R0 ;  /* 0x00625c0001007387 */ /* 0x000fe40000100800 */
[----:B------:R-:W-:Y:S01]  /*3cc80*/  STL [R1+0x6258], R2 ;  /* 0x0062580201007387 */ /* 0x000fe20000100800 */
[----:B------:R-:W-:Y:S01]  /*3cc90*/  STL [R1+0x6254], R3 ;  /* 0x0062540301007387 */ /* 0x000fe20000100800 */
[----:B------:R-:W-:Y:S01]  /*3cca0*/  STL [R1+0x6250], R28 ;  /* 0x0062501c01007387 */ /* 0x000fe20000100800 */
        /* <DEDUP_REMOVED lines=14> */
[----:B------:R-:W2:Y:S02]  /*3cd90*/  LDL.LU.64 R24, [R1+0x6b00] ;  /* 0x006b000001187983 */ /* 0x000ea40000300a00 */
[C---:B--2---:R-:W-:Y:S11]  /*3cda0*/  HMMA.16816.F32 R8, R12.reuse, R24, R8 ;  /* 0x000000180c08723c */ /* 0x044ff60000001808 */
[----:B------:R-:W-:Y:S11]  /*3cdb0*/  @!UPT UIADD3 URZ, URZ, URZ, URZ ;  /* 0x0000003f3f3ff290 */ /* 0x000ff6000fffe03f */
[----:B------:R-:W-:Y:S01]  /*3cdc0*/  @!UPT UIADD3 URZ, URZ, URZ, URZ ;  /* 0x0000003f3f3ff290 */ /* 0x000fe2000fffe03f */
[----:B------:R-:W-:Y:S01]  /*3cdd0*/  STL.64 [R1+0xf0], R8 ;  /* 0x0000f00801007387 */ /* 0x000fe20000100a00 */
[----:B------:R0:W-:Y:S03]  /*3cde0*/  STL.64 [R1+0xf8], R10 ;  /* 0x0000f80a01007387 */ /* 0x0001e60000100a00 */
[----:B0-----:R-:W2:Y:S01]  /*3cdf0*/  LDL.LU.64 R10, [R1+0x6af8] ;  /* 0x006af800010a7983 */ /* 0x001ea20000300a00 */
[----:B------:R-:W3:Y:S02]  /*3ce00*/  LDL.LU.64 R8, [R1+0x6af0] ;  /* 0x006af00001087983 */ /* 0x000ee40000300a00 */
[----:B------:R-:W2:Y:S01]  /*3ce10*/  LDL R25, [R1+0x9d0] ;  /* 0x0009d00001197983 */ /* 0x000ea20000100800 */
[C---:B---3--:R-:W-:Y:S11]  /*3ce20*/  HMMA.16816.F32 R4, R12.reuse, R8, R4 ;  /* 0x000000080c04723c */ /* 0x048ff60000001804 */
[----:B------:R-:W-:Y:S11]  /*3ce30*/  @!UPT UIADD3 URZ, URZ, URZ, URZ ;  /* 0x0000003f3f3ff290 */ /* 0x000ff6000fffe03f */
[----:B------:R-:W-:Y:S01]  /*3ce40*/  @!UPT UIADD3 URZ, URZ, URZ, URZ ;  /* 0x0000003f3f3ff290 */ /* 0x000fe2000fffe03f */
[----:B------:R-:W-:Y:S01]  /*3ce50*/  STL.64 [R1+0xe0], R4 ;  /* 0x0000e00401007387 */ /* 0x000fe20000100a00 */
[----:B------:R0:W-:Y:S03]  /*3ce60*/  STL.64 [R1+0xe8], R6 ;  /* 0x0000e80601007387 */ /* 0x0001e60000100a00 */
[----:B0-----:R-:W3:Y:S01]  /*3ce70*/  LDL.LU.64 R6, [R1+0x6ae8] ;  /* 0x006ae80001067983 */ /* 0x001ee20000300a00 */
[----:B------:R-:W4:Y:S02]  /*3ce80*/  LDL.LU.64 R4, [R1+0x6ae0] ;  /* 0x006ae00001047983 */ /* 0x000f240000300a00 */
[----:B----4-:R-:W-:Y:S11]  /*3ce90*/  HMMA.16816.F32 R20, R12, R4, R20 ;  /* 0x000000040c14723c */ /* 0x010ff60000001814 */
[----:B------:R-:W-:Y:S11]  /*3cea0*/  @!UPT UIADD3 URZ, URZ, URZ, URZ ;  /* 0x0000003f3f3ff290 */ /* 0x000ff6000fffe03f */
[----:B------:R-:W-:Y:S01]  /*3ceb0*/  @!UPT UIADD3 URZ, URZ, URZ, URZ ;  /* 0x0000003f3f3ff290 */ /* 0x000fe2000fffe03f */
[----:B------:R0:W-:Y:S01]  /*3cec0*/  STL [R1+0xd0], R20 ;  /* 0x0000d01401007387 */ /* 0x0001e20000100800 */
[----:B------:R-:W-:Y:S02]  /*3ced0*/  IMAD.MOV.U32 R24, RZ, RZ, R21 ;  /* 0x000000ffff187224 */ /* 0x000fe400078e0015 */
[----:B------:R-:W-:Y:S01]  /*3cee0*/  STL [R1+0xd8], R22 ;  /* 0x0000d81601007387 */ /* 0x000fe20000100800 */
[----:B0-----:R-:W4:Y:S01]  /*3cef0*/  LDL.LU.64 R20, [R1+0x6ad8] ;  /* 0x006ad80001147983 */ /* 0x001f220000300a00 */
[----:B------:R-:W-:Y:S02]  /*3cf00*/  IMAD.MOV.U32 R4, RZ, RZ, R23 ;  /* 0x000000ffff047224 */ /* 0x000fe400078e0017 */
[----:B------:R-:W-:Y:S03]  /*3cf10*/  STL [R1+0x63e0], R24 ;  /* 0x0063e01801007387 */ /* 0x000fe60000100800 */
[----:B------:R0:W-:Y:S01]  /*3cf20*/  STL [R1+0x6260], R4 ;  /* 0x0062600401007387 */ /* 0x0001e20000100800 */
[----:B---3--:R-:W-:Y:S02]  /*3cf30*/  STL.64 [R1+0x69d0], R6 ;  /* 0x0069d00601007387 */ /* 0x008fe40000100a00 */
[----:B0-----:R-:W-:-:S02]  /*3cf40*/  IMAD.MOV.U32 R4, RZ, RZ, R27 ;  /* 0x000000ffff047224 */ /* 0x001fc400078e001b */
[----:B------:R-:W3:Y:S01]  /*3cf50*/  LDL.LU R27, [R1+0x6ad0] ;  /* 0x006ad000011b7983 */ /* 0x000ee20000300800 */
[----:B------:R-:W-:Y:S01]  /*3cf60*/  IMAD.MOV.U32 R5, RZ, RZ, R29 ;  /* 0x000000ffff057224 */ /* 0x000fe200078e001d */
[----:B----4-:R-:W-:Y:S02]  /*3cf70*/  HMMA.16816.F32 R20, R12, R20, R16 ;  /* 0x000000140c14723c */ /* 0x010fe40000001810 */
[----:B------:R-:W4:Y:S01]  /*3cf80*/  LDL.LU.64 R18, [R1+0x6ac8] ;  /* 0x006ac80001127983 */ /* 0x000f220000300a00 */
[----:B------:R-:W4:Y:S11]  /*3cf90*/  LDL.LU.64 R16, [R1+0x6ac0] ;  /* 0x006ac00001107983 */ /* 0x000f360000300a00 */
[----:B------:R-:W-:Y:S09]  /*3cfa0*/  @!UPT UIADD3 URZ, URZ, URZ, URZ ;  /* 0x0000003f3f3ff290 */ /* 0x000ff2000fffe03f */
[----:B------:R-:W-:Y:S01]  /*3cfb0*/  STL [R1+0x830], R20 ;  /* 0x0008301401007387 */ /* 0x000fe20000100800 */
[----:B------:R-:W-:Y:S02]  /*3cfc0*/  IMAD.MOV.U32 R29, RZ, RZ, R21 ;  /* 0x000000ffff1d7224 */ /* 0x000fe400078e0015 */
[----:B------:R-:W-:Y:S02]  /*3cfd0*/  IMAD.MOV.U32 R9, RZ, RZ, R22 ;  /* 0x000000ffff097224 */ /* 0x000fe400078e0016 */
[----:B------:R-:W-:Y:S02]  /*3cfe0*/  IMAD.MOV.U32 R8, RZ, RZ, R23 ;  /* 0x000000ffff087224 */ /* 0x000fe400078e0017 */
[----:B--2---:R-:W0:Y:S04]  /*3cff0*/  LDSM.16.MT88.4 R20, [R25+0x4080] ;  /* 0x004080001914783b */ /* 0x004e280000004200 */
[----:B------:R-:W-:Y:S01]  /*3d000*/  STL [R1+0x63e8], R8 ;  /* 0x0063e80801007387 */ /* 0x000fe20000100800 */
[----:B------:R1:W-:Y:S02]  /*3d010*/  STL [R1+0x63e4], R9 ;  /* 0x0063e40901007387 */ /* 0x0003e40000100800 */
[----:B------:R2:W-:Y:S01]  /*3d020*/  STL.64 [R1+0x6990], R10 ;  /* 0x0069900a01007387 */ /* 0x0005e20000100a00 */
[----:B-1----:R-:W4:Y:S01]  /*3d030*/  LDL.LU.64 R8, [R1+0xa80] ;  /* 0x000a800001087983 */ /* 0x002f220000300a00 */
[----:B--2---:R-:W2:Y:S02]  /*3d040*/  LDL.LU.64 R10, [R1+0xa88] ;  /* 0x000a8800010a7983 */ /* 0x004ea40000300a00 */
[----:B------:R-:W-:Y:S02]  /*3d050*/  STL [R1+0x6264], R29 ;  /* 0x0062641d01007387 */ /* 0x000fe40000100800 */
[----:B---3--:R-:W-:Y:S01]  /*3d060*/  STL.64 [R1+0x69a0], R26 ;  /* 0x0069a01a01007387 */ /* 0x008fe20000100a00 */
[----:B------:R-:W-:Y:S04]  /*3d070*/  STL [R1+0x6998], R25 ;  /* 0x0069981901007387 */ /* 0x000fe80000100800 */
[----:B0-----:R-:W-:Y:S01]  /*3d080*/  STL.64 [R1+0x68c0], R22 ;  /* 0x0068c01601007387 */ /* 0x001fe20000100a00 */
[----:B------:R4:W-:Y:S02]  /*3d090*/  STL.64 [R1+0x68b8], R20 ;  /* 0x0068b81401007387 */ /* 0x0009e40000100a00 */
[----:B----4-:R-:W-:-:S02]  /*3d0a0*/  IMAD.MOV.U32 R20, RZ, RZ, R18 ;  /* 0x000000ffff147224 */ /* 0x010fc400078e0012 */
[----:B------:R-:W-:Y:S01]  /*3d0b0*/  IMAD.MOV.U32 R21, RZ, RZ, R19 ;  /* 0x000000ffff157224 */ /* 0x000fe200078e0013 */
[----:B------:R-:W3:Y:S01]  /*3d0c0*/  LDL.LU R18, [R1+0x6abc] ;  /* 0x006abc0001127983 */ /* 0x000ee20000300800 */
[----:B------:R-:W4:Y:S02]  /*3d0d0*/  LDL.LU R19, [R1+0x6ab8] ;  /* 0x006ab80001137983 */ /* 0x000f240000300800 */
[----:B------:R-:W2:Y:S02]  /*3d0e0*/  LDL R22, [R1+0x48] ;  /* 0x0000480001167983 */ /* 0x000ea40000100800 */
[----:B------:R-:W2:Y:S02]  /*3d0f0*/  LDL R23, [R1+0x4c] ;  /* 0x00004c0001177983 */ /* 0x000ea40000100800 */
[----:B--2---:R-:W-:Y:S01]  /*3d100*/  STL.64 [R1+0x69f0], R22 ;  /* 0x0069f01601007387 */ /* 0x004fe20000100a00 */
[----:B------:R0:W-:Y:S02]  /*3d110*/  STL.64 [R1+0x69e8], R20 ;  /* 0x0069e81401007387 */ /* 0x0001e40000100a00 */
[----:B0-----:R-:W-:-:S02]  /*3d120*/  IMAD.MOV.U32 R20, RZ, RZ, R16 ;  /* 0x000000ffff147224 */ /* 0x001fc400078e0010 */
[----:B------:R-:W-:Y:S01]  /*3d130*/  IMAD.MOV.U32 R21, RZ, RZ, R17 ;  /* 0x000000ffff157224 */ /* 0x000fe200078e0011 */
[----:B------:R-:W2:Y:S01]  /*3d140*/  LDL.LU R16, [R1+0x6ab4] ;  /* 0x006ab40001107983 */ /* 0x000ea20000300800 */
[----:B------:R-:W2:Y:S01]  /*3d150*/  LDL.LU R17, [R1+0x6ab0] ;  /* 0x006ab00001117983 */ /* 0x000ea20000300800 */
[----:B------:R-:W-:Y:S02]  /*3d160*/  HMMA.16816.F32 R4, R12, R4, R8 ;  /* 0x000000040c04723c */ /* 0x000fe40000001808 */
[----:B------:R4:W-:Y:S02]  /*3d170*/  STL.64 [R1+0x6a00], R20 ;  /* 0x006a001401007387 */ /* 0x0009e40000100a00 */
[----:B----4-:R-:W-:Y:S02]  /*3d180*/  IMAD.MOV.U32 R20, RZ, RZ, R19 ;  /* 0x000000ffff147224 */ /* 0x010fe400078e0013 */
[----:B---3--:R-:W-:Y:S01]  /*3d190*/  IMAD.MOV.U32 R21, RZ, RZ, R18 ;  /* 0x000000ffff157224 */ /* 0x008fe200078e0012 */
[----:B------:R-:W3:Y:S11]  /*3d1a0*/  LDL.LU R19, [R1+0x6aac] ;  /* 0x006aac0001137983 */ /* 0x000ef60000300800 */
[----:B------:R-:W-:Y:S05]  /*3d1b0*/  @!UPT UIADD3 URZ, URZ, URZ, URZ ;  /* 0x0000003f3f3ff290 */ /* 0x000fea000fffe03f */
[----:B------:R-:W-:Y:S01]  /*3d1c0*/  STL.64 [R1+0x840], R4 ;  /* 0x0008400401007387 */ /* 0x000fe20000100a00 */
[----:B------:R-:W-:Y:S02]  /*3d1d0*/  STL.64 [R1+0x848], R6 ;  /* 0x0008480601007387 */ /* 0x000fe40000100a00 */
[----:B------:R-:W4:Y:S02]  /*3d1e0*/  LDL.LU R18, [R1+0x6aa8] ;  /* 0x006aa80001127983 */ /* 0x000f240000300800 */
[----:B------:R2:W-:Y:S01]  /*3d1f0*/  STL.64 [R1+0x6a18], R20 ;  /* 0x006a181401007387 */ /* 0x0005e20000100a00 */
[----:B------:R-:W4:Y:S04]  /*3d200*/  LDL R26, [R1+0x8] ;  /* 0x00000800011a7983 */ /* 0x000f280000100800 */
[----:B------:R-:W4:Y:S01]  /*3d210*/  LDL R27, [R1+0xc] ;  /* 0x00000c00011b7983 */ /* 0x000f220000100800 */
[----:B--2---:R-:W-:-:S02]  /*3d220*/  IMAD.MOV.U32 R21, RZ, RZ, R16 ;  /* 0x000000ffff157224 */ /* 0x004fc400078e0010 */
[----:B------:R-:W-:Y:S02]  /*3d230*/  IMAD.MOV.U32 R20, RZ, RZ, R17 ;  /* 0x000000ffff147224 */ /* 0x000fe400078e0011 */
[----:B------:R-:W2:Y:S01]  /*3d240*/  LDL.LU R17, [R1+0x6aa4] ;  /* 0x006aa40001117983 */ /* 0x000ea20000300800 */
[----:B------:R-:W2:Y:S02]  /*3d250*/  LDL.LU R16, [R1+0x6aa0] ;  /* 0x006aa00001107983 */ /* 0x000ea40000300800 */
[----:B------:R3:W-:Y:S02]  /*3d260*/  STL.64 [R1+0x6a30], R20 ;  /* 0x006a301401007387 */ /* 0x0007e40000100a00 */
[----:B---3--:R-:W-:Y:S02]  /*3d270*/  IMAD.MOV.U32 R21, RZ, RZ, R19 ;  /* 0x000000ffff157224 */ /* 0x008fe400078e0013 */
[----:B----4-:R-:W-:Y:S01]  /*3d280*/  IMAD.MOV.U32 R20, RZ, RZ, R18 ;  /* 0x000000ffff147224 */ /* 0x010fe200078e0012 */
[----:B------:R-:W-:Y:S01]  /*3d290*/  STL.64 [R1+0x69b8], R26 ;  /* 0x0069b81a01007387 */ /* 0x000fe20000100a00 */
[----:B------:R-:W3:Y:S02]  /*3d2a0*/  LDL.LU R8, [R1+0x4c0] ;  /* 0x0004c00001087983 */ /* 0x000ee40000300800 */
[----:B------:R-:W3:Y:S02]  /*3d2b0*/  LDL.LU R9, [R1+0x4c4] ;  /* 0x0004c40001097983 */ /* 0x000ee40000300800 */
[----:B------:R-:W4:Y:S01]  /*3d2c0*/  LDL.LU R10, [R1+0x4c8] ;  /* 0x0004c800010a7983 */ /* 0x000f220000300800 */
[----:B------:R-:W4:Y:S01]  /*3d2d0*/  LDL.LU R11, [R1+0x4cc] ;  /* 0x0004cc00010b7983 */ /* 0x000f220000300800 */
[----:B------:R-:W3:Y:S02]  /*3d2e0*/  LDL.LU R18, [R1+0x6a9c] ;  /* 0x006a9c0001127983 */ /* 0x000ee40000300800 */
[----:B------:R-:W3:Y:S02]  /*3d2f0*/  LDL.LU R19, [R1+0x6a98] ;  /* 0x006a980001137983 */ /* 0x000ee40000300800 */
[----:B------:R2:W-:Y:S02]  /*3d300*/  STL.64 [R1+0x6a48], R20 ;  /* 0x006a481401007387 */ /* 0x0005e40000100a00 */
[----:B--2---:R-:W-:-:S02]  /*3d310*/  IMAD.MOV.U32 R21, RZ, RZ, R17 ;  /* 0x000000ffff157224 */ /* 0x004fc400078e0011 */
[----:B------:R-:W-:Y:S02]  /*3d320*/  IMAD.MOV.U32 R20, RZ, RZ, R16 ;  /* 0x000000ffff147224 */ /* 0x000fe400078e0010 */
[----:B------:R-:W2:Y:S01]  /*3d330*/  LDL.LU R16, [R1+0x6a94] ;  /* 0x006a940001107983 */ /* 0x000ea20000300800 */
[----:B------:R-:W2:Y:S02]  /*3d340*/  LDL.LU R17, [R1+0x6a90] ;  /* 0x006a900001117983 */ /* 0x000ea40000300800 */
[----:B------:R3:W-:Y:S02]  /*3d350*/  STL.64 [R1+0x6a60], R20 ;  /* 0x006a601401007387 */ /* 0x0007e40000100a00 */
[----:B------:R-:W2:Y:S02]  /*3d360*/  LDL.64 R6, [R1+0x28] ;  /* 0x0000280001067983 */ /* 0x000ea40000100a00 */
[----:B--2---:R-:W-:Y:S01]  /*3d370*/  STL.64 [R1+0x69f8], R6 ;  /* 0x0069f80601007387 */ /* 0x004fe20000100a00 */
[----:B------:R-:W2:Y:S02]  /*3d380*/  LDL.LU R24, [R1+0x4e0] ;  /* 0x0004e00001187983 */ /* 0x000ea40000300800 */
[----:B------:R-:W2:Y:S02]  /*3d390*/  LDL.LU R25, [R1+0x4e4] ;  /* 0x0004e40001197983 */ /* 0x000ea40000300800 */
[----:B------:R-:W2:Y:S01]  /*3d3a0*/  LDL.LU R26, [R1+0x4e8] ;  /* 0x0004e800011a7983 */ /* 0x000ea20000300800 */
[----:B------:R-:W2:Y:S01]  /*3d3b0*/  LDL.LU R27, [R1+0x4ec] ;  /* 0x0004ec00011b7983 */ /* 0x000ea20000300800 */
[----:B---3--:R-:W-:-:S02]  /*3d3c0*/  IMAD.MOV.U32 R20, RZ, RZ, R19 ;  /* 0x000000ffff147224 */ /* 0x008fc400078e0013 */
[----:B------:R-:W-:-:S05]  /*3d3d0*/  IMAD.MOV.U32 R21, RZ, RZ, R18 ;  /* 0x000000ffff157224 */ /* 0x000fca00078e0012 */
[----:B------:R-:W-:Y:S04]  /*3d3e0*/  STL.64 [R1+0x6a78], R20 ;  /* 0x006a781401007387 */ /* 0x000fe80000100a00 */
[----:B--2---:R-:W-:Y:S01]  /*3d3f0*/  STL.64 [R1+0x6a10], R26 ;  /* 0x006a101a01007387 */ /* 0x004fe20000100a00 */
[----:B------:R0:W-:Y:S03]  /*3d400*/  STL.64 [R1+0x6a08], R24 ;  /* 0x006a081801007387 */ /* 0x0001e60000100a00 */
[----:B0-----:R-:W2:Y:S01]  /*3d410*/  LDL.LU.64 R24, [R1+0x8a0] ;  /* 0x0008a00001187983 */ /* 0x001ea20000300a00 */
[----:B------:R-:W3:Y:S03]  /*3d420*/  LDL.LU.64 R26, [R1+0x8a8] ;  /* 0x0008a800011a7983 */ /* 0x000ee60000300a00 */
[----:B---3--:R-:W-:Y:S01]  /*3d430*/  STL.64 [R1+0x6a28], R26 ;  /* 0x006a281a01007387 */ /* 0x008fe20000100a00 */
[----:B--2---:R0:W-:Y:S03]  /*3d440*/  STL.64 [R1+0x6a20], R24 ;  /* 0x006a201801007387 */ /* 0x0041e60000100a00 */
        /* <DEDUP_REMOVED lines=19> */
[----:B------:R-:W2:Y:S02]  /*3d580*/  LDL.LU.64 R26, [R1+0x858] ;  /* 0x00085800011a7983 */ /* 0x000ea40000300a00 */
[----:B------:R-:W3:Y:S02]  /*3d590*/  LDL.LU.64 R4, [R1+0x890] ;  /* 0x0008900001047983 */ /* 0x000ee40000300a00 */
[----:B------:R-:W3:Y:S01]  /*3d5a0*/  LDL.LU.64 R6, [R1+0x898] ;  /* 0x0008980001067983 */ /* 0x000ee20000300a00 */
[----:B------:R-:W3:Y:S01]  /*3d5b0*/  LDL.LU.64 R16, [R1+0x880] ;  /* 0x0008800001107983 */ /* 0x000ee20000300a00 */
[----:B------:R-:W3:Y:S02]  /*3d5c0*/  LDL.LU.64 R18, [R1+0x888] ;  /* 0x0008880001127983 */ /* 0x000ee40000300a00 */
[----:B----4-:R-:W-:Y:S02]  /*3d5d0*/  STL.64 [R1+0x69b0], R10 ;  /* 0x0069b00a01007387 */ /* 0x010fe40000100a00 */
[----:B------:R0:W-:Y:S02]  /*3d5e0*/  STL.64 [R1+0x69a8], R8 ;  /* 0x0069a80801007387 */ /* 0x0001e40000100a00 */
[----:B0-----:R-:W4:Y:S01]  /*3d5f0*/  LDL.LU R8, [R1+0x4d0] ;  /* 0x0004d00001087983 */ /* 0x001f220000300800 */
[----:B------:R-:W4:Y:S02]  /*3d600*/  LDL.LU R9, [R1+0x4d4] ;  /* 0x0004d40001097983 */ /* 0x000f240000300800 */
[----:B------:R-:W3:Y:S02]  /*3d610*/  LDL.LU R10, [R1+0x4d8] ;  /* 0x0004d800010a7983 */ /* 0x000ee40000300800 */
[----:B------:R-:W3:Y:S01]  /*3d620*/  LDL.LU R11, [R1+0x4dc] ;  /* 0x0004dc00010b7983 */ /* 0x000ee20000300800 */
[C---:B--2---:R-:W-:Y:S01]  /*3d630*/  HMMA.16816.F32 R20, R12.reuse, R20, R24 ;  /* 0x000000140c14723c */ /* 0x044fe20000001818 */
[----:B---3--:R0:W-:Y:S01]  /*3d640*/  STL.64 [R1+0x69c8], R10 ;  /* 0x0069c80a01007387 */ /* 0x0081e20000100a00 */
[----:B----4-:R-:W-:Y:S03]  /*3d650*/  STL.64 [R1+0x69c0], R8 ;  /* 0x0069c00801007387 */ /* 0x010fe60000100a00 */
[----:B0-----:R-:W2:Y:S01]  /*3d660*/  LDL.64 R10, [R1+0x18] ;  /* 0x00001800010a7983 */ /* 0x001ea20000100a00 */
[----:B------:R-:W3:Y:S02]  /*3d670*/  LDL.LU.64 R26, [R1+0x6a88] ;  /* 0x006a8800011a7983 */ /* 0x000ee40000300a00 */
[----:B------:R-:W3:Y:S11]  /*3d680*/  LDL.LU.64 R24, [R1+0x6a80] ;  /* 0x006a800001187983 */ /* 0x000ef60000300a00 */
[----:B------:R-:W-:Y:S04]  /*3d690*/  @!UPT UIADD3 URZ, URZ, URZ, URZ ;  /* 0x0000003f3f3ff290 */ /* 0x000fe8000fffe03f */
[----:B------:R0:W-:Y:S01]  /*3d6a0*/  STL.64 [R1+0x850], R20 ;  /* 0x0008501401007387 */ /* 0x0001e20000100a00 */
[----:B------:R3:W-:Y:S04]  /*3d6b0*/  STL.64 [R1+0x858], R22 ;  /* 0x0008581601007387 */ /* 0x0007e80000100a00 */
        /* <DEDUP_REMOVED lines=30> */
[----:B------:R-:W2:Y:S01]  /*3d8a0*/  LDL.LU.64 R26, [R1+0x6a10] ;  /* 0x006a1000011a7983 */ /* 0x000ea20000300a00 */
[----:B------:R-:W2:Y:S11]  /*3d8b0*/  LDL.LU.64 R24, [R1+0x6a08] ;  /* 0x006a080001187983 */ /* 0x000eb60000300a00 */
[----:B------:R-:W-:Y:S09]  /*3d8c0*/  @!UPT UIADD3 URZ, URZ, URZ, URZ ;  /* 0x0000003f3f3ff290 */ /* 0x000ff2000fffe03f */
[----:B------:R0:W-:Y:S01]  /*3d8d0*/  STL.64 [R1+0x950], R20 ;  /* 0x0009501401007387 */ /* 0x0001e20000100a00 */
[----:B------:R1:W-:Y:S03]  /*3d8e0*/  STL.64 [R1+0x958], R22 ;  /* 0x0009581601007387 */ /* 0x0003e60000100a00 */
[----:B0-----:R-:W1:Y:S02]  /*3d8f0*/  LDL.LU.64 R20, [R1+0x6a00] ;  /* 0x006a000001147983 */ /* 0x001e640000300a00 */
[C---:B-1----:R-:W-:Y:S02]  /*3d900*/  HMMA.16816.F32 R20, R12.reuse, R20, R4 ;  /* 0x000000140c14723c */ /* 0x042fe40000001804 */
[----:B------:R-:W3:Y:S11]  /*3d910*/  LDL.LU.64 R6, [R1+0x69f8] ;  /* 0x0069f80001067983 */ /* 0x000ef60000300a00 */
[----:B------:R-:W-:Y:S10]  /*3d920*/  @!UPT UIADD3 URZ, URZ, URZ, URZ ;  /* 0x0000003f3f3ff290 */ /* 0x000ff4000fffe03f */
[----:B------:R-:W-:Y:S01]  /*3d930*/  STL.64 [R1+0x980], R20 ;  /* 0x0009801401007387 */ /* 0x000fe20000100a00 */
[----:B------:R0:W-:Y:S03]  /*3d940*/  STL.64 [R1+0x988], R22 ;  /* 0x0009881601007387 */ /* 0x0001e60000100a00 */
[----:B0-----:R-:W4:Y:S01]  /*3d950*/  LDL.LU.64 R22, [R1+0x69f0] ;  /* 0x0069f00001167983 */ /* 0x001f220000300a00 */
[----:B------:R-:W2:Y:S02]  /*3d960*/  LDL.LU.64 R20, [R1+0x69e8] ;  /* 0x0069e80001147983 */ /* 0x000ea40000300a00 */
[----:B--2---:R-:W-:Y:S01]  /*3d970*/  HMMA.16816.F32 R12, R12, R20, R16 ;  /* 0x000000140c0c723c */ /* 0x004fe20000001810 */
[----:B------:R-:W2:Y:S01]  /*3d980*/  LDL.LU.64 R18, [R1+0x69e0] ;  /* 0x0069e00001127983 */ /* 0x000ea20000300a00 */
[----:B------:R-:W2:Y:S11]  /*3d990*/  LDL.LU.64 R16, [R1+0x69d8] ;  /* 0x0069d80001107983 */ /* 0x000eb60000300a00 */
[----:B------:R-:W-:Y:S10]  /*3d9a0*/  @!UPT UIADD3 URZ, URZ, URZ, URZ ;  /* 0x0000003f3f3ff290 */ /* 0x000ff4000fffe03f */
[----:B------:R0:W-:Y:S01]  /*3d9b0*/  STL.64 [R1+0x970], R12 ;  /* 0x0009700c01007387 */ /* 0x0001e20000100a00 */
[----:B------:R1:W-:Y:S03]  /*3d9c0*/  STL.64 [R1+0x978], R14 ;  /* 0x0009780e01007387 */ /* 0x0003e60000100a00 */
[----:B0-----:R-:W2:Y:S01]  /*3d9d0*/  LDL.LU R12, [R1+0x4a0] ;  /* 0x0004a000010c7983 */ /* 0x001ea20000300800 */
[----:B------:R-:W2:Y:S02]  /*3d9e0*/  LDL.LU R13, [R1+0x4a4] ;  /* 0x0004a400010d7983 */ /* 0x000ea40000300800 */
[----:B-1----:R-:W2:Y:S02]  /*3d9f0*/  LDL.LU R14, [R1+0x4a8] ;  /* 0x0004a800010e7983 */ /* 0x002ea40000300800 */
[----:B------:R-:W2:Y:S02]  /*3da00*/  LDL.LU R15, [R1+0x4ac] ;  /* 0x0004ac00010f7983 */ /* 0x000ea40000300800 */
[----:B--2---:R-:W-:Y:S01]  /*3da10*/  STL.64 [R1+0x6988], R14 ;  /* 0x0069880e01007387 */ /* 0x004fe20000100a00 */
[----:B------:R0:W-:Y:S03]  /*3da20*/  STL.64 [R1+0x6980], R12 ;  /* 0x0069800c01007387 */ /* 0x0001e60000100a00 */
[----:B0-----:R-:W2:Y:S01]  /*3da30*/  LDL.LU R12, [R1+0x4b0] ;  /* 0x0004b000010c7983 */ /* 0x001ea20000300800 */
[----:B------:R-:W2:Y:S02]  /*3da40*/  LDL.LU R13, [R1+0x4b4] ;  /* 0x0004b400010d7983 */ /* 0x000ea40000300800 */
[----:B------:R-:W2:Y:S02]  /*3da50*/  LDL.LU R14, [R1+0x4b8] ;  /* 0x0004b800010e7983 */ /* 0x000ea40000300800 */
[----:B------:R-:W2:Y:S01]  /*3da60*/  LDL.LU R15, [R1+0x4bc] ;  /* 0x0004bc00010f7983 */ /* 0x000ea20000300800 */
[----:B----4-:R0:W-:Y:S01]  /*3da70*/  STL.64 [R1+0x68d0], R22 ;  /* 0x0068d01601007387 */ /* 0x0101e20000100a00 */
[----:B------:R-:W4:Y:S02]  /*3da80*/  LDL.LU R20, [R1+0x4f0] ;  /* 0x0004f00001147983 */ /* 0x000f240000300800 */
[----:B------:R-:W4:Y:S01]  /*3da90*/  LDL.LU R21, [R1+0x4f4] ;  /* 0x0004f40001157983 */ /* 0x000f220000300800 */
[----:B0-----:R-:W4:Y:S01]  /*3daa0*/  LDL.LU R22, [R1+0x4f8] ;  /* 0x0004f80001167983 */ /* 0x001f220000300800 */
[----:B------:R-:W4:Y:S01]  /*3dab0*/  LDL.LU R23, [R1+0x4fc] ;  /* 0x0004fc0001177983 */ /* 0x000f220000300800 */
[----:B------:R-:W-:Y:S01]  /*3dac0*/  HMMA.16816.F32 R24, R16, R10, R24 ;  /* 0x0000000a1018723c */ /* 0x000fe20000001818 */
[----:B---3--:R-:W-:-:S02]  /*3dad0*/  IMAD.MOV.U32 R4, RZ, RZ, R7 ;  /* 0x000000ffff047224 */ /* 0x008fc400078e0007 */
[----:B------:R-:W-:Y:S02]  /*3dae0*/  IMAD.MOV.U32 R29, RZ, RZ, R10 ;  /* 0x000000ffff1d7224 */ /* 0x000fe400078e000a */
[----:B------:R-:W-:Y:S11]  /*3daf0*/  IMAD.MOV.U32 R28, RZ, RZ, R11 ;  /* 0x000000ffff1c7224 */ /* 0x000ff600078e000b */
[----:B------:R-:W-:Y:S08]  /*3db00*/  @!UPT UIADD3 URZ, URZ, URZ, URZ ;  /* 0x0000003f3f3ff290 */ /* 0x000ff0000fffe03f */
[----:B------:R-:W-:Y:S01]  /*3db10*/  IMAD.MOV.U32 R5, RZ, RZ, R27 ;  /* 0x000000ffff057224 */ /* 0x000fe200078e001b */
[C---:B----4-:R-:W-:Y:S11]  /*3db20*/  HMMA.16816.F32 R20, R16.reuse, R6, R20 ;  /* 0x000000061014723c */ /* 0x050ff60000001814 */
[----:B------:R-:W-:Y:S11]  /*3db30*/  @!UPT UIADD3 URZ, URZ, URZ, URZ ;  /* 0x0000003f3f3ff290 */ /* 0x000ff6000fffe03f */
[----:B------:R-:W-:Y:S01]  /*3db40*/  @!UPT UIADD3 URZ, URZ, URZ, URZ ;  /* 0x0000003f3f3ff290 */ /* 0x000fe2000fffe03f */
[----:B------:R0:W-:Y:S01]  /*3db50*/  STL.64 [R1+0x4f0], R20 ;  /* 0x0004f01401007387 */ /* 0x0001e20000100a00 */
[----:B------:R1:W-:Y:S02]  /*3db60*/  STL.64 [R1+0x4f8], R22 ;  /* 0x0004f81601007387 */ /* 0x0003e40000100a00 */
[----:B0-----:R-:W-:Y:S02]  /*3db70*/  IMAD.MOV.U32 R20, RZ, RZ, R6 ;  /* 0x000000ffff147224 */ /* 0x001fe400078e0006 */
[----:B------:R-:W3:Y:S03]  /*3db80*/  LDL.LU.64 R6, [R1+0x69d0] ;  /* 0x0069d00001067983 */ /* 0x000ee60000300a00 */
[----:B------:R-:W-:Y:S02]  /*3db90*/  STL [R1+0x6970], R20 ;  /* 0x0069701401007387 */ /* 0x000fe40000100800 */
[----:B-1----:R-:W4:Y:S02]  /*3dba0*/  LDL.64 R22, [R1+0x38] ;  /* 0x0000380001167983 */ /* 0x002f240000100a00 */
[----:B------:R-:W2:Y:S01]  /*3dbb0*/  LDL.LU.64 R10, [R1+0x69c8] ;  /* 0x0069c800010a7983 */ /* 0x000ea20000300a00 */
[----:B------:R-:W2:Y:S01]  /*3dbc0*/  LDL.LU.64 R8, [R1+0x69c0] ;  /* 0x0069c00001087983 */ /* 0x000ea20000300a00 */
[----:B------:R-:W-:Y:S02]  /*3dbd0*/  STL.64 [R1+0x4e0], R24 ;  /* 0x0004e01801007387 */ /* 0x000fe40000100a00 */
[----:B------:R0:W-:Y:S02]  /*3dbe0*/  STL [R1+0x4e8], R26 ;  /* 0x0004e81a01007387 */ /* 0x0001e40000100800 */
[----:B0-----:R-:W2:Y:S01]  /*3dbf0*/  LDL.LU.64 R26, [R1+0x69b8] ;  /* 0x0069b800011a7983 */ /* 0x001ea20000300a00 */
[----:B------:R-:W-:Y:S01]  /*3dc00*/  STL [R1+0x6130], R5 ;  /* 0x0061300501007387 */ /* 0x000fe20000100800 */
[C---:B--2---:R-:W-:Y:S02]  /*3dc10*/  HMMA.16816.F32 R24, R16.reuse, R26, R8 ;  /* 0x0000001a1018723c */ /* 0x044fe40000001808 */
[----:B------:R-:W2:Y:S01]  /*3dc20*/  LDL.LU.64 R10, [R1+0x69b0] ;  /* 0x0069b000010a7983 */ /* 0x000ea20000300a00 */
[----:B------:R-:W2:Y:S11]  /*3dc30*/  LDL.LU.64 R8, [R1+0x69a8] ;  /* 0x0069a80001087983 */ /* 0x000eb60000300a00 */
[----:B------:R-:W-:Y:S09]  /*3dc40*/  @!UPT UIADD3 URZ, URZ, URZ, URZ ;  /* 0x0000003f3f3ff290 */ /* 0x000ff2000fffe03f */
[----:B------:R-:W-:Y:S01]  /*3dc50*/  STL.64 [R1+0x4d0], R24 ;  /* 0x0004d01801007387 */ /* 0x000fe20000100a00 */
[----:B------:R0:W-:Y:S03]  /*3dc60*/  STL.64 [R1+0x4d8], R26 ;  /* 0x0004d81a01007387 */ /* 0x0001e60000100a00 */
[----:B0-----:R-:W2:Y:S01]  /*3dc70*/  LDL.LU.64 R26, [R1+0x69a0] ;  /* 0x0069a000011a7983 */ /* 0x001ea20000300a00 */
[----:B------:R-:W3:Y:S01]  /*3dc80*/  LDL.LU R25, [R1+0x6998] ;  /* 0x0069980001197983 */ /* 0x000ee20000300800 */
[C---:B--2---:R-:W-:Y:S11]  /*3dc90*/  HMMA.16816.F32 R8, R16.reuse, R26, R8 ;  /* 0x0000001a1008723c */ /* 0x044ff60000001808 */
[----:B------:R-:W-:Y:S11]  /*3dca0*/  @!UPT UIADD3 URZ, URZ, URZ, URZ ;  /* 0x0000003f3f3ff290 */ /* 0x000ff6000fffe03f */
[----:B------:R-:W-:Y:S01]  /*3dcb0*/  @!UPT UIADD3 URZ, URZ, URZ, URZ ;  /* 0x0000003f3f3ff290 */ /* 0x000fe2000fffe03f */
[----:B------:R-:W-:Y:S01]  /*3dcc0*/  STL.64 [R1+0x4c0], R8 ;  /* 0x0004c00801007387 */ /* 0x000fe20000100a00 */
[----:B------:R0:W-:Y:S03]  /*3dcd0*/  STL.64 [R1+0x4c8], R10 ;  /* 0x0004c80a01007387 */ /* 0x0001e60000100a00 */
[----:B0-----:R-:W2:Y:S02]  /*3dce0*/  LDL.LU.64 R10, [R1+0x6990] ;  /* 0x00699000010a7983 */ /* 0x001ea40000300a00 */
[C---:B--2---:R-:W-:Y:S11]  /*3dcf0*/  HMMA.16816.F32 R12, R16.reuse, R10, R12 ;  /* 0x0000000a100c723c */ /* 0x044ff6000000180c */
[----:B------:R-:W-:Y:S11]  /*3dd00*/  @!UPT UIADD3 URZ, URZ, URZ, URZ ;  /* 0x0000003f3f3ff290 */ /* 0x000ff6000fffe03f */
[----:B------:R-:W-:Y:S01]  /*3dd10*/  @!UPT UIADD3 URZ, URZ, URZ, URZ ;  /* 0x0000003f3f3ff290 */ /* 0x000fe2000fffe03f */
[----:B------:R-:W-:Y:S01]  /*3dd20*/  STL.64 [R1+0x4b0], R12 ;  /* 0x0004b00c01007387 */ /* 0x000fe20000100a00 */
[----:B------:R0:W-:Y:S03]  /*3dd30*/  STL.64 [R1+0x4b8], R14 ;  /* 0x0004b80e01007387 */ /* 0x0001e60000100a00 */
[----:B0-----:R-:W3:Y:S01]  /*3dd40*/  LDL.LU.64 R14, [R1+0x6988] ;  /* 0x00698800010e7983 */ /* 0x001ee20000300a00 */
[----:B------:R-:W3:Y:S02]  /*3dd50*/  LDL.LU.64 R12, [R1+0x6980] ;  /* 0x00698000010c7983 */ /* 0x000ee40000300a00 */
[----:B------:R0:W-:Y:S02]  /*3dd60*/  STL.64 [R1+0x6860], R10 ;  /* 0x0068600a01007387 */ /* 0x0001e40000100a00 */
[----:B0-----:R-:W2:Y:S04]  /*3dd70*/  LDL.64 R10, [R1+0xc8] ;  /* 0x0000c800010a7983 */ /* 0x001ea80000100a00 */
[----:B--2---:R0:W-:Y:S01]  /*3dd80*/  STL.64 [R1+0x6978], R10 ;  /* 0x0069780a01007387 */ /* 0x0041e20000100a00 */
[----:B------:R-:W4:Y:S02]  /*3dd90*/  LDL.LU R8, [R1+0x820] ;  /* 0x0008200001087983 */ /* 0x000f240000300800 */
[----:B------:R-:W4:Y:S01]  /*3dda0*/  LDL.LU R9, [R1+0x824] ;  /* 0x0008240001097983 */ /* 0x000f220000300800 */
[----:B0-----:R-:W4:Y:S01]  /*3ddb0*/  LDL.LU R10, [R1+0x828] ;  /* 0x00082800010a7983 */ /* 0x001f220000300800 */
[----:B------:R-:W4:Y:S01]  /*3ddc0*/  LDL.LU R11, [R1+0x82c] ;  /* 0x00082c00010b7983 */ /* 0x000f220000300800 */
[C---:B---3--:R-:W-:Y:S01]  /*3ddd0*/  HMMA.16816.F32 R12, R16.reuse, R6, R12 ;  /* 0x00000006100c723c */ /* 0x048fe2000000180c */
[----:B------:R-:W-:Y:S11]  /*3dde0*/  STL.64 [R1+0x6858], R6 ;  /* 0x0068580601007387 */ /* 0x000ff60000100a00 */
[----:B------:R-:W-:Y:S11]  /*3ddf0*/  @!UPT UIADD3 URZ, URZ, URZ, URZ ;  /* 0x0000003f3f3ff290 */ /* 0x000ff6000fffe03f */
[----:B------:R-:W-:Y:S01]  /*3de00*/  STL.64 [R1+0x4a0], R12 ;  /* 0x0004a00c01007387 */ /* 0x000fe20000100a00 */
[----:B------:R-:W-:Y:S02]  /*3de10*/  STL.64 [R1+0x4a8], R14 ;  /* 0x0004a80e01007387 */ /* 0x000fe40000100a00 */
[----:B------:R-:W0:Y:S04]  /*3de20*/  LDSM.16.MT88.4 R12, [R25+0x4100] ;  /* 0x00410000190c783b */ /* 0x000e280000004200 */
[----:B------:R-:W-:Y:S01]  /*3de30*/  STL.64 [R1+0x6870], R26 ;  /* 0x0068701a01007387 */ /* 0x000fe20000100a00 */
[----:B------:R1:W-:Y:S01]  /*3de40*/  STL [R1+0x6868], R25 ;  /* 0x0068681901007387 */ /* 0x0003e20000100800 */
[----:B------:R-:W2:Y:S03]  /*3de50*/  LDL.LU R24, [R1+0x810] ;  /* 0x0008100001187983 */ /* 0x000ea60000300800 */
[----:B-1----:R-:W2:Y:S01]  /*3de60*/  LDL.LU R25, [R1+0x814] ;  /* 0x0008140001197983 */ /* 0x002ea20000300800 */
[----:B------:R-:W2:Y:S02]  /*3de70*/  LDL.LU R26, [R1+0x818] ;  /* 0x00081800011a7983 */ /* 0x000ea40000300800 */
[----:B------:R-:W2:Y:S01]  /*3de80*/  LDL.LU R27, [R1+0x81c] ;  /* 0x00081c00011b7983 */ /* 0x000ea20000300800 */
[----:B0-----:R0:W-:Y:S01]  /*3de90*/  STL.64 [R1+0x67b0], R14 ;  /* 0x0067b00e01007387 */ /* 0x0011e20000100a00 */
[----:B------:R-:W-:Y:S03]  /*3dea0*/  STL.64 [R1+0x67a8], R12 ;  /* 0x0067a80c01007387 */ /* 0x000fe60000100a00 */
[----:B0-----:R-:W3:Y:S04]  /*3deb0*/  LDL R14, [R1+0x88] ;  /* 0x00008800010e7983 */ /* 0x001ee80000100800 */
[----:B------:R-:W3:Y:S01]  /*3dec0*/  LDL R15, [R1+0x8c] ;  /* 0x00008c00010f7983 */ /* 0x000ee20000100800 */
[C---:B----4-:R-:W-:Y:S11]  /*3ded0*/  HMMA.16816.F32 R8, R16.reuse, R22, R8 ;  /* 0x000000161008723c */ /* 0x050ff60000001808 */
[----:B------:R-:W-:Y:S11]  /*3dee0*/  @!UPT UIADD3 URZ, URZ, URZ, URZ ;  /* 0x0000003f3f3ff290 */ /* 0x000ff6000fffe03f */
[----:B------:R-:W-:Y:S01]  /*3def0*/  @!UPT UIADD3 URZ, URZ, URZ, URZ ;  /* 0x0000003f3f3ff290 */ /* 0x000fe2000fffe03f */
[----:B------:R-:W-:Y:S01]  /*3df00*/  STL.64 [R1+0x820], R8 ;  /* 0x0008200801007387 */ /* 0x000fe20000100a00 */
[----:B------:R0:W-:Y:S03]  /*3df10*/  STL.64 [R1+0x828], R10 ;  /* 0x0008280a01007387 */ /* 0x0001e60000100a00 */
[----:B0-----:R-:W2:Y:S01]  /*3df20*/  LDL.LU.64 R10, [R1+0x6978] ;  /* 0x00697800010a7983 */ /* 0x001ea20000300a00 */
[----:B------:R-:W-:Y:S02]  /*3df30*/  IMAD.MOV.U32 R12, RZ, RZ, R22 ;  /* 0x000000ffff0c7224 */ /* 0x000fe400078e0016 */
[----:B------:R-:W4:Y:S01]  /*3df40*/  LDL.LU R20, [R1+0x6970] ;  /* 0x0069700001147983 */ /* 0x000f220000300800 */
[----:B---3--:R-:W-:Y:S02]  /*3df50*/  STL.64 [R1+0x6948], R14 ;  /* 0x0069480e01007387 */ /* 0x008fe40000100a00 */
[----:B------:R2:W-:Y:S02]  /*3df60*/  STL [R1+0x6940], R12 ;  /* 0x0069400c01007387 */ /* 0x0005e40000100800 */
[----:B--2---:R-:W-:Y:S11]  /*3df70*/  HMMA.16816.F32 R12, R16, R10, R24 ;  /* 0x0000000a100c723c */ /* 0x004ff60000001818 */
[----:B------:R-:W-:Y:S11]  /*3df80*/  @!UPT UIADD3 URZ, URZ, URZ, URZ ;  /* 0x0000003f3f3ff290 */ /* 0x000ff6000fffe03f */
[----:B------:R-:W-:Y:S01]  /*3df90*/  @!UPT UIADD3 URZ, URZ, URZ, URZ ;  /* 0x0000003f3f3ff290 */ /* 0x000fe2000fffe03f */
[----:B------:R-:W-:Y:S01]  /*3dfa0*/  STL.64 [R1+0x810], R12 ;  /* 0x0008100c01007387 */ /* 0x000fe20000100a00 */
[----:B------:R-:W-:Y:S02]  /*3dfb0*/  STL.64 [R1+0x818], R14 ;  /* 0x0008180e01007387 */ /* 0x000fe40000100a00 */
[----:B------:R-:W2:Y:S02]  /*3dfc0*/  LDL.64 R26, [R1+0x8] ;  /* 0x00000800011a7983 */ /* 0x000ea40000100a00 */
[----:B------:R-:W-:Y:S02]  /*3dfd0*/  IMAD.MOV.U32 R2, RZ, RZ, R10 ;  /* 0x000000ffff027224 */ /* 0x000fe400078e000a */
[----:B------:R-:W-:Y:S01]  /*3dfe0*/  IMAD.MOV.U32 R0, RZ, RZ, R11 ;  /* 0x000000ffff007224 */ /* 0x000fe200078e000b */
[----:B--2---:R-:W-:Y:S01]  /*3dff0*/  STL.64 [R1+0x6950], R26 ;  /* 0x0069501a01007387 */ /* 0x004fe20000100a00 */
[----:B------:R-:W2:Y:S02]  /*3e000*/  LDL.LU R8, [R1+0x450] ;  /* 0x0004500001087983 */ /* 0x000ea40000300800 */
[----:B------:R-:W2:Y:S02]  /*3e010*/  LDL.LU R9, [R1+0x454] ;  /* 0x0004540001097983 */ /* 0x000ea40000300800 */
[----:B------:R-:W3:Y:S01]  /*3e020*/  LDL.LU R10, [R1+0x458] ;  /* 0x00045800010a7983 */ /* 0x000ee20000300800 */
[----:B------:R-:W3:Y:S01]  /*3e030*/  LDL.LU R11, [R1+0x45c] ;  /* 0x00045c00010b7983 */ /* 0x000ee20000300800 */
[----:B------:R-:W-:-:S03]  /*3e040*/  IMAD.MOV.U32 R3, RZ, RZ, R23 ;  /* 0x000000ffff037224 */ /* 0x000fc600078e0017 */
[----:B---3--:R-:W-:Y:S01]  /*3e050*/  STL.64 [R1+0x6880], R10 ;  /* 0x0068800a01007387 */ /* 0x008fe20000100a00 */
[----:B--2---:R0:W-:Y:S03]  /*3e060*/  STL.64 [R1+0x6878], R8 ;  /* 0x0068780801007387 */ /* 0x0041e60000100a00 */
[----:B0-----:R-:W2:Y:S01]  /*3e070*/  LDL.LU R8, [R1+0x460] ;  /* 0x0004600001087983 */ /* 0x001ea20000300800 */
[----:B------:R-:W2:Y:S02]  /*3e080*/  LDL.LU R9, [R1+0x464] ;  /* 0x0004640001097983 */ /* 0x000ea40000300800 */
[----:B------:R-:W3:Y:S02]  /*3e090*/  LDL.LU R10, [R1+0x468] ;  /* 0x00046800010a7983 */ /* 0x000ee40000300800 */
[----:B------:R-:W3:Y:S01]  /*3e0a0*/  LDL.LU R11, [R1+0x46c] ;  /* 0x00046c00010b7983 */ /* 0x000ee20000300800 */
[----:B------:R-:W2:Y:S04]  /*3e0b0*/  LDL R22, [R1+0x58] ;  /* 0x0000580001167983 */ /* 0x000ea80000100800 */
[----:B------:R-:W2:Y:S04]  /*3e0c0*/  LDL R23, [R1+0x5c] ;  /* 0x00005c0001177983 */ /* 0x000ea80000100800 */
[----:B--2---:R-:W-:Y:S01]  /*3e0d0*/  STL.64 [R1+0x68e8], R22 ;  /* 0x0068e81601007387 */ /* 0x004fe20000100a00 */
[----:B---3--:R-:W-:Y:S02]  /*3e0e0*/  STL.64 [R1+0x6890], R10 ;  /* 0x0068900a01007387 */ /* 0x008fe40000100a00 */
[----:B------:R0:W-:Y:S02]  /*3e0f0*/  STL.64 [R1+0x6888], R8 ;  /* 0x0068880801007387 */ /* 0x0001e40000100a00 */
[----:B0-----:R-:W2:Y:S01]  /*3e100*/  LDL.LU R8, [R1+0x470] ;  /* 0x0004700001087983 */ /* 0x001ea20000300800 */
[----:B------:R-:W2:Y:S02]  /*3e110*/  LDL.LU R9, [R1+0x474] ;  /* 0x0004740001097983 */ /* 0x000ea40000300800 */
[----:B------:R-:W3:Y:S02]  /*3e120*/  LDL.LU R10, [R1+0x478] ;  /* 0x00047800010a7983 */ /* 0x000ee40000300800 */
[----:B------:R-:W3:Y:S01]  /*3e130*/  LDL.LU R11, [R1+0x47c] ;  /* 0x00047c00010b7983 */ /* 0x000ee20000300800 */
[----:B------:R-:W2:Y:S04]  /*3e140*/  LDL R22, [R1+0x68] ;  /* 0x0000680001167983 */ /* 0x000ea80000100800 */
[----:B------:R-:W2:Y:S04]  /*3e150*/  LDL R23, [R1+0x6c] ;  /* 0x00006c0001177983 */ /* 0x000ea80000100800 */
[----:B--2---:R0:W-:Y:S01]  /*3e160*/  STL.64 [R1+0x6900], R22 ;  /* 0x0069001601007387 */ /* 0x0041e20000100a00 */
[----:B---3--:R4:W-:Y:S02]  /*3e170*/  STL.64 [R1+0x68a0], R10 ;  /* 0x0068a00a01007387 */ /* 0x0089e40000100a00 */
[----:B------:R1:W-:Y:S01]  /*3e180*/  STL.64 [R1+0x6898], R8 ;  /* 0x0068980801007387 */ /* 0x0003e20000100a00 */
[----:B0-----:R-:W2:Y:S04]  /*3e190*/  LDL R22, [R1+0x78] ;  /* 0x0000780001167983 */ /* 0x001ea80000100800 */
[----:B------:R-:W2:Y:S01]  /*3e1a0*/  LDL R23, [R1+0x7c] ;  /* 0x00007c0001177983 */ /* 0x000ea20000100800 */
[----:B----4-:R-:W-:-:S02]  /*3e1b0*/  IMAD.MOV.U32 R10, RZ, RZ, R20 ;  /* 0x000000ffff0a7224 */ /* 0x010fc400078e0014 */
[----:B------:R-:W-:Y:S01]  /*3e1c0*/  IMAD.MOV.U32 R11, RZ, RZ, R4 ;  /* 0x000000ffff0b7224 */ /* 0x000fe200078e0004 */
[----:B--2---:R-:W-:Y:S04]  /*3e1d0*/  STL.64 [R1+0x6918], R22 ;  /* 0x0069181601007387 */ /* 0x004fe80000100a00 */
[----:B------:R0:W-:Y:S02]  /*3e1e0*/  STL.64 [R1+0x68c8], R10 ;  /* 0x0068c80a01007387 */ /* 0x0001e40000100a00 */
[----:B-1----:R-:W2:Y:S02]  /*3e1f0*/  LDL.LU R8, [R1+0x490] ;  /* 0x0004900001087983 */ /* 0x002ea40000300800 */
[----:B------:R-:W2:Y:S01]  /*3e200*/  LDL.LU R9, [R1+0x494] ;  /* 0x0004940001097983 */ /* 0x000ea20000300800 */
[----:B0-----:R-:W3:Y:S01]  /*3e210*/  LDL.LU R10, [R1+0x498] ;  /* 0x00049800010a7983 */ /* 0x001ee20000300800 */
[----:B------:R-:W3:Y:S02]  /*3e220*/  LDL.LU R11, [R1+0x49c] ;  /* 0x00049c00010b7983 */ /* 0x000ee40000300800 */
[----:B------:R-:W4:Y:S02]  /*3e230*/  LDL.LU R20, [R1+0x7d0] ;  /* 0x0007d00001147983 */ /* 0x000f240000300800 */
[----:B------:R-:W4:Y:S01]  /*3e240*/  LDL.LU R21, [R1+0x7d4] ;  /* 0x0007d40001157983 */ /* 0x000f220000300800 */
[----:B------:R-:W2:Y:S01]  /*3e250*/  LDL.LU R22, [R1+0x7d8] ;  /* 0x0007d80001167983 */ /* 0x000ea20000300800 */
[----:B------:R-:W2:Y:S03]  /*3e260*/  LDL.LU R23, [R1+0x7dc] ;  /* 0x0007dc0001177983 */ /* 0x000ea60000300800 */
[----:B--2---:R0:W-:Y:S01]  /*3e270*/  STL.64 [R1+0x6928], R22 ;  /* 0x0069281601007387 */ /* 0x0041e20000100a00 */
[----:B----4-:R-:W-:Y:S03]  /*3e280*/  STL.64 [R1+0x6920], R20 ;  /* 0x0069201401007387 */ /* 0x010fe60000100a00 */
[----:B0-----:R-:W2:Y:S04]  /*3e290*/  LDL R22, [R1+0x98] ;  /* 0x0000980001167983 */ /* 0x001ea80000100800 */
[----:B------:R-:W2:Y:S04]  /*3e2a0*/  LDL R23, [R1+0x9c] ;  /* 0x00009c0001177983 */ /* 0x000ea80000100800 */
[----:B--2---:R0:W-:Y:S01]  /*3e2b0*/  STL.64 [R1+0x6958], R22 ;  /* 0x0069581601007387 */ /* 0x0041e20000100a00 */
[----:B------:R-:W2:Y:S02]  /*3e2c0*/  LDL.LU R24, [R1+0x7f0] ;  /* 0x0007f00001187983 */ /* 0x000ea40000300800 */
[----:B------:R-:W2:Y:S02]  /*3e2d0*/  LDL.LU R25, [R1+0x7f4] ;  /* 0x0007f40001197983 */ /* 0x000ea40000300800 */
[----:B------:R-:W4:Y:S01]  /*3e2e0*/  LDL.LU R26, [R1+0x7f8] ;  /* 0x0007f800011a7983 */ /* 0x000f220000300800 */
[----:B------:R-:W4:Y:S04]  /*3e2f0*/  LDL.LU R27, [R1+0x7fc] ;  /* 0x0007fc00011b7983 */ /* 0x000f280000300800 */
[----:B----4-:R-:W-:Y:S01]  /*3e300*/  STL.64 [R1+0x6968], R26 ;  /* 0x0069681a01007387 */ /* 0x010fe20000100a00 */
[----:B--2---:R1:W-:Y:S02]  /*3e310*/  STL.64 [R1+0x6960], R24 ;  /* 0x0069601801007387 */ /* 0x0043e40000100a00 */
[----:B0-----:R-:W2:Y:S02]  /*3e320*/  LDL R22, [R1+0xb8] ;  /* 0x0000b80001167983 */ /* 0x001ea40000100800 */
[----:B------:R-:W2:Y:S01]  /*3e330*/  LDL R23, [R1+0xbc] ;  /* 0x0000bc0001177983 */ /* 0x000ea20000100800 */
[----:B-1----:R-:W2:Y:S01]  /*3e340*/  LDL.LU R24, [R1+0x800] ;  /* 0x0008000001187983 */ /* 0x002ea20000300800 */
[----:B------:R-:W2:Y:S02]  /*3e350*/  LDL.LU R25, [R1+0x804] ;  /* 0x0008040001197983 */ /* 0x000ea40000300800 */
[----:B------:R-:W2:Y:S02]  /*3e360*/  LDL.LU R26, [R1+0x808] ;  /* 0x00080800011a7983 */ /* 0x000ea40000300800 */
[----:B------:R-:W2:Y:S01]  /*3e370*/  LDL.LU R27, [R1+0x80c] ;  /* 0x00080c00011b7983 */ /* 0x000ea20000300800 */
[----:B------:R-:W4:Y:S01]  /*3e380*/  LDL.64 R14, [R1+0xa8] ;  /* 0x0000a800010e7983 */ /* 0x000f220000100a00 */
[----:B---3--:R-:W-:Y:S02]  /*3e390*/  STL.64 [R1+0x68e0], R10 ;  /* 0x0068e00a01007387 */ /* 0x008fe40000100a00 */
[----:B------:R0:W-:Y:S02]  /*3e3a0*/  STL.64 [R1+0x68d8], R8 ;  /* 0x0068d80801007387 */ /* 0x0001e40000100a00 */
[----:B0-----:R-:W3:Y:S01]  /*3e3b0*/  LDL.LU R8, [R1+0x7a0] ;  /* 0x0007a00001087983 */ /* 0x001ee20000300800 */
[----:B------:R-:W3:Y:S02]  /*3e3c0*/  LDL.LU R9, [R1+0x7a4] ;  /* 0x0007a40001097983 */ /* 0x000ee40000300800 */
[----:B------:R-:W2:Y:S02]  /*3e3d0*/  LDL.LU R10, [R1+0x7a8] ;  /* 0x0007a800010a7983 */ /* 0x000ea40000300800 */
[----:B------:R-:W2:Y:S02]  /*3e3e0*/  LDL.LU R11, [R1+0x7ac] ;  /* 0x0007ac00010b7983 */ /* 0x000ea40000300800 */
[----:B--2---:R-:W-:Y:S01]  /*3e3f0*/  STL.64 [R1+0x68f8], R10 ;  /* 0x0068f80a01007387 */ /* 0x004fe20000100a00 */
[----:B---3--:R0:W-:Y:S03]  /*3e400*/  STL.64 [R1+0x68f0], R8 ;  /* 0x0068f00801007387 */ /* 0x0081e60000100a00 */
[----:B0-----:R-:W2:Y:S01]  /*3e410*/  LDL.LU R8, [R1+0x7b0] ;  /* 0x0007b00001087983 */ /* 0x001ea20000300800 */
[----:B------:R-:W2:Y:S02]  /*3e420*/  LDL.LU R9, [R1+0x7b4] ;  /* 0x0007b40001097983 */ /* 0x000ea40000300800 */
[----:B------:R-:W3:Y:S02]  /*3e430*/  LDL.LU R10, [R1+0x7b8] ;  /* 0x0007b800010a7983 */ /* 0x000ee40000300800 */
[----:B------:R-:W3:Y:S02]  /*3e440*/  LDL.LU R11, [R1+0x7bc] ;  /* 0x0007bc00010b7983 */ /* 0x000ee40000300800 */
[----:B---3--:R-:W-:Y:S01]  /*3e450*/  STL.64 [R1+0x6910], R10 ;  /* 0x0069100a01007387 */ /* 0x008fe20000100a00 */
[----:B--2---:R0:W-:Y:S03]  /*3e460*/  STL.64 [R1+0x6908], R8 ;  /* 0x0069080801007387 */ /* 0x0041e60000100a00 */
[----:B0-----:R-:W2:Y:S01]  /*3e470*/  LDL.LU R8, [R1+0x7c0] ;  /* 0x0007c00001087983 */ /* 0x001ea20000300800 */
[----:B------:R-:W2:Y:S02]  /*3e480*/  LDL.LU R9, [R1+0x7c4] ;  /* 0x0007c40001097983 */ /* 0x000ea40000300800 */
[----:B------:R-:W3:Y:S02]  /*3e490*/  LDL.LU R10, [R1+0x7c8] ;  /* 0x0007c800010a7983 */ /* 0x000ee40000300800 */
[----:B------:R-:W3:Y:S01]  /*3e4a0*/  LDL.LU R11, [R1+0x7cc] ;  /* 0x0007cc00010b7983 */ /* 0x000ee20000300800 */
[C---:B------:R-:W-:Y:S01]  /*3e4b0*/  HMMA.16816.F32 R20, R16.reuse, R22, R24 ;  /* 0x000000161014723c */ /* 0x040fe20000001818 */
[----:B---3--:R-:W-:Y:S01]  /*3e4c0*/  STL.64 [R1+0x6938], R10 ;  /* 0x0069380a01007387 */ /* 0x008fe20000100a00 */
[----:B--2---:R0:W-:Y:S03]  /*3e4d0*/  STL.64 [R1+0x6930], R8 ;  /* 0x0069300801007387 */ /* 0x0041e60000100a00 */
[----:B0-----:R-:W2:Y:S01]  /*3e4e0*/  LDL.LU R8, [R1+0x7e0] ;  /* 0x0007e00001087983 */ /* 0x001ea20000300800 */
[----:B------:R-:W2:Y:S02]  /*3e4f0*/  LDL.LU R9, [R1+0x7e4] ;  /* 0x0007e40001097983 */ /* 0x000ea40000300800 */
[----:B------:R-:W2:Y:S02]  /*3e500*/  LDL.LU R10, [R1+0x7e8] ;  /* 0x0007e800010a7983 */ /* 0x000ea40000300800 */
[----:B------:R-:W2:Y:S01]  /*3e510*/  LDL.LU R11, [R1+0x7ec] ;  /* 0x0007ec00010b7983 */ /* 0x000ea20000300800 */
[----:B------:R-:W3:Y:S01]  /*3e520*/  LDL.LU R4, [R1+0x440] ;  /* 0x0004400001047983 */ /* 0x000ee20000300800 */
[----:B------:R-:W3:Y:S02]  /*3e530*/  LDL.LU R5, [R1+0x444] ;  /* 0x0004440001057983 */ /* 0x000ee40000300800 */
[----:B------:R-:W2:Y:S02]  /*3e540*/  LDL.LU R6, [R1+0x448] ;  /* 0x0004480001067983 */ /* 0x000ea40000300800 */
[----:B------:R-:W2:Y:S02]  /*3e550*/  LDL.LU R7, [R1+0x44c] ;  /* 0x00044c0001077983 */ /* 0x000ea40000300800 */
[----:B--2---:R-:W-:Y:S01]  /*3e560*/  STL.64 [R1+0x68b0], R6 ;  /* 0x0068b00601007387 */ /* 0x004fe20000100a00 */
[----:B---3--:R0:W-:Y:S03]  /*3e570*/  STL.64 [R1+0x68a8], R4 ;  /* 0x0068a80401007387 */ /* 0x0081e60000100a00 */
[----:B0-----:R-:W2:Y:S01]  /*3e580*/  LDL.LU R4, [R1+0x480] ;  /* 0x0004800001047983 */ /* 0x001ea20000300800 */
[----:B------:R-:W2:Y:S02]  /*3e590*/  LDL.LU R5, [R1+0x484] ;  /* 0x0004840001057983 */ /* 0x000ea40000300800 */
[----:B------:R-:W2:Y:S02]  /*3e5a0*/  LDL.LU R6, [R1+0x488] ;  /* 0x0004880001067983 */ /* 0x000ea40000300800 */
[----:B------:R-:W2:Y:S01]  /*3e5b0*/  LDL.LU R7, [R1+0x48c] ;  /* 0x00048c0001077983 */ /* 0x000ea20000300800 */
[----:B------:R-:W3:Y:S01]  /*3e5c0*/  LDL.LU.64 R26, [R1+0x6968] ;  /* 0x00696800011a7983 */ /* 0x000ee20000300a00 */
[----:B------:R-:W3:Y:S02]  /*3e5d0*/  LDL.LU.64 R24, [R1+0x6960] ;  /* 0x0069600001187983 */ /* 0x000ee40000300a00 */
[----:B------:R-:W-:Y:S02]  /*3e5e0*/  STL.64 [R1+0x800], R20 ;  /* 0x0008001401007387 */ /* 0x000fe40000100a00 */
[----:B------:R0:W-:Y:S02]  /*3e5f0*/  STL.64 [R1+0x808], R22 ;  /* 0x0008081601007387 */ /* 0x0001e40000100a00 */
[----:B0-----:R-:W2:Y:S01]  /*3e600*/  LDL.LU.64 R22, [R1+0x6958] ;  /* 0x0069580001167983 */ /* 0x001ea20000300a00 */
[----:B----4-:R-:W-:Y:S01]  /*3e610*/  IMAD.MOV.U32 R13, RZ, RZ, R15 ;  /* 0x000000ffff0d7224 */ /* 0x010fe200078e000f */
[C---:B---3--:R-:W-:Y:S08]  /*3e620*/  HMMA.16816.F32 R24, R16.reuse, R14, R24 ;  /* 0x0000000e1018723c */ /* 0x048ff00000001818 */
[C---:B--2---:R-:W-:Y:S11]  /*3e630*/  HMMA.16816.F32 R20, R16.reuse, R22, R8 ;  /* 0x000000161014723c */ /* 0x044ff60000001808 */
[----:B------:R-:W-:Y:S04]  /*3e640*/  @!UPT UIADD3 URZ, URZ, URZ, URZ ;  /* 0x0000003f3f3ff290 */ /* 0x000fe8000fffe03f */
[----:B------:R0:W-:Y:S01]  /*3e650*/  STL.64 [R1+0x7f0], R24 ;  /* 0x0007f01801007387 */ /* 0x0001e20000100a00 */
[----:B------:R1:W-:Y:S02]  /*3e660*/  STL.64 [R1+0x7f8], R26 ;  /* 0x0007f81a01007387 */ /* 0x0003e40000100a00 */
[----:B0-----:R-:W-:Y:S01]  /*3e670*/  IMAD.MOV.U32 R24, RZ, RZ, R14 ;  /* 0x000000ffff187224 */ /* 0x001fe200078e000e */
[----:B-1----:R-:W2:Y:S01]  /*3e680*/  LDL.LU.64 R26, [R1+0x6950] ;  /* 0x00695000011a7983 */ /* 0x002ea20000300a00 */
[----:B------:R-:W3:Y:S02]  /*3e690*/  LDL.LU.64 R14, [R1+0x6948] ;  /* 0x00694800010e7983 */ /* 0x000ee40000300a00 */
[----:B------:R-:W4:Y:S02]  /*3e6a0*/  LDL.LU R12, [R1+0x6940] ;  /* 0x00694000010c7983 */ /* 0x000f240000300800 */
[----:B------:R-:W2:Y:S01]  /*3e6b0*/  LDL.LU.64 R10, [R1+0x6938] ;  /* 0x00693800010a7983 */ /* 0x000ea20000300a00 */
[----:B------:R-:W2:Y:S01]  /*3e6c0*/  LDL.LU.64 R8, [R1+0x6930] ;  /* 0x0069300001087983 */ /* 0x000ea20000300a00 */
[----:B------:R-:W-:Y:S02]  /*3e6d0*/  STL.64 [R1+0x7e0], R20 ;  /* 0x0007e01401007387 */ /* 0x000fe40000100a00 */
[----:B------:R0:W-:Y:S02]  /*3e6e0*/  STL.64 [R1+0x7e8], R22 ;  /* 0x0007e81601007387 */ /* 0x0001e40000100a00 */
[----:B0-----:R-:W3:Y:S01]  /*3e6f0*/  LDL.LU.64 R22, [R1+0x6928] ;  /* 0x0069280001167983 */ /* 0x001ee20000300a00 */
[----:B------:R-:W3:Y:S02]  /*3e700*/  LDL.LU.64 R20, [R1+0x6920] ;  /* 0x0069200001147983 */ /* 0x000ee40000300a00 */
[C---:B---3--:R-:W-:Y:S11]  /*3e710*/  HMMA.16816.F32 R20, R16.reuse, R14, R20 ;  /* 0x0000000e1014723c */ /* 0x048ff60000001814 */
[----:B------:R-:W-:Y:S11]  /*3e720*/  @!UPT UIADD3 URZ, URZ, URZ, URZ ;  /* 0x0000003f3f3ff290 */ /* 0x000ff6000fffe03f */
[----:B------:R-:W-:Y:S01]  /*3e730*/  @!UPT UIADD3 URZ, URZ, URZ, URZ ;  /* 0x0000003f3f3ff290 */ /* 0x000fe2000fffe03f */
[----:B------:R-:W-:Y:S01]  /*3e740*/  STL.64 [R1+0x7d0], R20 ;  /* 0x0007d01401007387 */ /* 0x000fe20000100a00 */
[----:B------:R0:W-:Y:S03]  /*3e750*/  STL.64 [R1+0x7d8], R22 ;  /* 0x0007d81601007387 */ /* 0x0001e60000100a00 */
[----:B0-----:R-:W2:Y:S01]  /*3e760*/  LDL.LU.64 R22, [R1+0x6918] ;  /* 0x0069180001167983 */ /* 0x001ea20000300a00 */
[----:B------:R-:W-:Y:S01]  /*3e770*/  STL.64 [R1+0x6800], R14 ;  /* 0x0068000e01007387 */ /* 0x000fe20000100a00 */
[C---:B--2---:R-:W-:Y:S02]  /*3e780*/  HMMA.16816.F32 R20, R16.reuse, R22, R8 ;  /* 0x000000161014723c */ /* 0x044fe40000001808 */
[----:B------:R-:W2:Y:S01]  /*3e790*/  LDL.LU.64 R10, [R1+0x6910] ;  /* 0x00691000010a7983 */ /* 0x000ea20000300a00 */
[----:B------:R-:W2:Y:S11]  /*3e7a0*/  LDL.LU.64 R8, [R1+0x6908] ;  /* 0x0069080001087983 */ /* 0x000eb60000300a00 */
[----:B------:R-:W-:Y:S09]  /*3e7b0*/  @!UPT UIADD3 URZ, URZ, URZ, URZ ;  /* 0x0000003f3f3ff290 */ /* 0x000ff2000fffe03f */
[----:B------:R-:W-:Y:S01]  /*3e7c0*/  STL.64 [R1+0x7c0], R20 ;  /* 0x0007c01401007387 */ /* 0x000fe20000100a00 */
        /* <DEDUP_REMOVED lines=16> */
[----:B--2---:R-:W-:Y:S02]  /*3e8d0*/  HMMA.16816.F32 R16, R16, R22, R8 ;  /* 0x000000161010723c */ /* 0x004fe40000001808 */
[----:B------:R-:W2:Y:S01]  /*3e8e0*/  LDL.LU.64 R10, [R1+0x68c8] ;  /* 0x0068c800010a7983 */ /* 0x000ea20000300a00 */
[----:B------:R-:W2:Y:S02]  /*3e8f0*/  LDL.LU.64 R22, [R1+0x68c0] ;  /* 0x0068c00001167983 */ /* 0x000ea40000300a00 */
[----:B------:R-:W2:Y:S11]  /*3e900*/  LDL.LU.64 R20, [R1+0x68b8] ;  /* 0x0068b80001147983 */ /* 0x000eb60000300a00 */
[----:B------:R-:W-:Y:S07]  /*3e910*/  @!UPT UIADD3 URZ, URZ, URZ, URZ ;  /* 0x0000003f3f3ff290 */ /* 0x000fee000fffe03f */
[----:B------:R-:W-:Y:S01]  /*3e920*/  STL.64 [R1+0x490], R16 ;  /* 0x0004901001007387 */ /* 0x000fe20000100a00 */
[----:B------:R-:W-:Y:S01]  /*3e930*/  STL.64 [R1+0x498], R18 ;  /* 0x0004981201007387 */ /* 0x000fe20000100a00 */
[----:B--2---:R-:W-:Y:S02]  /*3e940*/  HMMA.16816.F32 R8, R20, R10, R4 ;  /* 0x0000000a1408723c */ /* 0x004fe40000001804 */
[----:B------:R-:W2:Y:S01]  /*3e950*/  LDL.LU.64 R6, [R1+0x68b0] ;  /* 0x0068b00001067983 */ /* 0x000ea20000300a00 */
[----:B------:R-:W2:Y:S11]  /*3e960*/  LDL.LU.64 R4, [R1+0x68a8] ;  /* 0x0068a80001047983 */ /* 0x000eb60000300a00 */
[----:B------:R-:W-:Y:S09]  /*3e970*/  @!UPT UIADD3 URZ, URZ, URZ, URZ ;  /* 0x0000003f3f3ff290 */ /* 0x000ff2000fffe03f */
[----:B------:R-:W-:Y:S01]  /*3e980*/  STL.64 [R1+0x480], R8 ;  /* 0x0004800801007387 */ /* 0x000fe20000100a00 */
[----:B------:R0:W-:Y:S03]  /*3e990*/  STL.64 [R1+0x488], R10 ;  /* 0x0004880a01007387 */ /* 0x0001e60000100a00 */
[----:B0-----:R-:W3:Y:S01]  /*3e9a0*/  LDL.LU.64 R10, [R1+0x68a0] ;  /* 0x0068a000010a7983 */ /* 0x001ee20000300a00 */
[----:B------:R-:W3:Y:S02]  /*3e9b0*/  LDL.LU.64 R8, [R1+0x6898] ;  /* 0x0068980001087983 */ /* 0x000ee40000300a00 */
[----:B------:R-:W-:Y:S02]  /*3e9c0*/  IMAD.MOV.U32 R18, RZ, RZ, R29 ;  /* 0x000000ffff127224 */ /* 0x000fe400078e001d */
[----:B------:R-:W-:Y:S02]  /*3e9d0*/  IMAD.MOV.U32 R19, RZ, RZ, R28 ;  /* 0x000000ffff137224 */ /* 0x000fe400078e001c */
[----:B------:R-:W-:-:S02]  /*3e9e0*/  IMAD.MOV.U32 R14, RZ, RZ, R24 ;  /* 0x000000ffff0e7224 */ /* 0x000fc400078e0018 */
[----:B------:R-:W-:-:S03]  /*3e9f0*/  IMAD.MOV.U32 R15, RZ, RZ, R13 ;  /* 0x000000ffff0f7224 */ /* 0x000fc600078e000d */
[C---:B---3--:R-:W-:Y:S01]  /*3ea00*/  HMMA.16816.F32 R16, R20.reuse, R18, R8 ;  /* 0x000000121410723c */ /* 0x048fe20000001808 */
[----:B------:R-:W3:Y:S01]  /*3ea10*/  LDL.LU.64 R10, [R1+0x6890] ;  /* 0x00689000010a7983 */ /* 0x000ee20000300a00 */
[----:B------:R-:W3:Y:S11]  /*3ea20*/  LDL.LU.64 R8, [R1+0x6888] ;  /* 0x0068880001087983 */ /* 0x000ef60000300a00 */
[----:B------:R-:W-:Y:S10]  /*3ea30*/  @!UPT UIADD3 URZ, URZ, URZ, URZ ;  /* 0x0000003f3f3ff290 */ /* 0x000ff4000fffe03f */
[----:B------:R-:W-:Y:S01]  /*3ea40*/  STL.64 [R1+0x470], R16 ;  /* 0x0004701001007387 */ /* 0x000fe20000100a00 */
[----:B------:R-:W-:Y:S02]  /*3ea50*/  STL.64 [R1+0x478], R18 ;  /* 0x0004781201007387 */ /* 0x000fe40000100a00 */
[----:B------:R0:W-:Y:S02]  /*3ea60*/  STL.64 [R1+0x6810], R14 ;  /* 0x0068100e01007387 */ /* 0x0001e40000100a00 */
[----:B0-----:R-:W2:Y:S01]  /*3ea70*/  LDL.64 R14, [R1+0xb8] ;  /* 0x0000b800010e7983 */ /* 0x001ea20000100a00 */
[----:B---3--:R-:W-:Y:S03]  /*3ea80*/  HMMA.16816.F32 R8, R20, R26, R8 ;  /* 0x0000001a1408723c */ /* 0x008fe60000001808 */
[----:B--2---:R0:W-:Y:S01]  /*3ea90*/  STL.64 [R1+0x6828], R14 ;  /* 0x0068280e01007387 */ /* 0x0041e20000100a00 */
[----:B------:R-:W2:Y:S02]  /*3eaa0*/  LDL.LU R16, [R1+0x430] ;  /* 0x0004300001107983 */ /* 0x000ea40000300800 */
[----:B------:R-:W2:Y:S02]  /*3eab0*/  LDL.LU R17, [R1+0x434] ;  /* 0x0004340001117983 */ /* 0x000ea40000300800 */
[----:B------:R-:W2:Y:S01]  /*3eac0*/  LDL.LU R18, [R1+0x438] ;  /* 0x0004380001127983 */ /* 0x000ea20000300800 */
[----:B------:R-:W2:Y:S01]  /*3ead0*/  LDL.LU R19, [R1+0x43c] ;  /* 0x00043c0001137983 */ /* 0x000ea20000300800 */
[----:B0-----:R-:W-:-:S02]  /*3eae0*/  IMAD.MOV.U32 R14, RZ, RZ, R2 ;  /* 0x000000ffff0e7224 */ /* 0x001fc400078e0002 */
[----:B------:R-:W-:Y:S02]  /*3eaf0*/  IMAD.MOV.U32 R15, RZ, RZ, R0 ;  /* 0x000000ffff0f7224 */ /* 0x000fe400078e0000 */
[----:B------:R-:W-:-:S03]  /*3eb00*/  IMAD.MOV.U32 R2, RZ, RZ, R26 ;  /* 0x000000ffff027224 */ /* 0x000fc600078e001a */
[----:B------:R-:W-:Y:S06]  /*3eb10*/  STL.64 [R1+0x6840], R14 ;  /* 0x0068400e01007387 */ /* 0x000fec0000100a00 */
[----:B------:R-:W-:Y:S02]  /*3eb20*/  STL.64 [R1+0x460], R8 ;  /* 0x0004600801007387 */ /* 0x000fe40000100a00 */
[----:B------:R0:W-:Y:S02]  /*3eb30*/  STL.64 [R1+0x468], R10 ;  /* 0x0004680a01007387 */ /* 0x0001e40000100a00 */
[----:B------:R-:W-:Y:S01]  /*3eb40*/  IMAD.MOV.U32 R0, RZ, RZ, R27 ;  /* 0x000000ffff007224 */ /* 0x000fe200078e001b */
[----:B0-----:R-:W3:Y:S01]  /*3eb50*/  LDL.LU.64 R10, [R1+0x6880] ;  /* 0x00688000010a7983 */ /* 0x001ee20000300a00 */
[----:B------:R-:W3:Y:S02]  /*3eb60*/  LDL.LU.64 R8, [R1+0x6878] ;  /* 0x0068780001087983 */ /* 0x000ee40000300a00 */
[----:B------:R-:W3:Y:S02]  /*3eb70*/  LDL.LU.64 R26, [R1+0x6870] ;  /* 0x00687000011a7983 */ /* 0x000ee40000300a00 */
[----:B------:R-:W2:Y:S01]  /*3eb80*/  LDL.LU R25, [R1+0x6868] ;  /* 0x0068680001197983 */ /* 0x000ea20000300800 */
[C---:B---3--:R-:W-:Y:S11]  /*3eb90*/  HMMA.16816.F32 R8, R20.reuse, R26, R8 ;  /* 0x0000001a1408723c */ /* 0x048ff60000001808 */
[----:B------:R-:W-:Y:S11]  /*3eba0*/  @!UPT UIADD3 URZ, URZ, URZ, URZ ;  /* 0x0000003f3f3ff290 */ /* 0x000ff6000fffe03f */
[----:B------:R-:W-:Y:S01]  /*3ebb0*/  @!UPT UIADD3 URZ, URZ, URZ, URZ ;  /* 0x0000003f3f3ff290 */ /* 0x000fe2000fffe03f */
[----:B------:R-:W-:Y:S01]  /*3ebc0*/  STL.64 [R1+0x450], R8 ;  /* 0x0004500801007387 */ /* 0x000fe20000100a00 */
[----:B------:R0:W-:Y:S03]  /*3ebd0*/  STL.64 [R1+0x458], R10 ;  /* 0x0004580a01007387 */ /* 0x0001e60000100a00 */
[----:B0-----:R-:W3:Y:S01]  /*3ebe0*/  LDL.LU.64 R10, [R1+0x6860] ;  /* 0x00686000010a7983 */ /* 0x001ee20000300a00 */
[----:B------:R-:W-:Y:S01]  /*3ebf0*/  STL [R1+0x6770], R27 ;  /* 0x0067701b01007387 */ /* 0x000fe20000100800 */
[C---:B---3--:R-:W-:Y:S11]  /*3ec00*/  HMMA.16816.F32 R4, R20.reuse, R10, R4 ;  /* 0x0000000a1404723c */ /* 0x048ff60000001804 */
[----:B------:R-:W-:Y:S11]  /*3ec10*/  @!UPT UIADD3 URZ, URZ, URZ, URZ ;  /* 0x0000003f3f3ff290 */ /* 0x000ff6000fffe03f */
[----:B------:R-:W-:Y:S01]  /*3ec20*/  @!UPT UIADD3 URZ, URZ, URZ, URZ ;  /* 0x0000003f3f3ff290 */ /* 0x000fe2000fffe03f */
[----:B------:R-:W-:Y:S01]  /*3ec30*/  STL.64 [R1+0x440], R4 ;  /* 0x0004400401007387 */ /* 0x000fe20000100a00 */
[----:B------:R0:W-:Y:S03]  /*3ec40*/  STL.64 [R1+0x448], R6 ;  /* 0x0004480601007387 */ /* 0x0001e60000100a00 */
[----:B0-----:R-:W2:Y:S01]  /*3ec50*/  LDL.LU.64 R6, [R1+0x6858] ;  /* 0x0068580001067983 */ /* 0x001ea20000300a00 */
[----:B------:R0:W-:Y:S02]  /*3ec60*/  STL.64 [R1+0x6808], R10 ;  /* 0x0068080a01007387 */ /* 0x0001e40000100a00 */
[----:B------:R-:W3:Y:S02]  /*3ec70*/  LDL.LU R8, [R1+0x760] ;  /* 0x0007600001087983 */ /* 0x000ee40000300800 */
[----:B------:R-:W3:Y:S01]  /*3ec80*/  LDL.LU R9, [R1+0x764] ;  /* 0x0007640001097983 */ /* 0x000ee20000300800 */
[----:B0-----:R-:W2:Y:S01]  /*3ec90*/  LDL.LU R10, [R1+0x768] ;  /* 0x00076800010a7983 */ /* 0x001ea20000300800 */
[----:B------:R-:W2:Y:S03]  /*3eca0*/  LDL.LU R11, [R1+0x76c] ;  /* 0x00076c00010b7983 */ /* 0x000ea60000300800 */
        /* <DEDUP_REMOVED lines=12> */
[----:B------:R-:W-:Y:S01]  /*3ed70*/  HMMA.16816.F32 R16, R20, R6, R16 ;  /* 0x000000061410723c */ /* 0x000fe20000001810 */
[----:B----4-:R-:W-:Y:S01]  /*3ed80*/  IMAD.MOV.U32 R14, RZ, RZ, R12 ;  /* 0x000000ffff0e7224 */ /* 0x010fe200078e000c */
[----:B---3--:R-:W-:Y:S01]  /*3ed90*/  STL.64 [R1+0x6850], R10 ;  /* 0x0068500a01007387 */ /* 0x008fe20000100a00 */
[----:B--2---:R0:W-:Y:S03]  /*3eda0*/  STL.64 [R1+0x6848], R8 ;  /* 0x0068480801007387 */ /* 0x0041e60000100a00 */
[----:B0-----:R-:W2:Y:S01]  /*3edb0*/  LDL.LU R8, [R1+0x790] ;  /* 0x0007900001087983 */ /* 0x001ea20000300800 */
[----:B------:R-:W2:Y:S02]  /*3edc0*/  LDL.LU R9, [R1+0x794] ;  /* 0x0007940001097983 */ /* 0x000ea40000300800 */
[----:B------:R-:W2:Y:S02]  /*3edd0*/  LDL.LU R10, [R1+0x798] ;  /* 0x00079800010a7983 */ /* 0x000ea40000300800 */
[----:B------:R-:W2:Y:S01]  /*3ede0*/  LDL.LU R11, [R1+0x79c] ;  /* 0x00079c00010b7983 */ /* 0x000ea20000300800 */
[----:B------:R0:W-:Y:S01]  /*3edf0*/  STL.64 [R1+0x6738], R6 ;  /* 0x0067380601007387 */ /* 0x0001e20000100a00 */
[----:B------:R-:W3:Y:S10]  /*3ee00*/  LDL.LU R4, [R1+0x740] ;  /* 0x0007400001047983 */ /* 0x000ef40000300800 */
[----:B------:R-:W-:Y:S02]  /*3ee10*/  STL.64 [R1+0x430], R16 ;  /* 0x0004301001007387 */ /* 0x000fe40000100a00 */
[----:B------:R-:W-:Y:S02]  /*3ee20*/  STL.64 [R1+0x438], R18 ;  /* 0x0004381201007387 */ /* 0x000fe40000100a00 */
[----:B------:R-:W1:Y:S01]  /*3ee30*/  LDSM.16.MT88.4 R16, [R25+0x4180] ;  /* 0x004180001910783b */ /* 0x000e620000004200 */
[----:B------:R-:W-:-:S03]  /*3ee40*/  IMAD.MOV.U32 R15, RZ, RZ, R3 ;  /* 0x000000ffff0f7224 */ /* 0x000fc600078e0003 */
[----:B------:R-:W3:Y:S04]  /*3ee50*/  LDL.LU R5, [R1+0x744] ;  /* 0x0007440001057983 */ /* 0x000ee80000300800 */
[----:B0-----:R-:W3:Y:S01]  /*3ee60*/  LDL.LU R6, [R1+0x748] ;  /* 0x0007480001067983 */ /* 0x001ee20000300800 */
[----:B------:R-:W3:Y:S03]  /*3ee70*/  LDL.LU R7, [R1+0x74c] ;  /* 0x00074c0001077983 */ /* 0x000ee60000300800 */
[----:B-1----:R0:W-:Y:S01]  /*3ee80*/  STL.64 [R1+0x6680], R18 ;  /* 0x0066801201007387 */ /* 0x0021e20000100a00 */
[----:B------:R-:W-:Y:S03]  /*3ee90*/  STL.64 [R1+0x6678], R16 ;  /* 0x0066781001007387 */ /* 0x000fe60000100a00 */
[----:B0-----:R-:W4:Y:S01]  /*3eea0*/  LDL.64 R18, [R1+0x48] ;  /* 0x0000480001127983 */ /* 0x001f220000100a00 */
[C---:B--2---:R-:W-:Y:S03]  /*3eeb0*/  HMMA.16816.F32 R12, R20.reuse, R14, R8 ;  /* 0x0000000e140c723c */ /* 0x044fe60000001808 */
[----:B------:R-:W2:Y:S01]  /*3eec0*/  LDL.LU.64 R10, [R1+0x6850] ;  /* 0x00685000010a7983 */ /* 0x000ea20000300a00 */
[----:B------:R-:W2:Y:S11]  /*3eed0*/  LDL.LU.64 R8, [R1+0x6848] ;  /* 0x0068480001087983 */ /* 0x000eb60000300a00 */
[----:B------:R-:W-:Y:S08]  /*3eee0*/  @!UPT UIADD3 URZ, URZ, URZ, URZ ;  /* 0x0000003f3f3ff290 */ /* 0x000ff0000fffe03f */
        /* <DEDUP_REMOVED lines=10> */
[C---:B--2---:R-:W-:Y:S01]  /*3ef90*/  HMMA.16816.F32 R8, R20.reuse, R14, R8 ;  /* 0x0000000e1408723c */ /* 0x044fe20000001808 */
[----:B------:R-:W-:Y:S02]  /*3efa0*/  IMAD.MOV.U32 R27, RZ, RZ, R14 ;  /* 0x000000ffff1b7224 */ /* 0x000fe400078e000e */
[----:B------:R-:W-:Y:S11]  /*3efb0*/  IMAD.MOV.U32 R17, RZ, RZ, R15 ;  /* 0x000000ffff117224 */ /* 0x000ff600078e000f */
[----:B------:R-:W-:Y:S09]  /*3efc0*/  @!UPT UIADD3 URZ, URZ, URZ, URZ ;  /* 0x0000003f3f3ff290 */ /* 0x000ff2000fffe03f */
[----:B------:R-:W-:Y:S01]  /*3efd0*/  STL.64 [R1+0x770], R8 ;  /* 0x0007700801007387 */ /* 0x000fe20000100a00 */
[----:B------:R0:W-:Y:S03]  /*3efe0*/  STL.64 [R1+0x778], R10 ;  /* 0x0007780a01007387 */ /* 0x0001e60000100a00 */
[----:B0-----:R-:W2:Y:S01]  /*3eff0*/  LDL.LU.64 R10, [R1+0x6820] ;  /* 0x00682000010a7983 */ /* 0x001ea20000300a00 */
[----:B------:R-:W2:Y:S02]  /*3f000*/  LDL.LU.64 R8, [R1+0x6818] ;  /* 0x0068180001087983 */ /* 0x000ea40000300a00 */
[----:B------:R-:W2:Y:S02]  /*3f010*/  LDL.LU.64 R14, [R1+0x6810] ;  /* 0x00681000010e7983 */ /* 0x000ea40000300a00 */
[----:B----4-:R0:W-:Y:S01]  /*3f020*/  STL.64 [R1+0x67e0], R18 ;  /* 0x0067e01201007387 */ /* 0x0101e20000100a00 */
[----:B------:R-:W-:Y:S04]  /*3f030*/  STL [R1+0x67d8], R17 ;  /* 0x0067d81101007387 */ /* 0x000fe80000100800 */
[----:B0-----:R-:W4:Y:S01]  /*3f040*/  LDL.64 R18, [R1+0x98] ;  /* 0x0000980001127983 */ /* 0x001f220000100a00 */
[----:B------:R-:W-:Y:S02]  /*3f050*/  STL.64 [R1+0x6798], R26 ;  /* 0x0067981a01007387 */ /* 0x000fe40000100a00 */
[----:B------:R0:W-:Y:S02]  /*3f060*/  STL [R1+0x6790], R25 ;  /* 0x0067901901007387 */ /* 0x0001e40000100800 */
[----:B------:R-:W4:Y:S01]  /*3f070*/  LDL.LU R24, [R1+0x750] ;  /* 0x0007500001187983 */ /* 0x000f220000300800 */
[----:B0-----:R-:W4:Y:S01]  /*3f080*/  LDL.LU R25, [R1+0x754] ;  /* 0x0007540001197983 */ /* 0x001f220000300800 */
[----:B------:R-:W4:Y:S02]  /*3f090*/  LDL.LU R26, [R1+0x758] ;  /* 0x00075800011a7983 */ /* 0x000f240000300800 */
[----:B------:R-:W4:Y:S01]  /*3f0a0*/  LDL.LU R27, [R1+0x75c] ;  /* 0x00075c00011b7983 */ /* 0x000f220000300800 */
[C---:B--2---:R-:W-:Y:S01]  /*3f0b0*/  HMMA.16816.F32 R12, R20.reuse, R14, R8 ;  /* 0x0000000e140c723c */ /* 0x044fe20000001808 */
[----:B------:R-:W2:Y:S11]  /*3f0c0*/  LDL.LU.64 R10, [R1+0x6808] ;  /* 0x00680800010a7983 */ /* 0x000eb60000300a00 */
[----:B------:R-:W-:Y:S11]  /*3f0d0*/  @!UPT UIADD3 URZ, URZ, URZ, URZ ;  /* 0x0000003f3f3ff290 */ /* 0x000ff6000fffe03f */
[----:B------:R-:W-:Y:S01]  /*3f0e0*/  STL.64 [R1+0x760], R12 ;  /* 0x0007600c01007387 */ /* 0x000fe20000100a00 */
[----:B------:R0:W-:Y:S03]  /*3f0f0*/  STL.64 [R1+0x768], R14 ;  /* 0x0007680e01007387 */ /* 0x0001e60000100a00 */
[----:B0-----:R-:W3:Y:S01]  /*3f100*/  LDL.LU.64 R14, [R1+0x6800] ;  /* 0x00680000010e7983 */ /* 0x001ee20000300a00 */
[C---:B----4-:R-:W-:Y:S01]  /*3f110*/  HMMA.16816.F32 R24, R20.reuse, R18, R24 ;  /* 0x000000121418723c */ /* 0x050fe20000001818 */
[----:B------:R-:W-:Y:S02]  /*3f120*/  IMAD.MOV.U32 R8, RZ, RZ, R19 ;  /* 0x000000ffff087224 */ /* 0x000fe400078e0013 */
[----:B------:R-:W-:Y:S11]  /*3f130*/  IMAD.MOV.U32 R9, RZ, RZ, R18 ;  /* 0x000000ffff097224 */ /* 0x000ff600078e0012 */
[----:B------:R-:W-:Y:S09]  /*3f140*/  @!UPT UIADD3 URZ, URZ, URZ, URZ ;  /* 0x0000003f3f3ff290 */ /* 0x000ff2000fffe03f */
[----:B------:R-:W-:Y:S01]  /*3f150*/  STL.64 [R1+0x750], R24 ;  /* 0x0007501801007387 */ /* 0x000fe20000100a00 */
[----:B------:R-:W-:Y:S02]  /*3f160*/  STL.64 [R1+0x758], R26 ;  /* 0x0007581a01007387 */ /* 0x000fe40000100a00 */
[----:B------:R-:W-:Y:S02]  /*3f170*/  STL [R1+0x6704], R8 ;  /* 0x0067040801007387 */ /* 0x000fe40000100800 */
[----:B------:R-:W-:Y:S01]  /*3f180*/  STL [R1+0x6700], R9 ;  /* 0x0067000901007387 */ /* 0x000fe20000100800 */
[----:B--2---:R-:W-:Y:S01]  /*3f190*/  STL.64 [R1+0x67e8], R10 ;  /* 0x0067e80a01007387 */ /* 0x004fe20000100a00 */
[----:B------:R-:W2:Y:S01]  /*3f1a0*/  LDL.LU R12, [R1+0x420] ;  /* 0x00042000010c7983 */ /* 0x000ea20000300800 */
[C---:B---3--:R-:W-:Y:S11]  /*3f1b0*/  HMMA.16816.F32 R4, R20.reuse, R14, R4 ;  /* 0x0000000e1404723c */ /* 0x048ff60000001804 */
[----:B------:R-:W-:Y:S11]  /*3f1c0*/  @!UPT UIADD3 URZ, URZ, URZ, URZ ;  /* 0x0000003f3f3ff290 */ /* 0x000ff6000fffe03f */
[----:B------:R-:W-:Y:S01]  /*3f1d0*/  @!UPT UIADD3 URZ, URZ, URZ, URZ ;  /* 0x0000003f3f3ff290 */ /* 0x000fe2000fffe03f */
[----:B------:R-:W-:Y:S01]  /*3f1e0*/  STL.64 [R1+0x740], R4 ;  /* 0x0007400401007387 */ /* 0x000fe20000100a00 */
[----:B------:R-:W-:Y:S02]  /*3f1f0*/  STL.64 [R1+0x748], R6 ;  /* 0x0007480601007387 */ /* 0x000fe40000100a00 */
[----:B------:R-:W2:Y:S02]  /*3f200*/  LDL.LU R13, [R1+0x424] ;  /* 0x00042400010d7983 */ /* 0x000ea40000300800 */
[----:B------:R-:W3:Y:S01]  /*3f210*/  LDL.LU R14, [R1+0x428] ;  /* 0x00042800010e7983 */ /* 0x000ee20000300800 */
[----:B------:R-:W3:Y:S01]  /*3f220*/  LDL.LU R15, [R1+0x42c] ;  /* 0x00042c00010f7983 */ /* 0x000ee20000300800 */
[----:B------:R-:W4:Y:S02]  /*3f230*/  LDL.LU R16, [R1+0x720] ;  /* 0x0007200001107983 */ /* 0x000f240000300800 */
[----:B------:R-:W4:Y:S02]  /*3f240*/  LDL.LU R17, [R1+0x724] ;  /* 0x0007240001117983 */ /* 0x000f240000300800 */
[----:B------:R-:W2:Y:S01]  /*3f250*/  LDL.LU R18, [R1+0x728] ;  /* 0x0007280001127983 */ /* 0x000ea20000300800 */
[----:B------:R-:W2:Y:S04]  /*3f260*/  LDL.LU R19, [R1+0x72c] ;  /* 0x00072c0001137983 */ /* 0x000ea80000300800 */
[----:B--2---:R-:W-:Y:S01]  /*3f270*/  STL.64 [R1+0x67f8], R18 ;  /* 0x0067f81201007387 */ /* 0x004fe20000100a00 */
[----:B----4-:R0:W-:Y:S03]  /*3f280*/  STL.64 [R1+0x67f0], R16 ;  /* 0x0067f01001007387 */ /* 0x0101e60000100a00 */
[----:B0-----:R-:W2:Y:S01]  /*3f290*/  LDL.LU R16, [R1+0x730] ;  /* 0x0007300001107983 */ /* 0x001ea20000300800 */
[----:B------:R-:W2:Y:S02]  /*3f2a0*/  LDL.LU R17, [R1+0x734] ;  /* 0x0007340001117983 */ /* 0x000ea40000300800 */
[----:B------:R-:W2:Y:S02]  /*3f2b0*/  LDL.LU R18, [R1+0x738] ;  /* 0x0007380001127983 */ /* 0x000ea40000300800 */
[----:B------:R-:W2:Y:S01]  /*3f2c0*/  LDL.LU R19, [R1+0x73c] ;  /* 0x00073c0001137983 */ /* 0x000ea20000300800 */
[----:B------:R-:W2:Y:S01]  /*3f2d0*/  LDL.64 R10, [R1+0x78] ;  /* 0x00007800010a7983 */ /* 0x000ea20000100a00 */
[----:B---3--:R0:W-:Y:S02]  /*3f2e0*/  STL.64 [R1+0x67c0], R14 ;  /* 0x0067c00e01007387 */ /* 0x0081e40000100a00 */
[----:B------:R-:W-:Y:S01]  /*3f2f0*/  STL.64 [R1+0x67b8], R12 ;  /* 0x0067b80c01007387 */ /* 0x000fe20000100a00 */
[----:B0-----:R-:W3:Y:S04]  /*3f300*/  LDL.64 R14, [R1+0x58] ;  /* 0x00005800010e7983 */ /* 0x001ee80000100a00 */
[----:B---3--:R0:W-:Y:S04]  /*3f310*/  STL.64 [R1+0x67d0], R14 ;  /* 0x0067d00e01007387 */ /* 0x0081e80000100a00 */
[----:B0-----:R-:W3:Y:S01]  /*3f320*/  LDL.64 R14, [R1+0x68] ;  /* 0x00006800010e7983 */ /* 0x001ee20000100a00 */
        /* <DEDUP_REMOVED lines=8> */
[----:B------:R-:W4:Y:S02]  /*3f3b0*/  LDL.LU R6, [R1+0x3e8] ;  /* 0x0003e80001067983 */ /* 0x000f240000300800 */
[----:B------:R-:W4:Y:S01]  /*3f3c0*/  LDL.LU R7, [R1+0x3ec] ;  /* 0x0003ec0001077983 */ /* 0x000f220000300800 */
[----:B------:R-:W2:Y:S01]  /*3f3d0*/  LDL.64 R26, [R1+0x28] ;  /* 0x00002800011a7983 */ /* 0x000ea20000100a00 */
[----:B------:R-:W-:Y:S03]  /*3f3e0*/  HMMA.16816.F32 R16, R20, R10, R16 ;  /* 0x0000000a1410723c */ /* 0x000fe60000001810 */
[----:B--2---:R0:W-:Y:S01]  /*3f3f0*/  STL.64 [R1+0x67c8], R26 ;  /* 0x0067c81a01007387 */ /* 0x0041e20000100a00 */
[----:B------:R-:W2:Y:S02]  /*3f400*/  LDL.LU R24, [R1+0x710] ;  /* 0x0007100001187983 */ /* 0x000ea40000300800 */
[----:B------:R-:W2:Y:S01]  /*3f410*/  LDL.LU R25, [R1+0x714] ;  /* 0x0007140001197983 */ /* 0x000ea20000300800 */
[----:B0-----:R-:W2:Y:S01]  /*3f420*/  LDL.LU R26, [R1+0x718] ;  /* 0x00071800011a7983 */ /* 0x001ea20000300800 */
[----:B------:R-:W2:Y:S02]  /*3f430*/  LDL.LU R27, [R1+0x71c] ;  /* 0x00071c00011b7983 */ /* 0x000ea40000300800 */
[----:B----4-:R0:W-:Y:S02]  /*3f440*/  STL.64 [R1+0x6758], R6 ;  /* 0x0067580601007387 */ /* 0x0101e40000100a00 */
[----:B------:R-:W-:Y:S02]  /*3f450*/  STL.64 [R1+0x6750], R4 ;  /* 0x0067500401007387 */ /* 0x000fe40000100a00 */
[----:B0-----:R-:W-:-:S02]  /*3f460*/  IMAD.MOV.U32 R6, RZ, RZ, R2 ;  /* 0x000000ffff067224 */ /* 0x001fc400078e0002 */
[----:B------:R-:W-:-:S05]  /*3f470*/  IMAD.MOV.U32 R7, RZ, RZ, R0 ;  /* 0x000000ffff077224 */ /* 0x000fca00078e0000 */
[----:B------:R0:W-:Y:S04]  /*3f480*/  STL.64 [R1+0x6778], R6 ;  /* 0x0067780601007387 */ /* 0x0001e80000100a00 */
[----:B0-----:R-:W4:Y:S04]  /*3f490*/  LDL.64 R6, [R1+0x18] ;  /* 0x0000180001067983 */ /* 0x001f280000100a00 */
[----:B----4-:R0:W-:Y:S01]  /*3f4a0*/  STL.64 [R1+0x67a0], R6 ;  /* 0x0067a00601007387 */ /* 0x0101e20000100a00 */
[----:B------:R-:W4:Y:S02]  /*3f4b0*/  LDL.LU R4, [R1+0x410] ;  /* 0x0004100001047983 */ /* 0x000f240000300800 */
[----:B------:R-:W4:Y:S01]  /*3f4c0*/  LDL.LU R5, [R1+0x414] ;  /* 0x0004140001057983 */ /* 0x000f220000300800 */
[----:B0-----:R-:W4:Y:S01]  /*3f4d0*/  LDL.LU R6, [R1+0x418] ;  /* 0x0004180001067983 */ /* 0x001f220000300800 */
[----:B------:R-:W4:Y:S02]  /*3f4e0*/  LDL.LU R7, [R1+0x41c] ;  /* 0x00041c0001077983 */ /* 0x000f240000300800 */
[----:B------:R-:W-:Y:S02]  /*3f4f0*/  STL.64 [R1+0x730], R16 ;  /* 0x0007301001007387 */ /* 0x000fe40000100a00 */
[----:B------:R0:W-:Y:S02]  /*3f500*/  STL.64 [R1+0x738], R18 ;  /* 0x0007381201007387 */ /* 0x0001e40000100a00 */
[----:B0-----:R-:W2:Y:S01]  /*3f510*/  LDL.LU.64 R18, [R1+0x67f8] ;  /* 0x0067f80001127983 */ /* 0x001ea20000300a00 */
[----:B------:R-:W2:Y:S02]  /*3f520*/  LDL.LU.64 R16, [R1+0x67f0] ;  /* 0x0067f00001107983 */ /* 0x000ea40000300a00 */
[----:B------:R-:W-:-:S02]  /*3f530*/  IMAD.MOV.U32 R8, RZ, RZ, R11 ;  /* 0x000000ffff087224 */ /* 0x000fc400078e000b */
[----:B------:R-:W4:Y:S01]  /*3f540*/  LDL.LU.64 R10, [R1+0x67e8] ;  /* 0x0067e800010a7983 */ /* 0x000f220000300a00 */
[----:B---3--:R-:W-:Y:S01]  /*3f550*/  IMAD.MOV.U32 R3, RZ, RZ, R15 ;  /* 0x000000ffff037224 */ /* 0x008fe200078e000f */
[C---:B--2---:R-:W-:Y:S11]  /*3f560*/  HMMA.16816.F32 R16, R20.reuse, R14, R16 ;  /* 0x0000000e1410723c */ /* 0x044ff60000001810 */
[----:B------:R-:W-:Y:S11]  /*3f570*/  @!UPT UIADD3 URZ, URZ, URZ, URZ ;  /* 0x0000003f3f3ff290 */ /* 0x000ff6000fffe03f */
[----:B------:R-:W-:Y:S01]  /*3f580*/  @!UPT UIADD3 URZ, URZ, URZ, URZ ;  /* 0x0000003f3f3ff290 */ /* 0x000fe2000fffe03f */
[----:B------:R0:W-:Y:S01]  /*3f590*/  STL.64 [R1+0x720], R16 ;  /* 0x0007201001007387 */ /* 0x0001e20000100a00 */
[----:B------:R1:W-:Y:S02]  /*3f5a0*/  STL.64 [R1+0x728], R18 ;  /* 0x0007281201007387 */ /* 0x0003e40000100a00 */
[----:B0-----:R-:W-:Y:S01]  /*3f5b0*/  IMAD.MOV.U32 R16, RZ, RZ, R14 ;  /* 0x000000ffff107224 */ /* 0x001fe200078e000e */
[----:B-1----:R-:W2:Y:S01]  /*3f5c0*/  LDL.LU.64 R18, [R1+0x67e0] ;  /* 0x0067e00001127983 */ /* 0x002ea20000300a00 */
[----:B------:R-:W3:Y:S02]  /*3f5d0*/  LDL.LU R17, [R1+0x67d8] ;  /* 0x0067d80001117983 */ /* 0x000ee40000300800 */
[----:B------:R-:W2:Y:S02]  /*3f5e0*/  LDL.LU.64 R14, [R1+0x67d0] ;  /* 0x0067d000010e7983 */ /* 0x000ea40000300a00 */
[----:B--2---:R-:W-:Y:S01]  /*3f5f0*/  HMMA.16816.F32 R24, R20, R14, R24 ;  /* 0x0000000e1418723c */ /* 0x004fe20000001818 */
[----:B------:R-:W-:-:S02]  /*3f600*/  IMAD.MOV.U32 R29, RZ, RZ, R14 ;  /* 0x000000ffff1d7224 */ /* 0x000fc400078e000e */
[----:B------:R-:W-:Y:S11]  /*3f610*/  IMAD.MOV.U32 R28, RZ, RZ, R15 ;  /* 0x000000ffff1c7224 */ /* 0x000ff600078e000f */
[----:B------:R-:W-:Y:S09]  /*3f620*/  @!UPT UIADD3 URZ, URZ, URZ, URZ ;  /* 0x0000003f3f3ff290 */ /* 0x000ff2000fffe03f */
[----:B------:R-:W-:Y:S01]  /*3f630*/  STL.64 [R1+0x710], R24 ;  /* 0x0007101801007387 */ /* 0x000fe20000100a00 */
[----:B------:R0:W-:Y:S03]  /*3f640*/  STL.64 [R1+0x718], R26 ;  /* 0x0007181a01007387 */ /* 0x0001e60000100a00 */
[----:B0-----:R-:W4:Y:S01]  /*3f650*/  LDL.LU.64 R26, [R1+0x67c8] ;  /* 0x0067c800011a7983 */ /* 0x001f220000300a00 */
[----:B------:R-:W2:Y:S02]  /*3f660*/  LDL.LU.64 R14, [R1+0x67c0] ;  /* 0x0067c000010e7983 */ /* 0x000ea40000300a00 */
[----:B------:R-:W2:Y:S02]  /*3f670*/  LDL.LU.64 R12, [R1+0x67b8] ;  /* 0x0067b800010c7983 */ /* 0x000ea40000300a00 */
[----:B--2---:R-:W-:Y:S01]  /*3f680*/  HMMA.16816.F32 R20, R20, R18, R12 ;  /* 0x000000121414723c */ /* 0x004fe2000000180c */
[----:B------:R-:W4:Y:S01]  /*3f690*/  LDL.LU.64 R14, [R1+0x67b0] ;  /* 0x0067b000010e7983 */ /* 0x000f220000300a00 */
[----:B------:R-:W4:Y:S11]  /*3f6a0*/  LDL.LU.64 R12, [R1+0x67a8] ;  /* 0x0067a800010c7983 */ /* 0x000f360000300a00 */
        /* <DEDUP_REMOVED lines=13> */
[----:B----4-:R-:W-:Y:S01]  /*3f780*/  HMMA.16816.F32 R4, R12, R26, R4 ;  /* 0x0000001a0c04723c */ /* 0x010fe20000001804 */
[----:B------:R-:W-:-:S02]  /*3f790*/  IMAD.MOV.U32 R9, RZ, RZ, R26 ;  /* 0x000000ffff097224 */ /* 0x000fc400078e001a */
[----:B------:R-:W-:Y:S01]  /*3f7a0*/  IMAD.MOV.U32 R24, RZ, RZ, R27 ;  /* 0x000000ffff187224 */ /* 0x000fe200078e001b */
[----:B--2---:R-:W-:Y:S01]  /*3f7b0*/  STL.64 [R1+0x6788], R22 ;  /* 0x0067881601007387 */ /* 0x004fe20000100a00 */
[----:B------:R0:W-:Y:S03]  /*3f7c0*/  STL.64 [R1+0x6780], R20 ;  /* 0x0067801401007387 */ /* 0x0001e60000100a00 */
[----:B0-----:R-:W2:Y:S01]  /*3f7d0*/  LDL.LU R20, [R1+0x400] ;  /* 0x0004000001147983 */ /* 0x001ea20000300800 */
[----:B------:R-:W2:Y:S02]  /*3f7e0*/  LDL.LU R21, [R1+0x404] ;  /* 0x0004040001157983 */ /* 0x000ea40000300800 */
[----:B------:R-:W2:Y:S02]  /*3f7f0*/  LDL.LU R22, [R1+0x408] ;  /* 0x0004080001167983 */ /* 0x000ea40000300800 */
[----:B------:R-:W2:Y:S01]  /*3f800*/  LDL.LU R23, [R1+0x40c] ;  /* 0x00040c0001177983 */ /* 0x000ea20000300800 */
[----:B------:R-:W-:Y:S09]  /*3f810*/  STL.64 [R1+0x6708], R18 ;  /* 0x0067081201007387 */ /* 0x000ff20000100a00 */
[----:B------:R-:W-:Y:S02]  /*3f820*/  STL.64 [R1+0x410], R4 ;  /* 0x0004100401007387 */ /* 0x000fe40000100a00 */
[----:B------:R0:W-:Y:S02]  /*3f830*/  STL.64 [R1+0x418], R6 ;  /* 0x0004180601007387 */ /* 0x0001e40000100a00 */
[----:B0-----:R-:W2:Y:S01]  /*3f840*/  LDL.LU.64 R6, [R1+0x67a0] ;  /* 0x0067a00001067983 */ /* 0x001ea20000300a00 */
[----:B------:R-:W4:Y:S02]  /*3f850*/  LDL.LU.64 R26, [R1+0x6798] ;  /* 0x00679800011a7983 */ /* 0x000f240000300a00 */
[----:B------:R-:W4:Y:S02]  /*3f860*/  LDL.LU R25, [R1+0x6790] ;  /* 0x0067900001197983 */ /* 0x000f240000300800 */
[----:B---3--:R-:W-:Y:S01]  /*3f870*/  IMAD.MOV.U32 R19, RZ, RZ, R17 ;  /* 0x000000ffff137224 */ /* 0x008fe200078e0011 */
[----:B--2---:R-:W-:Y:S01]  /*3f880*/  HMMA.16816.F32 R20, R12, R6, R20 ;  /* 0x000000060c14723c */ /* 0x004fe20000001814 */
[----:B------:R-:W-:-:S02]  /*3f890*/  IMAD.MOV.U32 R2, RZ, RZ, R6 ;  /* 0x000000ffff027224 */ /* 0x000fc400078e0006 */
[----:B------:R-:W-:Y:S02]  /*3f8a0*/  IMAD.MOV.U32 R0, RZ, RZ, R7 ;  /* 0x000000ffff007224 */ /* 0x000fe400078e0007 */
[----:B----4-:R-:W-:Y:S11]  /*3f8b0*/  IMAD.MOV.U32 R18, RZ, RZ, R27 ;  /* 0x000000ffff127224 */ /* 0x010ff600078e001b */
[----:B------:R-:W-:Y:S07]  /*3f8c0*/  @!UPT UIADD3 URZ, URZ, URZ, URZ ;  /* 0x0000003f3f3ff290 */ /* 0x000fee000fffe03f */
[----:B------:R-:W-:Y:S01]  /*3f8d0*/  STL.64 [R1+0x400], R20 ;  /* 0x0004001401007387 */ /* 0x000fe20000100a00 */
[----:B------:R0:W-:Y:S03]  /*3f8e0*/  STL.64 [R1+0x408], R22 ;  /* 0x0004081601007387 */ /* 0x0001e60000100a00 */
[----:B0-----:R-:W2:Y:S01]  /*3f8f0*/  LDL.LU.64 R22, [R1+0x6788] ;  /* 0x0067880001167983 */ /* 0x001ea20000300a00 */
[----:B------:R-:W2:Y:S02]  /*3f900*/  LDL.LU.64 R20, [R1+0x6780] ;  /* 0x0067800001147983 */ /* 0x000ea40000300a00 */
[----:B------:R-:W2:Y:S02]  /*3f910*/  LDL.LU.64 R6, [R1+0x6778] ;  /* 0x0067780001067983 */ /* 0x000ea40000300a00 */
[----:B------:R-:W3:Y:S01]  /*3f920*/  LDL.LU R27, [R1+0x6770] ;  /* 0x00677000011b7983 */ /* 0x000ee20000300800 */
[----:B------:R0:W-:Y:S04]  /*3f930*/  STL.64 [R1+0x6718], R18 ;  /* 0x0067181201007387 */ /* 0x0001e80000100a00 */
[----:B0-----:R-:W4:Y:S01]  /*3f940*/  LDL.64 R18, [R1+0xc8] ;  /* 0x0000c80001127983 */ /* 0x001f220000100a00 */
[C---:B--2---:R-:W-:Y:S03]  /*3f950*/  HMMA.16816.F32 R4, R12.reuse, R6, R20 ;  /* 0x000000060c04723c */ /* 0x044fe60000001814 */
[----:B----4-:R0:W-:Y:S04]  /*3f960*/  STL.64 [R1+0x6730], R18 ;  /* 0x0067301201007387 */ /* 0x0101e80000100a00 */
[----:B0-----:R-:W2:Y:S01]  /*3f970*/  LDL.64 R18, [R1+0x38] ;  /* 0x0000380001127983 */ /* 0x001ea20000100a00 */
[----:B------:R-:W-:Y:S02]  /*3f980*/  STL [R1+0x66a4], R0 ;  /* 0x0066a40001007387 */ /* 0x000fe40000100800 */
[----:B------:R-:W-:Y:S02]  /*3f990*/  STL [R1+0x66a0], R2 ;  /* 0x0066a00201007387 */ /* 0x000fe40000100800 */
[----:B------:R-:W4:Y:S01]  /*3f9a0*/  LDL.LU.64 R22, [R1+0x6768] ;  /* 0x0067680001167983 */ /* 0x000f220000300a00 */
[----:B------:R-:W4:Y:S10]  /*3f9b0*/  LDL.LU.64 R20, [R1+0x6760] ;  /* 0x0067600001147983 */ /* 0x000f340000300a00 */
        /* <DEDUP_REMOVED lines=9> */
[----:B0-----:R-:W3:Y:S01]  /*3fa50*/  LDL.LU.64 R6, [R1+0x6748] ;  /* 0x0067480001067983 */ /* 0x001ee20000300a00 */
[----:B------:R-:W3:Y:S02]  /*3fa60*/  LDL.LU.64 R4, [R1+0x6740] ;  /* 0x0067400001047983 */ /* 0x000ee40000300a00 */
[C---:B---3--:R-:W-:Y:S11]  /*3fa70*/  HMMA.16816.F32 R4, R12.reuse, R10, R4 ;  /* 0x0000000a0c04723c */ /* 0x048ff60000001804 */
[----:B------:R-:W-:Y:S11]  /*3fa80*/  @!UPT UIADD3 URZ, URZ, URZ, URZ ;  /* 0x0000003f3f3ff290 */ /* 0x000ff6000fffe03f */
[----:B------:R-:W-:Y:S01]  /*3fa90*/  @!UPT UIADD3 URZ, URZ, URZ, URZ ;  /* 0x0000003f3f3ff290 */ /* 0x000fe2000fffe03f */
[----:B------:R-:W-:Y:S01]  /*3faa0*/  STL.64 [R1+0x3d0], R4 ;  /* 0x0003d00401007387 */ /* 0x000fe20000100a00 */
[----:B------:R0:W-:Y:S03]  /*3fab0*/  STL.64 [R1+0x3d8], R6 ;  /* 0x0003d80601007387 */ /* 0x0001e60000100a00 */
[----:B0-----:R-:W4:Y:S01]  /*3fac0*/  LDL.LU.64 R6, [R1+0x6738] ;  /* 0x0067380001067983 */ /* 0x001f220000300a00 */
[----:B------:R-:W-:Y:S01]  /*3fad0*/  STL.64 [R1+0x6648], R10 ;  /* 0x0066480a01007387 */ /* 0x000fe20000100a00 */
[C---:B----4-:R-:W-:Y:S02]  /*3fae0*/  HMMA.16816.F32 R20, R12.reuse, R6, R20 ;  /* 0x000000060c14723c */ /* 0x050fe40000001814 */
[----:B------:R0:W-:Y:S01]  /*3faf0*/  STL.64 [R1+0x6640], R6 ;  /* 0x0066400601007387 */ /* 0x0001e20000100a00 */
[----:B------:R-:W2:Y:S11]  /*3fb00*/  LDL.LU R4, [R1+0x700] ;  /* 0x0007000001047983 */ /* 0x000eb60000300800 */
[----:B------:R-:W-:Y:S09]  /*3fb10*/  @!UPT UIADD3 URZ, URZ, URZ, URZ ;  /* 0x0000003f3f3ff290 */ /* 0x000ff2000fffe03f */
[----:B------:R-:W-:Y:S01]  /*3fb20*/  STL.64 [R1+0x3c0], R20 ;  /* 0x0003c01401007387 */ /* 0x000fe20000100a00 */
[----:B------:R-:W-:Y:S02]  /*3fb30*/  STL.64 [R1+0x3c8], R22 ;  /* 0x0003c81601007387 */ /* 0x000fe40000100a00 */
[----:B------:R-:W2:Y:S02]  /*3fb40*/  LDL.LU R5, [R1+0x704] ;  /* 0x0007040001057983 */ /* 0x000ea40000300800 */
[----:B0-----:R-:W2:Y:S01]  /*3fb50*/  LDL.LU R6, [R1+0x708] ;  /* 0x0007080001067983 */ /* 0x001ea20000300800 */
[----:B------:R-:W2:Y:S01]  /*3fb60*/  LDL.LU R7, [R1+0x70c] ;  /* 0x00070c0001077983 */ /* 0x000ea20000300800 */
[----:B------:R-:W-:Y:S02]  /*3fb70*/  STL.64 [R1+0x6658], R26 ;  /* 0x0066581a01007387 */ /* 0x000fe40000100a00 */
[----:B------:R-:W-:Y:S02]  /*3fb80*/  STL [R1+0x6650], R25 ;  /* 0x0066501901007387 */ /* 0x000fe40000100800 */
[----:B------:R0:W-:Y:S01]  /*3fb90*/  STL [R1+0x6710], R24 ;  /* 0x0067101801007387 */ /* 0x0001e20000100800 */
[----:B------:R1:W3:Y:S04]  /*3fba0*/  LDSM.16.MT88.4 R20, [R25+0x4200] ;  /* 0x004200001914783b */ /* 0x0002e80000004200 */
[----:B0-----:R-:W4:Y:S01]  /*3fbb0*/  LDL.LU R24, [R1+0x6e0] ;  /* 0x0006e00001187983 */ /* 0x001f220000300800 */
[----:B-1----:R-:W4:Y:S02]  /*3fbc0*/  LDL.LU R25, [R1+0x6e4] ;  /* 0x0006e40001197983 */ /* 0x002f240000300800 */
[----:B------:R-:W3:Y:S02]  /*3fbd0*/  LDL.LU R26, [R1+0x6e8] ;  /* 0x0006e800011a7983 */ /* 0x000ee40000300800 */
[----:B------:R-:W3:Y:S01]  /*3fbe0*/  LDL.LU R27, [R1+0x6ec] ;  /* 0x0006ec00011b7983 */ /* 0x000ee20000300800 */
[----:B--2---:R-:W-:Y:S01]  /*3fbf0*/  HMMA.16816.F32 R4, R12, R18, R4 ;  /* 0x000000120c04723c */ /* 0x004fe20000001804 */
[----:B---3--:R-:W-:Y:S01]  /*3fc00*/  STL.64 [R1+0x6728], R26 ;  /* 0x0067281a01007387 */ /* 0x008fe20000100a00 */
[----:B----4-:R0:W-:Y:S03]  /*3fc10*/  STL.64 [R1+0x6720], R24 ;  /* 0x0067201801007387 */ /* 0x0101e60000100a00 */
[----:B0-----:R-:W2:Y:S01]  /*3fc20*/  LDL.LU R24, [R1+0x6f0] ;  /* 0x0006f00001187983 */ /* 0x001ea20000300800 */
[----:B------:R-:W2:Y:S02]  /*3fc30*/  LDL.LU R25, [R1+0x6f4] ;  /* 0x0006f40001197983 */ /* 0x000ea40000300800 */
[----:B------:R-:W2:Y:S02]  /*3fc40*/  LDL.LU R26, [R1+0x6f8] ;  /* 0x0006f800011a7983 */ /* 0x000ea40000300800 */
[----:B------:R-:W2:Y:S01]  /*3fc50*/  LDL.LU R27, [R1+0x6fc] ;  /* 0x0006fc00011b7983 */ /* 0x000ea20000300800 */
[----:B------:R0:W-:Y:S01]  /*3fc60*/  STL.64 [R1+0x6580], R22 ;  /* 0x0065801601007387 */ /* 0x0001e20000100a00 */
[----:B------:R-:W-:Y:S02]  /*3fc70*/  STL.64 [R1+0x6578], R20 ;  /* 0x0065781401007387 */ /* 0x000fe40000100a00 */
[----:B0-----:R-:W-:-:S02]  /*3fc80*/  IMAD.MOV.U32 R22, RZ, RZ, R16 ;  /* 0x000000ffff167224 */ /* 0x001fc400078e0010 */
[----:B------:R-:W-:Y:S02]  /*3fc90*/  IMAD.MOV.U32 R23, RZ, RZ, R3 ;  /* 0x000000ffff177224 */ /* 0x000fe400078e0003 */
[----:B------:R-:W-:-:S03]  /*3fca0*/  IMAD.MOV.U32 R3, RZ, RZ, R19 ;  /* 0x000000ffff037224 */ /* 0x000fc600078e0013 */
[----:B------:R0:W-:Y:S04]  /*3fcb0*/  STL.64 [R1+0x66b8], R22 ;  /* 0x0066b81601007387 */ /* 0x0001e80000100a00 */
[----:B0-----:R-:W3:Y:S01]  /*3fcc0*/  LDL.64 R22, [R1+0xa8] ;  /* 0x0000a80001167983 */ /* 0x001ee20000100a00 */
[----:B------:R0:W-:Y:S02]  /*3fcd0*/  STL.64 [R1+0x700], R4 ;  /* 0x0007000401007387 */ /* 0x0001e40000100a00 */
[----:B------:R1:W-:Y:S02]  /*3fce0*/  STL.64 [R1+0x708], R6 ;  /* 0x0007080601007387 */ /* 0x0003e40000100a00 */
[----:B0-----:R-:W-:Y:S02]  /*3fcf0*/  IMAD.MOV.U32 R4, RZ, RZ, R18 ;  /* 0x000000ffff047224 */ /* 0x001fe400078e0012 */
[----:B------:R-:W2:Y:S01]  /*3fd00*/  LDL.LU.64 R18, [R1+0x6730] ;  /* 0x0067300001127983 */ /* 0x000ea20000300a00 */
[----:B------:R-:W4:Y:S01]  /*3fd10*/  LDL.64 R10, [R1+0x8] ;  /* 0x00000800010a7983 */ /* 0x000f220000100a00 */
[----:B--2---:R-:W-:Y:S02]  /*3fd20*/  HMMA.16816.F32 R24, R12, R18, R24 ;  /* 0x000000120c18723c */ /* 0x004fe40000001818 */
[----:B----4-:R-:W-:Y:S01]  /*3fd30*/  STL.64 [R1+0x6660], R10 ;  /* 0x0066600a01007387 */ /* 0x010fe20000100a00 */
[----:B-1----:R-:W-:-:S02]  /*3fd40*/  IMAD.MOV.U32 R6, RZ, RZ, R18 ;  /* 0x000000ffff067224 */ /* 0x002fc400078e0012 */
[----:B------:R-:W-:Y:S11]  /*3fd50*/  IMAD.MOV.U32 R5, RZ, RZ, R19 ;  /* 0x000000ffff057224 */ /* 0x000ff600078e0013 */
[----:B------:R-:W-:Y:S07]  /*3fd60*/  @!UPT UIADD3 URZ, URZ, URZ, URZ ;  /* 0x0000003f3f3ff290 */ /* 0x000fee000fffe03f */
[----:B------:R-:W-:Y:S01]  /*3fd70*/  STL.64 [R1+0x6f0], R24 ;  /* 0x0006f01801007387 */ /* 0x000fe20000100a00 */
[----:B------:R0:W-:Y:S03]  /*3fd80*/  STL.64 [R1+0x6f8], R26 ;  /* 0x0006f81a01007387 */ /* 0x0001e60000100a00 */
[----:B0-----:R-:W2:Y:S01]  /*3fd90*/  LDL.LU.64 R26, [R1+0x6728] ;  /* 0x00672800011a7983 */ /* 0x001ea20000300a00 */
[----:B------:R-:W2:Y:S02]  /*3fda0*/  LDL.LU.64 R24, [R1+0x6720] ;  /* 0x0067200001187983 */ /* 0x000ea40000300a00 */
[----:B------:R-:W2:Y:S02]  /*3fdb0*/  LDL.LU.64 R18, [R1+0x6718] ;  /* 0x0067180001127983 */ /* 0x000ea40000300a00 */
[----:B------:R-:W-:Y:S01]  /*3fdc0*/  STL [R1+0x6670], R6 ;  /* 0x0066700601007387 */ /* 0x000fe20000100800 */
[----:B------:R0:W-:Y:S04]  /*3fdd0*/  STL.64 [R1+0x6668], R4 ;  /* 0x0066680401007387 */ /* 0x0001e80000100a00 */
[----:B0-----:R-:W3:Y:S01]  /*3fde0*/  LDL.LU R4, [R1+0x6d0] ;  /* 0x0006d00001047983 */ /* 0x001ee20000300800 */
[----:B------:R-:W3:Y:S02]  /*3fdf0*/  LDL.LU R5, [R1+0x6d4] ;  /* 0x0006d40001057983 */ /* 0x000ee40000300800 */
[----:B------:R-:W3:Y:S02]  /*3fe00*/  LDL.LU R6, [R1+0x6d8] ;  /* 0x0006d80001067983 */ /* 0x000ee40000300800 */
[----:B------:R-:W3:Y:S01]  /*3fe10*/  LDL.LU R7, [R1+0x6dc] ;  /* 0x0006dc0001077983 */ /* 0x000ee20000300800 */
[C---:B--2---:R-:W-:Y:S01]  /*3fe20*/  HMMA.16816.F32 R16, R12.reuse, R18, R24 ;  /* 0x000000120c10723c */ /* 0x044fe20000001818 */
[----:B------:R-:W2:Y:S07]  /*3fe30*/  LDL.LU R24, [R1+0x6710] ;  /* 0x0067100001187983 */ /* 0x000eae0000300800 */
[----:B---3--:R-:W-:Y:S11]  /*3fe40*/  HMMA.16816.F32 R4, R12, R22, R4 ;  /* 0x000000160c04723c */ /* 0x008ff60000001804 */
[----:B------:R-:W-:Y:S04]  /*3fe50*/  @!UPT UIADD3 URZ, URZ, URZ, URZ ;  /* 0x0000003f3f3ff290 */ /* 0x000fe8000fffe03f */
[----:B------:R-:W-:Y:S01]  /*3fe60*/  STL.64 [R1+0x6e0], R16 ;  /* 0x0006e01001007387 */ /* 0x000fe20000100a00 */
[----:B------:R0:W-:Y:S03]  /*3fe70*/  STL.64 [R1+0x6e8], R18 ;  /* 0x0006e81201007387 */ /* 0x0001e60000100a00 */
[----:B0-----:R-:W3:Y:S01]  /*3fe80*/  LDL.LU.64 R18, [R1+0x6708] ;  /* 0x0067080001127983 */ /* 0x001ee20000300a00 */
[----:B------:R-:W-:-:S03]  /*3fe90*/  IMAD.MOV.U32 R17, RZ, RZ, R22 ;  /* 0x000000ffff117224 */ /* 0x000fc600078e0016 */
[----:B------:R-:W-:Y:S01]  /*3fea0*/  STL.64 [R1+0x6d0], R4 ;  /* 0x0006d00401007387 */ /* 0x000fe20000100a00 */
[----:B------:R-:W-:Y:S02]  /*3feb0*/  STL.64 [R1+0x6d8], R6 ;  /* 0x0006d80601007387 */ /* 0x000fe40000100a00 */
[----:B------:R-:W4:Y:S02]  /*3fec0*/  LDL R22, [R1+0x78] ;  /* 0x0000780001167983 */ /* 0x000f240000100800 */
[----:B------:R-:W-:Y:S02]  /*3fed0*/  IMAD.MOV.U32 R16, RZ, RZ, R23 ;  /* 0x000000ffff107224 */ /* 0x000fe400078e0017 */
[----:B------:R-:W-:Y:S02]  /*3fee0*/  IMAD.MOV.U32 R23, RZ, RZ, R8 ;  /* 0x000000ffff177224 */ /* 0x000fe400078e0008 */
[----:B------:R-:W2:Y:S01]  /*3fef0*/  LDL.LU R8, [R1+0x6704] ;  /* 0x0067040001087983 */ /* 0x000ea20000300800 */
[----:B------:R-:W-:-:S03]  /*3ff00*/  IMAD.MOV.U32 R10, RZ, RZ, R9 ;  /* 0x000000ffff0a7224 */ /* 0x000fc600078e0009 */
[----:B----4-:R0:W-:Y:S01]  /*3ff10*/  STL.64 [R1+0x66d0], R22 ;  /* 0x0066d01601007387 */ /* 0x0101e20000100a00 */
[----:B---3--:R-:W-:Y:S02]  /*3ff20*/  STL.64 [R1+0x6698], R18 ;  /* 0x0066981201007387 */ /* 0x008fe40000100a00 */
[----:B------:R1:W-:Y:S02]  /*3ff30*/  STL.64 [R1+0x6690], R16 ;  /* 0x0066901001007387 */ /* 0x0003e40000100a00 */
[----:B------:R-:W3:Y:S01]  /*3ff40*/  LDL.LU R9, [R1+0x6700] ;  /* 0x0067000001097983 */ /* 0x000ee20000300800 */
[----:B0-----:R-:W4:Y:S04]  /*3ff50*/  LDL.64 R22, [R1+0x88] ;  /* 0x0000880001167983 */ /* 0x001f280000100a00 */
[----:B----4-:R-:W-:Y:S01]  /*3ff60*/  STL.64 [R1+0x66e8], R22 ;  /* 0x0066e81601007387 */ /* 0x010fe20000100a00 */
[----:B-1----:R-:W4:Y:S02]  /*3ff70*/  LDL.LU R16, [R1+0x680] ;  /* 0x0006800001107983 */ /* 0x002f240000300800 */
        /* <DEDUP_REMOVED lines=8> */
[----:B------:R-:W4:Y:S02]  /*40000*/  LDL.LU R19, [R1+0x69c] ;  /* 0x00069c0001137983 */ /* 0x000f240000300800 */
[----:B----4-:R-:W-:Y:S01]  /*40010*/  STL.64 [R1+0x66c8], R18 ;  /* 0x0066c81201007387 */ /* 0x010fe20000100a00 */
[----:B--2---:R0:W-:Y:S03]  /*40020*/  STL.64 [R1+0x66c0], R16 ;  /* 0x0066c01001007387 */ /* 0x0041e60000100a00 */
        /* <DEDUP_REMOVED lines=10> */
[----:B---3--:R-:W-:-:S02]  /*400d0*/  IMAD.MOV.U32 R22, RZ, RZ, R9 ;  /* 0x000000ffff167224 */ /* 0x008fc400078e0009 */
[----:B------:R-:W-:Y:S01]  /*400e0*/  IMAD.MOV.U32 R23, RZ, RZ, R8 ;  /* 0x000000ffff177224 */ /* 0x000fe200078e0008 */
[----:B----4-:R-:W-:Y:S01]  /*400f0*/  STL.64 [R1+0x66f8], R18 ;  /* 0x0066f81201007387 */ /* 0x010fe20000100a00 */
[----:B--2---:R0:W-:Y:S03]  /*40100*/  STL.64 [R1+0x66f0], R16 ;  /* 0x0066f01001007387 */ /* 0x0041e60000100a00 */
[----:B0-----:R-:W2:Y:S01]  /*40110*/  LDL.LU R16, [R1+0x6c0] ;  /* 0x0006c00001107983 */ /* 0x001ea20000300800 */
[----:B------:R-:W2:Y:S02]  /*40120*/  LDL.LU R17, [R1+0x6c4] ;  /* 0x0006c40001117983 */ /* 0x000ea40000300800 */
[----:B------:R-:W2:Y:S02]  /*40130*/  LDL.LU R18, [R1+0x6c8] ;  /* 0x0006c80001127983 */ /* 0x000ea40000300800 */
[----:B------:R-:W2:Y:S02]  /*40140*/  LDL.LU R19, [R1+0x6cc] ;  /* 0x0006cc0001137983 */ /* 0x000ea40000300800 */
[----:B------:R-:W-:-:S05]  /*40150*/  IMAD.MOV.U32 R11, RZ, RZ, R24 ;  /* 0x000000ffff0b7224 */ /* 0x000fca00078e0018 */
[----:B------:R0:W-:Y:S01]  /*40160*/  STL.64 [R1+0x6688], R10 ;  /* 0x0066880a01007387 */ /* 0x0001e20000100a00 */
[----:B------:R-:W3:Y:S02]  /*40170*/  LDL.LU R8, [R1+0x3b0] ;  /* 0x0003b00001087983 */ /* 0x000ee40000300800 */
[----:B------:R-:W3:Y:S01]  /*40180*/  LDL.LU R9, [R1+0x3b4] ;  /* 0x0003b40001097983 */ /* 0x000ee20000300800 */
[----:B0-----:R-:W3:Y:S01]  /*40190*/  LDL.LU R10, [R1+0x3b8] ;  /* 0x0003b800010a7983 */ /* 0x001ee20000300800 */
[----:B------:R-:W3:Y:S02]  /*401a0*/  LDL.LU R11, [R1+0x3bc] ;  /* 0x0003bc00010b7983 */ /* 0x000ee40000300800 */
[----:B------:R-:W4:Y:S02]  /*401b0*/  LDL.LU R4, [R1+0x3a0] ;  /* 0x0003a00001047983 */ /* 0x000f240000300800 */
[----:B------:R-:W4:Y:S01]  /*401c0*/  LDL.LU R5, [R1+0x3a4] ;  /* 0x0003a40001057983 */ /* 0x000f220000300800 */
[----:B------:R-:W4:Y:S01]  /*401d0*/  LDL.LU R6, [R1+0x3a8] ;  /* 0x0003a80001067983 */ /* 0x000f220000300800 */
[----:B------:R-:W4:Y:S02]  /*401e0*/  LDL.LU R7, [R1+0x3ac] ;  /* 0x0003ac0001077983 */ /* 0x000f240000300800 */
[----:B------:R-:W3:Y:S02]  /*401f0*/  LDL.LU R24, [R1+0x390] ;  /* 0x0003900001187983 */ /* 0x000ee40000300800 */
[----:B------:R-:W3:Y:S01]  /*40200*/  LDL.LU R25, [R1+0x394] ;  /* 0x0003940001197983 */ /* 0x000ee20000300800 */
[----:B------:R-:W3:Y:S01]  /*40210*/  LDL.LU R26, [R1+0x398] ;  /* 0x00039800011a7983 */ /* 0x000ee20000300800 */
[----:B------:R-:W3:Y:S01]  /*40220*/  LDL.LU R27, [R1+0x39c] ;  /* 0x00039c00011b7983 */ /* 0x000ee20000300800 */
        /* <DEDUP_REMOVED lines=16> */
[C---:B--2---:R-:W-:Y:S01]  /*40330*/  HMMA.16816.F32 R20, R12.reuse, R22, R16 ;  /* 0x000000160c14723c */ /* 0x044fe20000001810 */
[----:B------:R-:W2:Y:S01]  /*40340*/  LDL.LU.64 R18, [R1+0x66c8] ;  /* 0x0066c80001127983 */ /* 0x000ea20000300a00 */
[----:B------:R-:W2:Y:S11]  /*40350*/  LDL.LU.64 R16, [R1+0x66c0] ;  /* 0x0066c00001107983 */ /* 0x000eb60000300a00 */
[----:B------:R-:W-:Y:S10]  /*40360*/  @!UPT UIADD3 URZ, URZ, URZ, URZ ;  /* 0x0000003f3f3ff290 */ /* 0x000ff4000fffe03f */
[----:B------:R-:W-:Y:S01]  /*40370*/  STL.64 [R1+0x6a0], R20 ;  /* 0x0006a01401007387 */ /* 0x000fe20000100a00 */
[----:B------:R0:W-:Y:S03]  /*40380*/  STL.64 [R1+0x6a8], R22 ;  /* 0x0006a81601007387 */ /* 0x0001e60000100a00 */
[----:B0-----:R-:W2:Y:S02]  /*40390*/  LDL.LU.64 R22, [R1+0x66b8] ;  /* 0x0066b80001167983 */ /* 0x001ea40000300a00 */
[----:B--2---:R-:W-:Y:S11]  /*403a0*/  HMMA.16816.F32 R16, R12, R22, R16 ;  /* 0x000000160c10723c */ /* 0x004ff60000001810 */
[----:B------:R-:W-:Y:S11]  /*403b0*/  @!UPT UIADD3 URZ, URZ, URZ, URZ ;  /* 0x0000003f3f3ff290 */ /* 0x000ff6000fffe03f */
[----:B------:R-:W-:Y:S01]  /*403c0*/  @!UPT UIADD3 URZ, URZ, URZ, URZ ;  /* 0x0000003f3f3ff290 */ /* 0x000fe2000fffe03f */
[----:B------:R-:W-:Y:S01]  /*403d0*/  STL.64 [R1+0x690], R16 ;  /* 0x0006901001007387 */ /* 0x000fe20000100a00 */
[----:B------:R0:W-:Y:S03]  /*403e0*/  STL.64 [R1+0x698], R18 ;  /* 0x0006981201007387 */ /* 0x0001e60000100a00 */
[----:B0-----:R-:W2:Y:S01]  /*403f0*/  LDL.LU.64 R18, [R1+0x66b0] ;  /* 0x0066b00001127983 */ /* 0x001ea20000300a00 */
[----:B------:R-:W2:Y:S02]  /*40400*/  LDL.LU.64 R16, [R1+0x66a8] ;  /* 0x0066a80001107983 */ /* 0x000ea40000300a00 */
[----:B------:R0:W-:Y:S02]  /*40410*/  STL.64 [R1+0x65a0], R22 ;  /* 0x0065a01601007387 */ /* 0x0001e40000100a00 */
[----:B------:R-:W2:Y:S01]  /*40420*/  LDL.LU R20, [R1+0x2e0] ;  /* 0x0002e00001147983 */ /* 0x000ea20000300800 */
[----:B------:R-:W2:Y:S04]  /*40430*/  LDL.LU R21, [R1+0x2e4] ;  /* 0x0002e40001157983 */ /* 0x000ea80000300800 */
[----:B0-----:R-:W2:Y:S01]  /*40440*/  LDL.LU R22, [R1+0x2e8] ;  /* 0x0002e80001167983 */ /* 0x001ea20000300800 */
[----:B------:R-:W2:Y:S03]  /*40450*/  LDL.LU R23, [R1+0x2ec] ;  /* 0x0002ec0001177983 */ /* 0x000ea60000300800 */
[----:B--2---:R0:W-:Y:S01]  /*40460*/  STL.64 [R1+0x65b0], R22 ;  /* 0x0065b01601007387 */ /* 0x0041e20000100a00 */
[----:B------:R-:W-:Y:S02]  /*40470*/  STL.64 [R1+0x65a8], R20 ;  /* 0x0065a81401007387 */ /* 0x000fe40000100a00 */
[----:B0-----:R-:W-:-:S02]  /*40480*/  IMAD.MOV.U32 R22, RZ, RZ, R0 ;  /* 0x000000ffff167224 */ /* 0x001fc400078e0000 */
[----:B------:R-:W-:Y:S01]  /*40490*/  IMAD.MOV.U32 R23, RZ, RZ, R2 ;  /* 0x000000ffff177224 */ /* 0x000fe200078e0002 */
[----:B------:R-:W2:Y:S01]  /*404a0*/  LDL.LU R0, [R1+0x66a4] ;  /* 0x0066a40001007983 */ /* 0x000ea20000300800 */
[----:B------:R-:W2:Y:S03]  /*404b0*/  LDL.LU R2, [R1+0x66a0] ;  /* 0x0066a00001027983 */ /* 0x000ea60000300800 */
[----:B------:R0:W-:Y:S04]  /*404c0*/  STL.64 [R1+0x65c0], R22 ;  /* 0x0065c01601007387 */ /* 0x0001e80000100a00 */
[----:B0-----:R-:W2:Y:S04]  /*404d0*/  LDL.64 R22, [R1+0x98] ;  /* 0x0000980001167983 */ /* 0x001ea80000100a00 */
[----:B--2---:R0:W-:Y:S02]  /*404e0*/  STL.64 [R1+0x65d8], R22 ;  /* 0x0065d81601007387 */ /* 0x0041e40000100a00 */
[----:B0-----:R-:W-:-:S02]  /*404f0*/  IMAD.MOV.U32 R22, RZ, RZ, R29 ;  /* 0x000000ffff167224 */ /* 0x001fc400078e001d */
[----:B------:R-:W-:-:S07]  /*40500*/  IMAD.MOV.U32 R23, RZ, RZ, R28 ;  /* 0x000000ffff177224 */ /* 0x000fce00078e001c */
[C---:B------:R-:W-:Y:S01]  /*40510*/  HMMA.16816.F32 R20, R12.reuse, R22, R16 ;  /* 0x000000160c14723c */ /* 0x040fe20000001810 */
[----:B------:R-:W3:Y:S01]  /*40520*/  LDL.LU.64 R18, [R1+0x6698] ;  /* 0x0066980001127983 */ /* 0x000ee20000300a00 */
[----:B------:R-:W2:Y:S11]  /*40530*/  LDL.LU.64 R16, [R1+0x6690] ;  /* 0x0066900001107983 */ /* 0x000eb60000300a00 */
[----:B------:R-:W-:Y:S10]  /*40540*/  @!UPT UIADD3 URZ, URZ, URZ, URZ ;  /* 0x0000003f3f3ff290 */ /* 0x000ff4000fffe03f */
[----:B------:R-:W-:Y:S01]  /*40550*/  STL.64 [R1+0x680], R20 ;  /* 0x0006801401007387 */ /* 0x000fe20000100a00 */
[----:B------:R2:W-:Y:S01]  /*40560*/  STL.64 [R1+0x688], R22 ;  /* 0x0006881601007387 */ /* 0x0005e20000100a00 */
[----:B---3--:R-:W-:Y:S01]  /*40570*/  HMMA.16816.F32 R12, R12, R18, R8 ;  /* 0x000000120c0c723c */ /* 0x008fe20000001808 */
[----:B--2---:R-:W-:Y:S02]  /*40580*/  IMAD.MOV.U32 R22, RZ, RZ, R17 ;  /* 0x000000ffff167224 */ /* 0x004fe400078e0011 */
[----:B------:R-:W-:-:S05]  /*40590*/  IMAD.MOV.U32 R23, RZ, RZ, R16 ;  /* 0x000000ffff177224 */ /* 0x000fca00078e0010 */
[----:B------:R0:W-:Y:S01]  /*405a0*/  STL.64 [R1+0x65f0], R22 ;  /* 0x0065f01601007387 */ /* 0x0001e20000100a00 */
[----:B------:R-:W4:Y:S02]  /*405b0*/  LDL.LU.64 R10, [R1+0x6688] ;  /* 0x00668800010a7983 */ /* 0x000f240000300a00 */
[----:B0-----:R-:W-:Y:S02]  /*405c0*/  IMAD.MOV.U32 R22, RZ, RZ, R2 ;  /* 0x000000ffff167224 */ /* 0x001fe400078e0002 */
[----:B------:R-:W-:Y:S02]  /*405d0*/  IMAD.MOV.U32 R23, RZ, RZ, R0 ;  /* 0x000000ffff177224 */ /* 0x000fe400078e0000 */
[----:B------:R-:W-:Y:S02]  /*405e0*/  IMAD.MOV.U32 R2, RZ, RZ, R18 ;  /* 0x000000ffff027224 */ /* 0x000fe400078e0012 */
[----:B------:R-:W-:-:S06]  /*405f0*/  IMAD.MOV.U32 R0, RZ, RZ, R19 ;  /* 0x000000ffff007224 */ /* 0x000fcc00078e0013 */
[----:B------:R0:W-:Y:S01]  /*40600*/  STL.64 [R1+0x3b0], R12 ;  /* 0x0003b00c01007387 */ /* 0x0001e20000100a00 */
[----:B------:R1:W-:Y:S02]  /*40610*/  STL.64 [R1+0x3b8], R14 ;  /* 0x0003b80e01007387 */ /* 0x0003e40000100a00 */
[----:B------:R-:W4:Y:S02]  /*40620*/  LDL.LU.64 R18, [R1+0x6680] ;  /* 0x0066800001127983 */ /* 0x000f240000300a00 */
[----:B------:R-:W4:Y:S01]  /*40630*/  LDL.LU.64 R16, [R1+0x6678] ;  /* 0x0066780001107983 */ /* 0x000f220000300a00 */
[----:B0-----:R-:W2:Y:S01]  /*40640*/  LDL.LU R12, [R1+0x380] ;  /* 0x00038000010c7983 */ /* 0x001ea20000300800 */
[----:B------:R-:W2:Y:S02]  /*40650*/  LDL.LU R13, [R1+0x384] ;  /* 0x00038400010d7983 */ /* 0x000ea40000300800 */
[----:B-1----:R-:W2:Y:S02]  /*40660*/  LDL.LU R14, [R1+0x388] ;  /* 0x00038800010e7983 */ /* 0x002ea40000300800 */
[----:B------:R-:W2:Y:S01]  /*40670*/  LDL.LU R15, [R1+0x38c] ;  /* 0x00038c00010f7983 */ /* 0x000ea20000300800 */
[C---:B----4-:R-:W-:Y:S08]  /*40680*/  HMMA.16816.F32 R8, R16.reuse, R10, R4 ;  /* 0x0000000a1008723c */ /* 0x050ff00000001804 */
[C---:B------:R-:W-:Y:S01]  /*40690*/  HMMA.16816.F32 R20, R16.reuse, R22, R24 ;  /* 0x000000161014723c */ /* 0x040fe20000001818 */
[----:B------:R-:W3:Y:S01]  /*406a0*/  LDL.LU R6, [R1+0x6670] ;  /* 0x0066700001067983 */ /* 0x000ee20000300800 */
[----:B------:R-:W4:Y:S11]  /*406b0*/  LDL.LU.64 R4, [R1+0x6668] ;  /* 0x0066680001047983 */ /* 0x000f360000300a00 */
[----:B------:R-:W-:Y:S02]  /*406c0*/  @!UPT UIADD3 URZ, URZ, URZ, URZ ;  /* 0x0000003f3f3ff290 */ /* 0x000fe4000fffe03f */
[----:B------:R-:W-:Y:S01]  /*406d0*/  STL.64 [R1+0x3a0], R8 ;  /* 0x0003a00801007387 */ /* 0x000fe20000100a00 */
[----:B------:R0:W-:Y:S03]  /*406e0*/  STL.64 [R1+0x3a8], R10 ;  /* 0x0003a80a01007387 */ /* 0x0001e60000100a00 */
[----:B0-----:R-:W2:Y:S01]  /*406f0*/  LDL.LU.64 R10, [R1+0x6660] ;  /* 0x00666000010a7983 */ /* 0x001ea20000300a00 */
[----:B------:R-:W2:Y:S02]  /*40700*/  LDL.LU.64 R26, [R1+0x6658] ;  /* 0x00665800011a7983 */ /* 0x000ea40000300a00 */
[----:B------:R-:W2:Y:S02]  /*40710*/  LDL.LU R25, [R1+0x6650] ;  /* 0x0066500001197983 */ /* 0x000ea40000300800 */
[----:B------:R-:W-:Y:S01]  /*40720*/  STL.64 [R1+0x390], R20 ;  /* 0x0003901401007387 */ /* 0x000fe20000100a00 */
[----:B------:R0:W-:Y:S04]  /*40730*/  STL.64 [R1+0x398], R22 ;  /* 0x0003981601007387 */ /* 0x0001e80000100a00 */
[----:B0-----:R-:W2:Y:S04]  /*40740*/  LDL.64 R22, [R1+0xb8] ;  /* 0x0000b80001167983 */ /* 0x001ea80000100a00 */
[----:B--2---:R0:W-:Y:S02]  /*40750*/  STL.64 [R1+0x6608], R22 ;  /* 0x0066081601007387 */ /* 0x0041e40000100a00 */
[----:B0-----:R-:W-:Y:S07]  /*40760*/  HMMA.16816.F32 R20, R16, R10, R12 ;  /* 0x0000000a1014723c */ /* 0x001fee000000180c */
[----:B------:R-:W-:-:S02]  /*40770*/  IMAD.MOV.U32 R13, RZ, RZ, R10 ;  /* 0x000000ffff0d7224 */ /* 0x000fc400078e000a */
[----:B------:R-:W-:Y:S11]  /*40780*/  IMAD.MOV.U32 R12, RZ, RZ, R11 ;  /* 0x000000ffff0c7224 */ /* 0x000ff600078e000b */
[----:B------:R-:W-:Y:S03]  /*40790*/  @!UPT UIADD3 URZ, URZ, URZ, URZ ;  /* 0x0000003f3f3ff290 */ /* 0x000fe6000fffe03f */
[----:B------:R-:W-:Y:S01]  /*407a0*/  STL.64 [R1+0x380], R20 ;  /* 0x0003801401007387 */ /* 0x000fe20000100a00 */
[----:B------:R3:W-:Y:S02]  /*407b0*/  STL.64 [R1+0x388], R22 ;  /* 0x0003881601007387 */ /* 0x0007e40000100a00 */
[----:B---3--:R-:W-:Y:S02]  /*407c0*/  IMAD.MOV.U32 R22, RZ, RZ, R6 ;  /* 0x000000ffff167224 */ /* 0x008fe400078e0006 */
[----:B----4-:R-:W-:-:S05]  /*407d0*/  IMAD.MOV.U32 R23, RZ, RZ, R5 ;  /* 0x000000ffff177224 */ /* 0x010fca00078e0005 */
[----:B------:R-:W-:Y:S01]  /*407e0*/  STL.64 [R1+0x6620], R22 ;  /* 0x0066201601007387 */ /* 0x000fe20000100a00 */
[----:B------:R0:W-:Y:S03]  /*407f0*/  STL.64 [R1+0x65b8], R12 ;  /* 0x0065b80c01007387 */ /* 0x0001e60000100a00 */
[----:B0-----:R-:W2:Y:S01]  /*40800*/  LDL.LU R12, [R1+0x2f0] ;  /* 0x0002f000010c7983 */ /* 0x001ea20000300800 */
[----:B------:R-:W2:Y:S02]  /*40810*/  LDL.LU R13, [R1+0x2f4] ;  /* 0x0002f400010d7983 */ /* 0x000ea40000300800 */
[----:B------:R-:W3:Y:S02]  /*40820*/  LDL.LU R14, [R1+0x2f8] ;  /* 0x0002f800010e7983 */ /* 0x000ee40000300800 */
[----:B------:R-:W3:Y:S02]  /*40830*/  LDL.LU R15, [R1+0x2fc] ;  /* 0x0002fc00010f7983 */ /* 0x000ee40000300800 */
[----:B------:R-:W-:-:S02]  /*40840*/  IMAD.MOV.U32 R22, RZ, RZ, R4 ;  /* 0x000000ffff167224 */ /* 0x000fc400078e0004 */
[----:B------:R-:W4:Y:S01]  /*40850*/  LDL.LU R4, [R1+0x360] ;  /* 0x0003600001047983 */ /* 0x000f220000300800 */
[----:B------:R-:W4:Y:S02]  /*40860*/  LDL.LU R5, [R1+0x364] ;  /* 0x0003640001057983 */ /* 0x000f240000300800 */
[----:B------:R-:W4:Y:S02]  /*40870*/  LDL.LU R6, [R1+0x368] ;  /* 0x0003680001067983 */ /* 0x000f240000300800 */
[----:B------:R-:W-:Y:S01]  /*40880*/  IMAD.MOV.U32 R23, RZ, RZ, R3 ;  /* 0x000000ffff177224 */ /* 0x000fe200078e0003 */
[----:B------:R-:W4:Y:S01]  /*40890*/  LDL.LU R7, [R1+0x36c] ;  /* 0x00036c0001077983 */ /* 0x000f220000300800 */
[----:B------:R-:W4:Y:S02]  /*408a0*/  LDL.LU R8, [R1+0x370] ;  /* 0x0003700001087983 */ /* 0x000f240000300800 */
[----:B------:R-:W4:Y:S02]  /*408b0*/  LDL.LU R9, [R1+0x374] ;  /* 0x0003740001097983 */ /* 0x000f240000300800 */
[----:B------:R-:W4:Y:S01]  /*408c0*/  LDL.LU R10, [R1+0x378] ;  /* 0x00037800010a7983 */ /* 0x000f220000300800 */
[----:B------:R-:W4:Y:S01]  /*408d0*/  LDL.LU R11, [R1+0x37c] ;  /* 0x00037c00010b7983 */ /* 0x000f220000300800 */
[----:B------:R-:W-:Y:S03]  /*408e0*/  STL.64 [R1+0x6638], R22 ;  /* 0x0066381601007387 */ /* 0x000fe60000100a00 */
[----:B---3--:R-:W-:Y:S01]  /*408f0*/  STL.64 [R1+0x65d0], R14 ;  /* 0x0065d00e01007387 */ /* 0x008fe20000100a00 */
[----:B--2---:R0:W-:Y:S03]  /*40900*/  STL.64 [R1+0x65c8], R12 ;  /* 0x0065c80c01007387 */ /* 0x0041e60000100a00 */
[----:B0-----:R-:W2:Y:S01]  /*40910*/  LDL.LU R12, [R1+0x300] ;  /* 0x00030000010c7983 */ /* 0x001ea20000300800 */
[----:B------:R-:W2:Y:S02]  /*40920*/  LDL.LU R13, [R1+0x304] ;  /* 0x00030400010d7983 */ /* 0x000ea40000300800 */
[----:B------:R-:W3:Y:S02]  /*40930*/  LDL.LU R14, [R1+0x308] ;  /* 0x00030800010e7983 */ /* 0x000ee40000300800 */
[----:B------:R-:W3:Y:S01]  /*40940*/  LDL.LU R15, [R1+0x30c] ;  /* 0x00030c00010f7983 */ /* 0x000ee20000300800 */
[----:B------:R-:W2:Y:S01]  /*40950*/  LDL.LU R20, [R1+0x350] ;  /* 0x0003500001147983 */ /* 0x000ea20000300800 */
[----:B------:R-:W4:Y:S02]  /*40960*/  LDL.LU R21, [R1+0x354] ;  /* 0x0003540001157983 */ /* 0x000f240000300800 */
[----:B------:R-:W4:Y:S02]  /*40970*/  LDL.LU R22, [R1+0x358] ;  /* 0x0003580001167983 */ /* 0x000f240000300800 */
[----:B------:R-:W4:Y:S01]  /*40980*/  LDL.LU R23, [R1+0x35c] ;  /* 0x00035c0001177983 */ /* 0x000f220000300800 */
[----:B---3--:R-:W-:Y:S01]  /*40990*/  STL.64 [R1+0x65e8], R14 ;  /* 0x0065e80e01007387 */ /* 0x008fe20000100a00 */
[----:B--2---:R0:W-:Y:S03]  /*409a0*/  STL.64 [R1+0x65e0], R12 ;  /* 0x0065e00c01007387 */ /* 0x0041e60000100a00 */
        /* <DEDUP_REMOVED lines=10> */
[C---:B----4-:R-:W-:Y:S01]  /*40a50*/  HMMA.16816.F32 R8, R16.reuse, R26, R8 ;  /* 0x0000001a1008723c */ /* 0x050fe20000001808 */
        /* <DEDUP_REMOVED lines=10> */
[----:B------:R-:W2:Y:S02]  /*40b00*/  LDL.LU R14, [R1+0x348] ;  /* 0x00034800010e7983 */ /* 0x000ea40000300800 */
[----:B------:R-:W2:Y:S02]  /*40b10*/  LDL.LU R15, [R1+0x34c] ;  /* 0x00034c00010f7983 */ /* 0x000ea40000300800 */
[----:B------:R-:W-:Y:S01]  /*40b20*/  STL.64 [R1+0x370], R8 ;  /* 0x0003700801007387 */ /* 0x000fe20000100a00 */
[----:B------:R0:W-:Y:S03]  /*40b30*/  STL.64 [R1+0x378], R10 ;  /* 0x0003780a01007387 */ /* 0x0001e60000100a00 */
[----:B0-----:R-:W3:Y:S02]  /*40b40*/  LDL.LU.64 R10, [R1+0x6648] ;  /* 0x00664800010a7983 */ /* 0x001ee40000300a00 */
[C---:B---3--:R-:W-:Y:S11]  /*40b50*/  HMMA.16816.F32 R4, R16.reuse, R10, R4 ;  /* 0x0000000a1004723c */ /* 0x048ff60000001804 */
[----:B------:R-:W-:Y:S11]  /*40b60*/  @!UPT UIADD3 URZ, URZ, URZ, URZ ;  /* 0x0000003f3f3ff290 */ /* 0x000ff6000fffe03f */
[----:B------:R-:W-:Y:S01]  /*40b70*/  @!UPT UIADD3 URZ, URZ, URZ, URZ ;  /* 0x0000003f3f3ff290 */ /* 0x000fe2000fffe03f */
[----:B------:R-:W-:Y:S01]  /*40b80*/  STL.64 [R1+0x360], R4 ;  /* 0x0003600401007387 */ /* 0x000fe20000100a00 */
[----:B------:R0:W-:Y:S03]  /*40b90*/  STL.64 [R1+0x368], R6 ;  /* 0x0003680601007387 */ /* 0x0001e60000100a00 */
[----:B0-----:R-:W3:Y:S01]  /*40ba0*/  LDL.LU.64 R6, [R1+0x6640] ;  /* 0x0066400001067983 */ /* 0x001ee20000300a00 */
[----:B------:R0:W-:Y:S02]  /*40bb0*/  STL.64 [R1+0x6598], R10 ;  /* 0x0065980a01007387 */ /* 0x0001e40000100a00 */
[----:B------:R-:W4:Y:S02]  /*40bc0*/  LDL.LU R8, [R1+0x2d0] ;  /* 0x0002d00001087983 */ /* 0x000f240000300800 */
[----:B------:R-:W4:Y:S01]  /*40bd0*/  LDL.LU R9, [R1+0x2d4] ;  /* 0x0002d40001097983 */ /* 0x000f220000300800 */
[----:B0-----:R-:W4:Y:S01]  /*40be0*/  LDL.LU R10, [R1+0x2d8] ;  /* 0x0002d800010a7983 */ /* 0x001f220000300800 */
[----:B------:R-:W4:Y:S01]  /*40bf0*/  LDL.LU R11, [R1+0x2dc] ;  /* 0x0002dc00010b7983 */ /* 0x000f220000300800 */
[C---:B---3--:R-:W-:Y:S11]  /*40c00*/  HMMA.16816.F32 R20, R16.reuse, R6, R20 ;  /* 0x000000061014723c */ /* 0x048ff60000001814 */
[----:B------:R-:W-:Y:S11]  /*40c10*/  @!UPT UIADD3 URZ, URZ, URZ, URZ ;  /* 0x0000003f3f3ff290 */ /* 0x000ff6000fffe03f */
[----:B------:R-:W-:Y:S01]  /*40c20*/  @!UPT UIADD3 URZ, URZ, URZ, URZ ;  /* 0x0000003f3f3ff290 */ /* 0x000fe2000fffe03f */
        /* <DEDUP_REMOVED lines=42> */
[----:B------:R0:W-:Y:S01]  /*40ed0*/  STL.64 [R1+0x6520], R6 ;  /* 0x0065200601007387 */ /* 0x0001e20000100a00 */
[----:B------:R-:W-:Y:S04]  /*40ee0*/  STL.64 [R1+0x6518], R4 ;  /* 0x0065180401007387 */ /* 0x000fe80000100a00 */
[----:B0-----:R-:W3:Y:S01]  /*40ef0*/  LDL.64 R6, [R1+0x78] ;  /* 0x0000780001067983 */ /* 0x001ee20000100a00 */
[C---:B--2---:R-:W-:Y:S03]  /*40f00*/  HMMA.16816.F32 R20, R16.reuse, R22, R12 ;  /* 0x000000161014723c */ /* 0x044fe6000000180c */
[----:B------:R-:W2:Y:S11]  /*40f10*/  LDL.LU.64 R12, [R1+0x65b8] ;  /* 0x0065b800010c7983 */ /* 0x000eb60000300a00 */
[----:B------:R-:W-:Y:S09]  /*40f20*/  @!UPT UIADD3 URZ, URZ, URZ, URZ ;  /* 0x0000003f3f3ff290 */ /* 0x000ff2000fffe03f */
        /* <DEDUP_REMOVED lines=10> */
[----:B------:R-:W3:Y:S02]  /*40fd0*/  LDL.LU R4, [R1+0x270] ;  /* 0x0002700001047983 */ /* 0x000ee40000300800 */
[----:B------:R-:W-:Y:S02]  /*40fe0*/  IMAD.MOV.U32 R29, RZ, RZ, R6 ;  /* 0x000000ffff1d7224 */ /* 0x000fe400078e0006 */
[----:B------:R-:W-:Y:S01]  /*40ff0*/  IMAD.MOV.U32 R24, RZ, RZ, R7 ;  /* 0x000000ffff187224 */ /* 0x000fe200078e0007 */
[----:B----4-:R-:W-:Y:S11]  /*41000*/  HMMA.16816.F32 R8, R16, R22, R8 ;  /* 0x000000161008723c */ /* 0x010ff60000001808 */
[----:B------:R-:W-:Y:S11]  /*41010*/  @!UPT UIADD3 URZ, URZ, URZ, URZ ;  /* 0x0000003f3f3ff290 */ /* 0x000ff6000fffe03f */
[----:B------:R-:W-:Y:S01]  /*41020*/  @!UPT UIADD3 URZ, URZ, URZ, URZ ;  /* 0x0000003f3f3ff290 */ /* 0x000fe2000fffe03f */
[----:B------:R0:W-:Y:S01]  /*41030*/  STL.64 [R1+0x2d0], R8 ;  /* 0x0002d00801007387 */ /* 0x0001e20000100a00 */
[----:B------:R1:W-:Y:S02]  /*41040*/  STL.64 [R1+0x2d8], R10 ;  /* 0x0002d80a01007387 */ /* 0x0003e40000100a00 */
[----:B------:R-:W3:Y:S02]  /*41050*/  LDL.LU R5, [R1+0x274] ;  /* 0x0002740001057983 */ /* 0x000ee40000300800 */
[----:B------:R-:W4:Y:S01]  /*41060*/  LDL.LU R6, [R1+0x278] ;  /* 0x0002780001067983 */ /* 0x000f220000300800 */
[----:B------:R-:W4:Y:S01]  /*41070*/  LDL.LU R7, [R1+0x27c] ;  /* 0x00027c0001077983 */ /* 0x000f220000300800 */
[----:B------:R-:W2:Y:S02]  /*41080*/  LDL.LU R20, [R1+0x2c0] ;  /* 0x0002c00001147983 */ /* 0x000ea40000300800 */
[----:B------:R-:W2:Y:S02]  /*41090*/  LDL.LU R21, [R1+0x2c4] ;  /* 0x0002c40001157983 */ /* 0x000ea40000300800 */
[----:B------:R-:W2:Y:S01]  /*410a0*/  LDL.LU R22, [R1+0x2c8] ;  /* 0x0002c80001167983 */ /* 0x000ea20000300800 */
[----:B------:R-:W2:Y:S04]  /*410b0*/  LDL.LU R23, [R1+0x2cc] ;  /* 0x0002cc0001177983 */ /* 0x000ea80000300800 */
[----:B0-----:R-:W3:Y:S01]  /*410c0*/  LDL.LU R8, [R1+0x670] ;  /* 0x0006700001087983 */ /* 0x001ee20000300800 */
[----:B------:R-:W3:Y:S02]  /*410d0*/  LDL.LU R9, [R1+0x674] ;  /* 0x0006740001097983 */ /* 0x000ee40000300800 */
[----:B-1----:R-:W3:Y:S02]  /*410e0*/  LDL.LU R10, [R1+0x678] ;  /* 0x00067800010a7983 */ /* 0x002ee40000300800 */
[----:B------:R-:W3:Y:S01]  /*410f0*/  LDL.LU R11, [R1+0x67c] ;  /* 0x00067c00010b7983 */ /* 0x000ee20000300800 */
[----:B--2---:R0:W-:Y:S01]  /*41100*/  STL.64 [R1+0x6590], R22 ;  /* 0x0065901601007387 */ /* 0x0041e20000100a00 */
[----:B------:R-:W-:Y:S03]  /*41110*/  STL.64 [R1+0x6588], R20 ;  /* 0x0065881401007387 */ /* 0x000fe60000100a00 */
[----:B0-----:R-:W2:Y:S01]  /*41120*/  LDL.64 R22, [R1+0x58] ;  /* 0x0000580001167983 */ /* 0x001ea20000100a00 */
[----:B----4-:R-:W-:Y:S02]  /*41130*/  STL.64 [R1+0x6530], R6 ;  /* 0x0065300601007387 */ /* 0x010fe40000100a00 */
[----:B---3--:R0:W-:Y:S02]  /*41140*/  STL.64 [R1+0x6528], R4 ;  /* 0x0065280401007387 */ /* 0x0081e40000100a00 */
[----:B0-----:R-:W3:Y:S01]  /*41150*/  LDL.LU R4, [R1+0x280] ;  /* 0x0002800001047983 */ /* 0x001ee20000300800 */
[----:B------:R-:W3:Y:S02]  /*41160*/  LDL.LU R5, [R1+0x284] ;  /* 0x0002840001057983 */ /* 0x000ee40000300800 */
[----:B------:R-:W4:Y:S02]  /*41170*/  LDL.LU R6, [R1+0x288] ;  /* 0x0002880001067983 */ /* 0x000f240000300800 */
[----:B------:R-:W4:Y:S02]  /*41180*/  LDL.LU R7, [R1+0x28c] ;  /* 0x00028c0001077983 */ /* 0x000f240000300800 */
[----:B----4-:R0:W-:Y:S01]  /*41190*/  STL.64 [R1+0x6540], R6 ;  /* 0x0065400601007387 */ /* 0x0101e20000100a00 */
[----:B---3--:R-:W-:Y:S02]  /*411a0*/  STL.64 [R1+0x6538], R4 ;  /* 0x0065380401007387 */ /* 0x008fe40000100a00 */
[----:B0-----:R-:W-:-:S02]  /*411b0*/  IMAD.MOV.U32 R6, RZ, RZ, R13 ;  /* 0x000000ffff067224 */ /* 0x001fc400078e000d */
[----:B------:R-:W-:Y:S02]  /*411c0*/  IMAD.MOV.U32 R7, RZ, RZ, R12 ;  /* 0x000000ffff077224 */ /* 0x000fe400078e000c */
[----:B------:R-:W0:Y:S04]  /*411d0*/  LDSM.16.MT88.4 R12, [R25+0x4280] ;  /* 0x00428000190c783b */ /* 0x000e280000004200 */
[----:B------:R1:W-:Y:S04]  /*411e0*/  STL.64 [R1+0x6558], R6 ;  /* 0x0065580601007387 */ /* 0x0003e80000100a00 */
[----:B-1----:R-:W3:Y:S01]  /*411f0*/  LDL.64 R6, [R1+0x18] ;  /* 0x0000180001067983 */ /* 0x002ee20000100a00 */
[----:B--2---:R-:W-:Y:S03]  /*41200*/  HMMA.16816.F32 R8, R16, R22, R8 ;  /* 0x000000161008723c */ /* 0x004fe60000001808 */
[----:B---3--:R1:W-:Y:S04]  /*41210*/  STL.64 [R1+0x6570], R6 ;  /* 0x0065700601007387 */ /* 0x0083e80000100a00 */
[----:B-1----:R-:W2:Y:S01]  /*41220*/  LDL.64 R6, [R1+0x28] ;  /* 0x0000280001067983 */ /* 0x002ea20000100a00 */
[----:B------:R-:W-:Y:S02]  /*41230*/  STL.64 [R1+0x6550], R26 ;  /* 0x0065501a01007387 */ /* 0x000fe40000100a00 */
[----:B------:R1:W-:Y:S02]  /*41240*/  STL.64 [R1+0x6548], R24 ;  /* 0x0065481801007387 */ /* 0x0003e40000100a00 */
[----:B-1----:R-:W3:Y:S01]  /*41250*/  LDL.LU R24, [R1+0x290] ;  /* 0x0002900001187983 */ /* 0x002ee20000300800 */
[----:B------:R-:W3:Y:S02]  /*41260*/  LDL.LU R25, [R1+0x294] ;  /* 0x0002940001197983 */ /* 0x000ee40000300800 */
[----:B------:R-:W4:Y:S02]  /*41270*/  LDL.LU R26, [R1+0x298] ;  /* 0x00029800011a7983 */ /* 0x000f240000300800 */
[----:B------:R-:W4:Y:S02]  /*41280*/  LDL.LU R27, [R1+0x29c] ;  /* 0x00029c00011b7983 */ /* 0x000f240000300800 */
[----:B----4-:R-:W-:Y:S01]  /*41290*/  STL.64 [R1+0x6568], R26 ;  /* 0x0065681a01007387 */ /* 0x010fe20000100a00 */
[----:B---3--:R1:W-:Y:S03]  /*412a0*/  STL.64 [R1+0x6560], R24 ;  /* 0x0065601801007387 */ /* 0x0083e60000100a00 */
[----:B-1----:R-:W3:Y:S01]  /*412b0*/  LDL.LU R24, [R1+0x2a0] ;  /* 0x0002a00001187983 */ /* 0x002ee20000300800 */
[----:B------:R-:W3:Y:S02]  /*412c0*/  LDL.LU R25, [R1+0x2a4] ;  /* 0x0002a40001197983 */ /* 0x000ee40000300800 */
[----:B------:R-:W3:Y:S02]  /*412d0*/  LDL.LU R26, [R1+0x2a8] ;  /* 0x0002a800011a7983 */ /* 0x000ee40000300800 */
[----:B------:R-:W3:Y:S01]  /*412e0*/  LDL.LU R27, [R1+0x2ac] ;  /* 0x0002ac00011b7983 */ /* 0x000ee20000300800 */
[----:B0-----:R-:W-:Y:S01]  /*412f0*/  STL.64 [R1+0x6440], R14 ;  /* 0x0064400e01007387 */ /* 0x001fe20000100a00 */
[----:B------:R-:W-:Y:S02]  /*41300*/  STL.64 [R1+0x6438], R12 ;  /* 0x0064380c01007387 */ /* 0x000fe40000100a00 */
[----:B------:R0:W-:Y:S02]  /*41310*/  STL.64 [R1+0x670], R8 ;  /* 0x0006700801007387 */ /* 0x0001e40000100a00 */
[----:B------:R1:W-:Y:S02]  /*41320*/  STL.64 [R1+0x678], R10 ;  /* 0x0006780a01007387 */ /* 0x0003e40000100a00 */
[----:B0-----:R-:W-:Y:S01]  /*41330*/  IMAD.MOV.U32 R9, RZ, RZ, R22 ;  /* 0x000000ffff097224 */ /* 0x001fe200078e0016 */
[----:B-1----:R-:W4:Y:S01]  /*41340*/  LDL.LU.64 R10, [R1+0x6598] ;  /* 0x00659800010a7983 */ /* 0x002f220000300a00 */
[----:B------:R-:W-:-:S02]  /*41350*/  IMAD.MOV.U32 R8, RZ, RZ, R23 ;  /* 0x000000ffff087224 */ /* 0x000fc400078e0017 */
[----:B------:R-:W2:Y:S02]  /*41360*/  LDL.LU.64 R22, [R1+0x6590] ;  /* 0x0065900001167983 */ /* 0x000ea40000300a00 */
[----:B------:R-:W2:Y:S02]  /*41370*/  LDL.LU.64 R20, [R1+0x6588] ;  /* 0x0065880001147983 */ /* 0x000ea40000300a00 */
[----:B------:R-:W-:Y:S02]  /*41380*/  IMAD.MOV.U32 R14, RZ, RZ, R2 ;  /* 0x000000ffff0e7224 */ /* 0x000fe400078e0002 */
[----:B------:R-:W-:-:S07]  /*41390*/  IMAD.MOV.U32 R15, RZ, RZ, R0 ;  /* 0x000000ffff0f7224 */ /* 0x000fce00078e0000 */
[----:B--2---:R-:W-:Y:S01]  /*413a0*/  HMMA.16816.F32 R16, R16, R14, R20 ;  /* 0x0000000e1010723c */ /* 0x004fe20000001814 */
[----:B------:R-:W2:Y:S01]  /*413b0*/  LDL.LU.64 R22, [R1+0x6580] ;  /* 0x0065800001167983 */ /* 0x000ea20000300a00 */
[----:B------:R-:W2:Y:S11]  /*413c0*/  LDL.LU.64 R20, [R1+0x6578] ;  /* 0x0065780001147983 */ /* 0x000eb60000300a00 */
[----:B------:R-:W-:Y:S10]  /*413d0*/  @!UPT UIADD3 URZ, URZ, URZ, URZ ;  /* 0x0000003f3f3ff290 */ /* 0x000ff4000fffe03f */
[----:B------:R-:W-:Y:S01]  /*413e0*/  STL.64 [R1+0x2c0], R16 ;  /* 0x0002c01001007387 */ /* 0x000fe20000100a00 */
[----:B------:R0:W-:Y:S03]  /*413f0*/  STL.64 [R1+0x2c8], R18 ;  /* 0x0002c81201007387 */ /* 0x0001e60000100a00 */
[----:B0-----:R-:W2:Y:S04]  /*41400*/  LDL.64 R18, [R1+0x38] ;  /* 0x0000380001127983 */ /* 0x001ea80000100a00 */
[----:B--2---:R0:W-:Y:S01]  /*41410*/  STL.64 [R1+0x6510], R18 ;  /* 0x0065101201007387 */ /* 0x0041e20000100a00 */
[----:B------:R-:W2:Y:S02]  /*41420*/  LDL.LU R16, [R1+0x260] ;  /* 0x0002600001107983 */ /* 0x000ea40000300800 */
[----:B------:R-:W2:Y:S01]  /*41430*/  LDL.LU R17, [R1+0x264] ;  /* 0x0002640001117983 */ /* 0x000ea20000300800 */
[----:B0-----:R-:W2:Y:S01]  /*41440*/  LDL.LU R18, [R1+0x268] ;  /* 0x0002680001127983 */ /* 0x001ea20000300800 */
[----:B------:R-:W2:Y:S02]  /*41450*/  LDL.LU R19, [R1+0x26c] ;  /* 0x00026c0001137983 */ /* 0x000ea40000300800 */
[----:B------:R0:W-:Y:S02]  /*41460*/  STL.64 [R1+0x6450], R14 ;  /* 0x0064500e01007387 */ /* 0x0001e40000100a00 */
[----:B------:R-:W2:Y:S01]  /*41470*/  LDL.LU R12, [R1+0x2b0] ;  /* 0x0002b000010c7983 */ /* 0x000ea20000300800 */
[----:B------:R-:W2:Y:S04]  /*41480*/  LDL.LU R13, [R1+0x2b4] ;  /* 0x0002b400010d7983 */ /* 0x000ea80000300800 */
[----:B0-----:R-:W2:Y:S01]  /*41490*/  LDL.LU R14, [R1+0x2b8] ;  /* 0x0002b800010e7983 */ /* 0x001ea20000300800 */
[----:B------:R-:W2:Y:S02]  /*414a0*/  LDL.LU R15, [R1+0x2bc] ;  /* 0x0002bc00010f7983 */ /* 0x000ea40000300800 */
[C---:B--2---:R-:W-:Y:S11]  /*414b0*/  HMMA.16816.F32 R12, R20.reuse, R6, R12 ;  /* 0x00000006140c723c */ /* 0x044ff6000000180c */
[----:B------:R-:W-:Y:S11]  /*414c0*/  @!UPT UIADD3 URZ, URZ, URZ, URZ ;  /* 0x0000003f3f3ff290 */ /* 0x000ff6000fffe03f */
[----:B------:R-:W-:Y:S01]  /*414d0*/  @!UPT UIADD3 URZ, URZ, URZ, URZ ;  /* 0x0000003f3f3ff290 */ /* 0x000fe2000fffe03f */
[----:B------:R0:W-:Y:S01]  /*414e0*/  STL.64 [R1+0x2b0], R12 ;  /* 0x0002b00c01007387 */ /* 0x0001e20000100a00 */
[----:B------:R1:W-:Y:S02]  /*414f0*/  STL.64 [R1+0x2b8], R14 ;  /* 0x0002b80e01007387 */ /* 0x0003e40000100a00 */
[----:B0-----:R-:W-:Y:S02]  /*41500*/  IMAD.MOV.U32 R13, RZ, RZ, R6 ;  /* 0x000000ffff0d7224 */ /* 0x001fe400078e0006 */
[----:B------:R-:W-:Y:S02]  /*41510*/  IMAD.MOV.U32 R12, RZ, RZ, R7 ;  /* 0x000000ffff0c7224 */ /* 0x000fe400078e0007 */
[----:B------:R-:W3:Y:S02]  /*41520*/  LDL.LU.64 R6, [R1+0x6570] ;  /* 0x0065700001067983 */ /* 0x000ee40000300a00 */
[----:B---3--:R-:W-:Y:S01]  /*41530*/  HMMA.16816.F32 R24, R20, R6, R24 ;  /* 0x000000061418723c */ /* 0x008fe20000001818 */
[----:B-1----:R-:W-:-:S02]  /*41540*/  IMAD.MOV.U32 R15, RZ, RZ, R6 ;  /* 0x000000ffff0f7224 */ /* 0x002fc400078e0006 */
[----:B------:R-:W-:Y:S11]  /*41550*/  IMAD.MOV.U32 R14, RZ, RZ, R7 ;  /* 0x000000ffff0e7224 */ /* 0x000ff600078e0007 */
[----:B------:R-:W-:Y:S09]  /*41560*/  @!UPT UIADD3 URZ, URZ, URZ, URZ ;  /* 0x0000003f3f3ff290 */ /* 0x000ff2000fffe03f */
[----:B------:R-:W-:Y:S01]  /*41570*/  STL.64 [R1+0x2a0], R24 ;  /* 0x0002a01801007387 */ /* 0x000fe20000100a00 */
[----:B------:R0:W-:Y:S03]  /*41580*/  STL.64 [R1+0x2a8], R26 ;  /* 0x0002a81a01007387 */ /* 0x0001e60000100a00 */
[----:B0-----:R-:W2:Y:S01]  /*41590*/  LDL.LU.64 R26, [R1+0x6568] ;  /* 0x00656800011a7983 */ /* 0x001ea20000300a00 */
[----:B------:R-:W2:Y:S02]  /*415a0*/  LDL.LU.64 R24, [R1+0x6560] ;  /* 0x0065600001187983 */ /* 0x000ea40000300a00 */
[----:B------:R-:W2:Y:S02]  /*415b0*/  LDL.LU.64 R6, [R1+0x6558] ;  /* 0x0065580001067983 */ /* 0x000ea40000300a00 */
[----:B------:R-:W-:Y:S01]  /*415c0*/  STL.64 [R1+0x6508], R14 ;  /* 0x0065080e01007387 */ /* 0x000fe20000100a00 */
[----:B------:R0:W-:Y:S04]  /*415d0*/  STL.64 [R1+0x6500], R12 ;  /* 0x0065000c01007387 */ /* 0x0001e80000100a00 */
[----:B0-----:R-:W3:Y:S01]  /*415e0*/  LDL.LU R12, [R1+0x250] ;  /* 0x00025000010c7983 */ /* 0x001ee20000300800 */
[----:B------:R-:W3:Y:S02]  /*415f0*/  LDL.LU R13, [R1+0x254] ;  /* 0x00025400010d7983 */ /* 0x000ee40000300800 */
[----:B------:R-:W3:Y:S02]  /*41600*/  LDL.LU R14, [R1+0x258] ;  /* 0x00025800010e7983 */ /* 0x000ee40000300800 */
[----:B------:R-:W3:Y:S01]  /*41610*/  LDL.LU R15, [R1+0x25c] ;  /* 0x00025c00010f7983 */ /* 0x000ee20000300800 */
[C---:B--2---:R-:W-:Y:S01]  /*41620*/  HMMA.16816.F32 R4, R20.reuse, R6, R24 ;  /* 0x000000061404723c */ /* 0x044fe20000001818 */
[----:B------:R-:W2:Y:S01]  /*41630*/  LDL.LU.64 R26, [R1+0x6550] ;  /* 0x00655000011a7983 */ /* 0x000ea20000300a00 */
[----:B------:R-:W2:Y:S11]  /*41640*/  LDL.LU.64 R24, [R1+0x6548] ;  /* 0x0065480001187983 */ /* 0x000eb60000300a00 */
[----:B------:R-:W-:Y:S10]  /*41650*/  @!UPT UIADD3 URZ, URZ, URZ, URZ ;  /* 0x0000003f3f3ff290 */ /* 0x000ff4000fffe03f */
        /* <DEDUP_REMOVED lines=9> */
[----:B0-----:R-:W4:Y:S01]  /*416f0*/  LDL.LU.64 R6, [R1+0x6530] ;  /* 0x0065300001067983 */ /* 0x001f220000300a00 */
[----:B------:R-:W4:Y:S02]  /*41700*/  LDL.LU.64 R4, [R1+0x6528] ;  /* 0x0065280001047983 */ /* 0x000f240000300a00 */
[C---:B----4-:R-:W-:Y:S11]  /*41710*/  HMMA.16816.F32 R4, R20.reuse, R10, R4 ;  /* 0x0000000a1404723c */ /* 0x050ff60000001804 */
[----:B------:R-:W-:Y:S11]  /*41720*/  @!UPT UIADD3 URZ, URZ, URZ, URZ ;  /* 0x0000003f3f3ff290 */ /* 0x000ff6000fffe03f */
[----:B------:R-:W-:Y:S01]  /*41730*/  @!UPT UIADD3 URZ, URZ, URZ, URZ ;  /* 0x0000003f3f3ff290 */ /* 0x000fe2000fffe03f */
[----:B------:R-:W-:Y:S01]  /*41740*/  STL.64 [R1+0x270], R4 ;  /* 0x0002700401007387 */ /* 0x000fe20000100a00 */
[----:B------:R0:W-:Y:S03]  /*41750*/  STL.64 [R1+0x278], R6 ;  /* 0x0002780601007387 */ /* 0x0001e60000100a00 */
[----:B0-----:R-:W2:Y:S01]  /*41760*/  LDL.LU.64 R6, [R1+0x6520] ;  /* 0x0065200001067983 */ /* 0x001ea20000300a00 */
[----:B------:R-:W4:Y:S02]  /*41770*/  LDL.LU.64 R4, [R1+0x6518] ;  /* 0x0065180001047983 */ /* 0x000f240000300a00 */
[----:B------:R-:W-:Y:S01]  /*41780*/  STL.64 [R1+0x6470], R10 ;  /* 0x0064700a01007387 */ /* 0x000fe20000100a00 */
[C---:B--2---:R-:W-:Y:S11]  /*41790*/  HMMA.16816.F32 R16, R20.reuse, R6, R16 ;  /* 0x000000061410723c */ /* 0x044ff60000001810 */
[----:B------:R-:W-:Y:S11]  /*417a0*/  @!UPT UIADD3 URZ, URZ, URZ, URZ ;  /* 0x0000003f3f3ff290 */ /* 0x000ff6000fffe03f */
[----:B------:R-:W-:Y:S01]  /*417b0*/  @!UPT UIADD3 URZ, URZ, URZ, URZ ;  /* 0x0000003f3f3ff290 */ /* 0x000fe2000fffe03f */
[----:B------:R-:W-:Y:S01]  /*417c0*/  STL.64 [R1+0x260], R16 ;  /* 0x0002601001007387 */ /* 0x000fe20000100a00 */
[----:B------:R0:W-:Y:S03]  /*417d0*/  STL.64 [R1+0x268], R18 ;  /* 0x0002681201007387 */ /* 0x0001e60000100a00 */
[----:B0-----:R-:W3:Y:S01]  /*417e0*/  LDL.LU.64 R18, [R1+0x6510] ;  /* 0x0065100001127983 */ /* 0x001ee20000300a00 */
[----:B------:R-:W-:Y:S01]  /*417f0*/  STL.64 [R1+0x64f8], R6 ;  /* 0x0064f80601007387 */ /* 0x000fe20000100a00 */
[----:B---3--:R-:W-:Y:S01]  /*41800*/  HMMA.16816.F32 R12, R20, R18, R12 ;  /* 0x00000012140c723c */ /* 0x008fe2000000180c */
[----:B------:R-:W-:Y:S02]  /*41810*/  IMAD.MOV.U32 R2, RZ, RZ, R18 ;  /* 0x000000ffff027224 */ /* 0x000fe400078e0012 */
[----:B------:R-:W-:Y:S02]  /*41820*/  IMAD.MOV.U32 R0, RZ, RZ, R19 ;  /* 0x000000ffff007224 */ /* 0x000fe400078e0013 */
[----:B------:R-:W0:Y:S11]  /*41830*/  LDSM.16.MT88.4 R16, [R25+0x4300] ;  /* 0x004300001910783b */ /* 0x000e360000004200 */
[----:B------:R-:W-:Y:S07]  /*41840*/  @!UPT UIADD3 URZ, URZ, URZ, URZ ;  /* 0x0000003f3f3ff290 */ /* 0x000fee000fffe03f */
[----:B------:R-:W-:Y:S01]  /*41850*/  STL.64 [R1+0x250], R12 ;  /* 0x0002500c01007387 */ /* 0x000fe20000100a00 */
[----:B------:R1:W-:Y:S03]  /*41860*/  STL.64 [R1+0x258], R14 ;  /* 0x0002580e01007387 */ /* 0x0003e60000100a00 */
[----:B-1----:R-:W2:Y:S01]  /*41870*/  LDL.LU.64 R14, [R1+0x6508] ;  /* 0x00650800010e7983 */ /* 0x002ea20000300a00 */
[----:B------:R-:W3:Y:S02]  /*41880*/  LDL.LU.64 R12, [R1+0x6500] ;  /* 0x00650000010c7983 */ /* 0x000ee40000300a00 */
[----:B------:R-:W-:Y:S02]  /*41890*/  STL.64 [R1+0x64a0], R26 ;  /* 0x0064a01a01007387 */ /* 0x000fe40000100a00 */
[----:B------:R-:W-:Y:S01]  /*418a0*/  STL [R1+0x6498], R25 ;  /* 0x0064981901007387 */ /* 0x000fe20000100800 */
[----:B0-----:R-:W-:Y:S01]  /*418b0*/  STL.64 [R1+0x62f8], R18 ;  /* 0x0062f81201007387 */ /* 0x001fe20000100a00 */
[----:B------:R0:W-:Y:S03]  /*418c0*/  STL.64 [R1+0x62f0], R16 ;  /* 0x0062f01001007387 */ /* 0x0001e60000100a00 */
[----:B0-----:R-:W2:Y:S01]  /*418d0*/  LDL.LU R16, [R1+0x5b0] ;  /* 0x0005b00001107983 */ /* 0x001ea20000300800 */
[----:B------:R-:W2:Y:S02]  /*418e0*/  LDL.LU R17, [R1+0x5b4] ;  /* 0x0005b40001117983 */ /* 0x000ea40000300800 */
[----:B------:R-:W2:Y:S02]  /*418f0*/  LDL.LU R18, [R1+0x5b8] ;  /* 0x0005b80001127983 */ /* 0x000ea40000300800 */
[----:B------:R-:W2:Y:S02]  /*41900*/  LDL.LU R19, [R1+0x5bc] ;  /* 0x0005bc0001137983 */ /* 0x000ea40000300800 */
[----:B--2---:R-:W-:Y:S01]  /*41910*/  STL.64 [R1+0x63f8], R18 ;  /* 0x0063f81201007387 */ /* 0x004fe20000100a00 */
[----:B------:R0:W-:Y:S03]  /*41920*/  STL.64 [R1+0x63f0], R16 ;  /* 0x0063f01001007387 */ /* 0x0001e60000100a00 */
[----:B0-----:R-:W2:Y:S01]  /*41930*/  LDL.LU R16, [R1+0x5c0] ;  /* 0x0005c00001107983 */ /* 0x001ea20000300800 */
[----:B------:R-:W2:Y:S02]  /*41940*/  LDL.LU R17, [R1+0x5c4] ;  /* 0x0005c40001117983 */ /* 0x000ea40000300800 */
[----:B------:R-:W2:Y:S02]  /*41950*/  LDL.LU R18, [R1+0x5c8] ;  /* 0x0005c80001127983 */ /* 0x000ea40000300800 */
[----:B------:R-:W2:Y:S02]  /*41960*/  LDL.LU R19, [R1+0x5cc] ;  /* 0x0005cc0001137983 */ /* 0x000ea40000300800 */
[----:B--2---:R0:W-:Y:S01]  /*41970*/  STL.64 [R1+0x6408], R18 ;  /* 0x0064081201007387 */ /* 0x0041e20000100a00 */
[----:B------:R-:W-:Y:S02]  /*41980*/  STL.64 [R1+0x6400], R16 ;  /* 0x0064001001007387 */ /* 0x000fe40000100a00 */
[----:B0-----:R-:W-:-:S02]  /*41990*/  IMAD.MOV.U32 R18, RZ, RZ, R15 ;  /* 0x000000ffff127224 */ /* 0x001fc400078e000f */
[----:B------:R-:W-:Y:S02]  /*419a0*/  IMAD.MOV.U32 R19, RZ, RZ, R14 ;  /* 0x000000ffff137224 */ /* 0x000fe400078e000e */
[----:B------:R-:W-:Y:S02]  /*419b0*/  IMAD.MOV.U32 R14, RZ, RZ, R9 ;  /* 0x000000ffff0e7224 */ /* 0x000fe400078e0009 */
[----:B------:R-:W-:Y:S01]  /*419c0*/  IMAD.MOV.U32 R15, RZ, RZ, R8 ;  /* 0x000000ffff0f7224 */ /* 0x000fe200078e0008 */
[----:B------:R3:W-:Y:S04]  /*419d0*/  STL.64 [R1+0x6420], R18 ;  /* 0x0064201201007387 */ /* 0x0007e80000100a00 */
[----:B------:R-:W-:Y:S02]  /*419e0*/  STL.64 [R1+0x6468], R14 ;  /* 0x0064680e01007387 */ /* 0x000fe40000100a00 */
[----:B---3--:R-:W-:-:S02]  /*419f0*/  IMAD.MOV.U32 R18, RZ, RZ, R13 ;  /* 0x000000ffff127224 */ /* 0x008fc400078e000d */
[----:B------:R-:W-:-:S05]  /*41a00*/  IMAD.MOV.U32 R19, RZ, RZ, R12 ;  /* 0x000000ffff137224 */ /* 0x000fca00078e000c */
[----:B------:R0:W-:Y:S01]  /*41a10*/  STL.64 [R1+0x6448], R18 ;  /* 0x0064481201007387 */ /* 0x0001e20000100a00 */
[----:B------:R-:W2:Y:S02]  /*41a20*/  LDL.LU R16, [R1+0x240] ;  /* 0x0002400001107983 */ /* 0x000ea40000300800 */
[----:B------:R-:W2:Y:S01]  /*41a30*/  LDL.LU R17, [R1+0x244] ;  /* 0x0002440001117983 */ /* 0x000ea20000300800 */
[----:B0-----:R-:W3:Y:S01]  /*41a40*/  LDL.LU R18, [R1+0x248] ;  /* 0x0002480001127983 */ /* 0x001ee20000300800 */
[----:B------:R-:W3:Y:S02]  /*41a50*/  LDL.LU R19, [R1+0x24c] ;  /* 0x00024c0001137983 */ /* 0x000ee40000300800 */
[----:B------:R-:W2:Y:S02]  /*41a60*/  LDL.LU R8, [R1+0x600] ;  /* 0x0006000001087983 */ /* 0x000ea40000300800 */
[----:B------:R-:W2:Y:S01]  /*41a70*/  LDL.LU R9, [R1+0x604] ;  /* 0x0006040001097983 */ /* 0x000ea20000300800 */
[----:B------:R-:W2:Y:S01]  /*41a80*/  LDL.LU R10, [R1+0x608] ;  /* 0x00060800010a7983 */ /* 0x000ea20000300800 */
[----:B------:R-:W2:Y:S03]  /*41a90*/  LDL.LU R11, [R1+0x60c] ;  /* 0x00060c00010b7983 */ /* 0x000ea60000300800 */
[----:B--2---:R0:W-:Y:S01]  /*41aa0*/  STL.64 [R1+0x6480], R10 ;  /* 0x0064800a01007387 */ /* 0x0041e20000100a00 */
[----:B------:R-:W-:Y:S02]  /*41ab0*/  STL.64 [R1+0x6478], R8 ;  /* 0x0064780801007387 */ /* 0x000fe40000100a00 */
[----:B0-----:R-:W-:-:S02]  /*41ac0*/  IMAD.MOV.U32 R11, RZ, RZ, R24 ;  /* 0x000000ffff0b7224 */ /* 0x001fc400078e0018 */
[----:B------:R-:W2:Y:S01]  /*41ad0*/  LDL.LU R24, [R1+0x620] ;  /* 0x0006200001187983 */ /* 0x000ea20000300800 */
[----:B------:R-:W2:Y:S02]  /*41ae0*/  LDL.LU R25, [R1+0x624] ;  /* 0x0006240001197983 */ /* 0x000ea40000300800 */
[----:B------:R-:W2:Y:S02]  /*41af0*/  LDL.LU R26, [R1+0x628] ;  /* 0x00062800011a7983 */ /* 0x000ea40000300800 */
[----:B------:R-:W2:Y:S02]  /*41b00*/  LDL.LU R27, [R1+0x62c] ;  /* 0x00062c00011b7983 */ /* 0x000ea40000300800 */
[----:B--2---:R0:W-:Y:S01]  /*41b10*/  STL.64 [R1+0x64b0], R26 ;  /* 0x0064b01a01007387 */ /* 0x0041e20000100a00 */
[----:B------:R-:W-:Y:S02]  /*41b20*/  STL.64 [R1+0x64a8], R24 ;  /* 0x0064a81801007387 */ /* 0x000fe40000100a00 */
[----:B0-----:R-:W-:-:S02]  /*41b30*/  IMAD.MOV.U32 R26, RZ, RZ, R28 ;  /* 0x000000ffff1a7224 */ /* 0x001fc400078e001c */
[----:B----4-:R-:W-:-:S05]  /*41b40*/  IMAD.MOV.U32 R27, RZ, RZ, R5 ;  /* 0x000000ffff1b7224 */ /* 0x010fca00078e0005 */
[----:B------:R0:W-:Y:S04]  /*41b50*/  STL.64 [R1+0x64c0], R26 ;  /* 0x0064c01a01007387 */ /* 0x0001e80000100a00 */
[----:B0-----:R-:W2:Y:S01]  /*41b60*/  LDL.64 R26, [R1+0xa8] ;  /* 0x0000a800011a7983 */ /* 0x001ea20000100a00 */
[----:B------:R-:W-:-:S03]  /*41b70*/  IMAD.MOV.U32 R10, RZ, RZ, R29 ;  /* 0x000000ffff0a7224 */ /* 0x000fc600078e001d */
[----:B--2---:R0:W-:Y:S02]  /*41b80*/  STL.64 [R1+0x64d8], R26 ;  /* 0x0064d81a01007387 */ /* 0x0041e40000100a00 */
[----:B0-----:R-:W-:Y:S02]  /*41b90*/  IMAD.MOV.U32 R26, RZ, RZ, R4 ;  /* 0x000000ffff1a7224 */ /* 0x001fe400078e0004 */
[----:B------:R-:W-:Y:S01]  /*41ba0*/  IMAD.MOV.U32 R27, RZ, RZ, R3 ;  /* 0x000000ffff1b7224 */ /* 0x000fe200078e0003 */
[----:B------:R-:W2:Y:S01]  /*41bb0*/  LDL.LU R4, [R1+0x660] ;  /* 0x0006600001047983 */ /* 0x000ea20000300800 */
[----:B------:R-:W2:Y:S02]  /*41bc0*/  LDL.LU R5, [R1+0x664] ;  /* 0x0006640001057983 */ /* 0x000ea40000300800 */
[----:B------:R-:W2:Y:S02]  /*41bd0*/  LDL.LU R6, [R1+0x668] ;  /* 0x0006680001067983 */ /* 0x000ea40000300800 */
[----:B------:R-:W2:Y:S01]  /*41be0*/  LDL.LU R7, [R1+0x66c] ;  /* 0x00066c0001077983 */ /* 0x000ea20000300800 */
[----:B------:R0:W-:Y:S04]  /*41bf0*/  STL.64 [R1+0x64f0], R26 ;  /* 0x0064f01a01007387 */ /* 0x0001e80000100a00 */
[----:B0-----:R-:W2:Y:S01]  /*41c00*/  LDL.64 R26, [R1+0xc8] ;  /* 0x0000c800011a7983 */ /* 0x001ea20000100a00 */
[----:B------:R0:W-:Y:S03]  /*41c10*/  STL.64 [R1+0x6490], R10 ;  /* 0x0064900a01007387 */ /* 0x0001e60000100a00 */
[----:B0-----:R-:W4:Y:S04]  /*41c20*/  LDL.64 R10, [R1+0x88] ;  /* 0x00008800010a7983 */ /* 0x001f280000100a00 */
[----:B----4-:R0:W-:Y:S01]  /*41c30*/  STL.64 [R1+0x64b8], R10 ;  /* 0x0064b80a01007387 */ /* 0x0101e20000100a00 */
[----:B------:R-:W4:Y:S02]  /*41c40*/  LDL.LU R8, [R1+0x630] ;  /* 0x0006300001087983 */ /* 0x000f240000300800 */
[----:B------:R-:W4:Y:S01]  /*41c50*/  LDL.LU R9, [R1+0x634] ;  /* 0x0006340001097983 */ /* 0x000f220000300800 */
[----:B0-----:R-:W2:Y:S01]  /*41c60*/  LDL.LU R10, [R1+0x638] ;  /* 0x00063800010a7983 */ /* 0x001ea20000300800 */
[----:B------:R-:W2:Y:S03]  /*41c70*/  LDL.LU R11, [R1+0x63c] ;  /* 0x00063c00010b7983 */ /* 0x000ea60000300800 */
[----:B--2---:R-:W-:Y:S01]  /*41c80*/  STL.64 [R1+0x64d0], R10 ;  /* 0x0064d00a01007387 */ /* 0x004fe20000100a00 */
[----:B----4-:R0:W-:Y:S03]  /*41c90*/  STL.64 [R1+0x64c8], R8 ;  /* 0x0064c80801007387 */ /* 0x0101e60000100a00 */
[----:B0-----:R-:W2:Y:S01]  /*41ca0*/  LDL.LU R8, [R1+0x640] ;  /* 0x0006400001087983 */ /* 0x001ea20000300800 */
[----:B------:R-:W2:Y:S02]  /*41cb0*/  LDL.LU R9, [R1+0x644] ;  /* 0x0006440001097983 */ /* 0x000ea40000300800 */
[----:B------:R-:W4:Y:S02]  /*41cc0*/  LDL.LU R10, [R1+0x648] ;  /* 0x00064800010a7983 */ /* 0x000f240000300800 */
[----:B------:R-:W4:Y:S01]  /*41cd0*/  LDL.LU R11, [R1+0x64c] ;  /* 0x00064c00010b7983 */ /* 0x000f220000300800 */
[----:B------:R-:W-:Y:S01]  /*41ce0*/  HMMA.16816.F32 R4, R20, R26, R4 ;  /* 0x0000001a1404723c */ /* 0x000fe20000001804 */
[----:B----4-:R-:W-:Y:S01]  /*41cf0*/  STL.64 [R1+0x64e8], R10 ;  /* 0x0064e80a01007387 */ /* 0x010fe20000100a00 */
[----:B--2---:R0:W-:Y:S03]  /*41d00*/  STL.64 [R1+0x64e0], R8 ;  /* 0x0064e00801007387 */ /* 0x0041e60000100a00 */
[----:B0-----:R-:W2:Y:S01]  /*41d10*/  LDL.LU R8, [R1+0x650] ;  /* 0x0006500001087983 */ /* 0x001ea20000300800 */
[----:B------:R-:W2:Y:S02]  /*41d20*/  LDL.LU R9, [R1+0x654] ;  /* 0x0006540001097983 */ /* 0x000ea40000300800 */
[----:B------:R-:W2:Y:S02]  /*41d30*/  LDL.LU R10, [R1+0x658] ;  /* 0x00065800010a7983 */ /* 0x000ea40000300800 */
[----:B------:R-:W2:Y:S01]  /*41d40*/  LDL.LU R11, [R1+0x65c] ;  /* 0x00065c00010b7983 */ /* 0x000ea20000300800 */
[----:B------:R-:W4:Y:S01]  /*41d50*/  LDL.64 R14, [R1+0x68] ;  /* 0x00006800010e7983 */ /* 0x000f220000100a00 */
[----:B------:R-:W-:-:S03]  /*41d60*/  IMAD.MOV.U32 R3, RZ, RZ, R27 ;  /* 0x000000ffff037224 */ /* 0x000fc600078e001b */
[----:B----4-:R0:W-:Y:S01]  /*41d70*/  STL.64 [R1+0x6488], R14 ;  /* 0x0064880e01007387 */ /* 0x0101e20000100a00 */
[----:B------:R-:W4:Y:S02]  /*41d80*/  LDL.LU R12, [R1+0x610] ;  /* 0x00061000010c7983 */ /* 0x000f240000300800 */
[----:B------:R-:W4:Y:S01]  /*41d90*/  LDL.LU R13, [R1+0x614] ;  /* 0x00061400010d7983 */ /* 0x000f220000300800 */
[----:B0-----:R-:W4:Y:S01]  /*41da0*/  LDL.LU R14, [R1+0x618] ;  /* 0x00061800010e7983 */ /* 0x001f220000300800 */
[----:B------:R-:W4:Y:S02]  /*41db0*/  LDL.LU R15, [R1+0x61c] ;  /* 0x00061c00010f7983 */ /* 0x000f240000300800 */
[----:B---3--:R-:W-:Y:S02]  /*41dc0*/  STL.64 [R1+0x6460], R18 ;  /* 0x0064601201007387 */ /* 0x008fe40000100a00 */
[----:B------:R0:W-:Y:S02]  /*41dd0*/  STL.64 [R1+0x6458], R16 ;  /* 0x0064581001007387 */ /* 0x0001e40000100a00 */
[----:B0-----:R-:W3:Y:S01]  /*41de0*/  LDL.LU R16, [R1+0x5f0] ;  /* 0x0005f00001107983 */ /* 0x001ee20000300800 */
[----:B------:R-:W3:Y:S02]  /*41df0*/  LDL.LU R17, [R1+0x5f4] ;  /* 0x0005f40001117983 */ /* 0x000ee40000300800 */
[----:B------:R-:W3:Y:S02]  /*41e00*/  LDL.LU R18, [R1+0x5f8] ;  /* 0x0005f80001127983 */ /* 0x000ee40000300800 */
[----:B------:R-:W3:Y:S01]  /*41e10*/  LDL.LU R19, [R1+0x5fc] ;  /* 0x0005fc0001137983 */ /* 0x000ee20000300800 */
[----:B------:R0:W-:Y:S01]  /*41e20*/  STL.64 [R1+0x660], R4 ;  /* 0x0006600401007387 */ /* 0x0001e20000100a00 */
[----:B------:R1:W-:Y:S02]  /*41e30*/  STL.64 [R1+0x668], R6 ;  /* 0x0006680601007387 */ /* 0x0003e40000100a00 */
[----:B0-----:R-:W-:Y:S01]  /*41e40*/  IMAD.MOV.U32 R4, RZ, RZ, R26 ;  /* 0x000000ffff047224 */ /* 0x001fe200078e001a */
[----:B-1----:R-:W2:Y:S01]  /*41e50*/  LDL.LU.64 R6, [R1+0x64f8] ;  /* 0x0064f80001067983 */ /* 0x002ea20000300a00 */
        /* <DEDUP_REMOVED lines=24> */
[----:B---3--:R-:W-:Y:S01]  /*41fe0*/  STL.64 [R1+0x6430], R6 ;  /* 0x0064300601007387 */ /* 0x008fe20000100a00 */
[----:B------:R0:W-:Y:S03]  /*41ff0*/  STL.64 [R1+0x6428], R4 ;  /* 0x0064280401007387 */ /* 0x0001e60000100a00 */
[----:B0-----:R-:W2:Y:S01]  /*42000*/  LDL.LU R4, [R1+0x5e0] ;  /* 0x0005e00001047983 */ /* 0x001ea20000300800 */
[----:B------:R-:W2:Y:S02]  /*42010*/  LDL.LU R5, [R1+0x5e4] ;  /* 0x0005e40001057983 */ /* 0x000ea40000300800 */
[----:B------:R-:W2:Y:S02]  /*42020*/  LDL.LU R6, [R1+0x5e8] ;  /* 0x0005e80001067983 */ /* 0x000ea40000300800 */
[----:B------:R-:W2:Y:S01]  /*42030*/  LDL.LU R7, [R1+0x5ec] ;  /* 0x0005ec0001077983 */ /* 0x000ea20000300800 */
[----:B------:R-:W3:Y:S11]  /*42040*/  LDL.LU.64 R10, [R1+0x64b8] ;  /* 0x0064b800010a7983 */ /* 0x000ef60000300a00 */
[----:B------:R-:W-:Y:S01]  /*42050*/  @!UPT UIADD3 URZ, URZ, URZ, URZ ;  /* 0x0000003f3f3ff290 */ /* 0x000fe2000fffe03f */
[----:B------:R-:W-:Y:S02]  /*42060*/  STL.64 [R1+0x630], R24 ;  /* 0x0006301801007387 */ /* 0x000fe40000100a00 */
[----:B------:R0:W-:Y:S02]  /*42070*/  STL.64 [R1+0x638], R26 ;  /* 0x0006381a01007387 */ /* 0x0001e40000100a00 */
[----:B0-----:R-:W3:Y:S01]  /*42080*/  LDL.LU.64 R26, [R1+0x64b0] ;  /* 0x0064b000011a7983 */ /* 0x001ee20000300a00 */
[----:B------:R-:W3:Y:S02]  /*42090*/  LDL.LU.64 R24, [R1+0x64a8] ;  /* 0x0064a80001187983 */ /* 0x000ee40000300a00 */
[C---:B---3--:R-:W-:Y:S01]  /*420a0*/  HMMA.16816.F32 R24, R20.reuse, R10, R24 ;  /* 0x0000000a1418723c */ /* 0x048fe20000001818 */
[----:B------:R-:W-:Y:S11]  /*420b0*/  IMAD.MOV.U32 R29, RZ, RZ, R11 ;  /* 0x000000ffff1d7224 */ /* 0x000ff600078e000b */
[----:B------:R-:W-:Y:S11]  /*420c0*/  @!UPT UIADD3 URZ, URZ, URZ, URZ ;  /* 0x0000003f3f3ff290 */ /* 0x000ff6000fffe03f */
[----:B------:R0:W-:Y:S01]  /*420d0*/  STL.64 [R1+0x620], R24 ;  /* 0x0006201801007387 */ /* 0x0001e20000100a00 */
[----:B------:R1:W-:Y:S02]  /*420e0*/  STL.64 [R1+0x628], R26 ;  /* 0x0006281a01007387 */ /* 0x0003e40000100a00 */
[----:B0-----:R-:W-:Y:S01]  /*420f0*/  IMAD.MOV.U32 R24, RZ, RZ, R10 ;  /* 0x000000ffff187224 */ /* 0x001fe200078e000a */
[----:B-1----:R-:W3:Y:S01]  /*42100*/  LDL.LU.64 R26, [R1+0x64a0] ;  /* 0x0064a000011a7983 */ /* 0x002ee20000300a00 */
[----:B------:R-:W2:Y:S02]  /*42110*/  LDL.LU R25, [R1+0x6498] ;  /* 0x0064980001197983 */ /* 0x000ea40000300800 */
[----:B------:R-:W4:Y:S02]  /*42120*/  LDL.LU.64 R10, [R1+0x6490] ;  /* 0x00649000010a7983 */ /* 0x000f240000300a00 */
[C---:B----4-:R-:W-:Y:S01]  /*42130*/  HMMA.16816.F32 R8, R20.reuse, R10, R12 ;  /* 0x0000000a1408723c */ /* 0x050fe2000000180c */
[----:B------:R-:W4:Y:S11]  /*42140*/  LDL.LU.64 R14, [R1+0x6488] ;  /* 0x00648800010e7983 */ /* 0x000f360000300a00 */
[----:B------:R-:W-:Y:S11]  /*42150*/  @!UPT UIADD3 URZ, URZ, URZ, URZ ;  /* 0x0000003f3f3ff290 */ /* 0x000ff6000fffe03f */
[----:B------:R-:W-:Y:S01]  /*42160*/  STL.64 [R1+0x610], R8 ;  /* 0x0006100801007387 */ /* 0x000fe20000100a00 */
[----:B------:R0:W-:Y:S03]  /*42170*/  STL.64 [R1+0x618], R10 ;  /* 0x0006180a01007387 */ /* 0x0001e60000100a00 */
[----:B0-----:R-:W4:Y:S01]  /*42180*/  LDL.LU.64 R10, [R1+0x6480] ;  /* 0x00648000010a7983 */ /* 0x001f220000300a00 */
[----:B------:R-:W4:Y:S02]  /*42190*/  LDL.LU.64 R8, [R1+0x6478] ;  /* 0x0064780001087983 */ /* 0x000f240000300a00 */
[C---:B----4-:R-:W-:Y:S11]  /*421a0*/  HMMA.16816.F32 R8, R20.reuse, R14, R8 ;  /* 0x0000000e1408723c */ /* 0x050ff60000001808 */
[----:B------:R-:W-:Y:S11]  /*421b0*/  @!UPT UIADD3 URZ, URZ, URZ, URZ ;  /* 0x0000003f3f3ff290 */ /* 0x000ff6000fffe03f */
[----:B------:R-:W-:Y:S01]  /*421c0*/  @!UPT UIADD3 URZ, URZ, URZ, URZ ;  /* 0x0000003f3f3ff290 */ /* 0x000fe2000fffe03f */
[----:B------:R0:W-:Y:S01]  /*421d0*/  STL.64 [R1+0x600], R8 ;  /* 0x0006000801007387 */ /* 0x0001e20000100a00 */
[----:B------:R1:W-:Y:S02]  /*421e0*/  STL.64 [R1+0x608], R10 ;  /* 0x0006080a01007387 */ /* 0x0003e40000100a00 */
[----:B0-----:R-:W-:Y:S01]  /*421f0*/  IMAD.MOV.U32 R8, RZ, RZ, R14 ;  /* 0x000000ffff087224 */ /* 0x001fe200078e000e */
[----:B-1----:R-:W4:Y:S01]  /*42200*/  LDL.LU.64 R10, [R1+0x6470] ;  /* 0x00647000010a7983 */ /* 0x002f220000300a00 */
[----:B------:R-:W-:Y:S02]  /*42210*/  IMAD.MOV.U32 R9, RZ, RZ, R15 ;  /* 0x000000ffff097224 */ /* 0x000fe400078e000f */
        /* <DEDUP_REMOVED lines=14> */
[----:B------:R-:W-:Y:S02]  /*42300*/  STL.64 [R1+0x248], R22 ;  /* 0x0002481601007387 */ /* 0x000fe40000100a00 */
[----:B------:R-:W0:Y:S02]  /*42310*/  LDSM.16.MT88.4 R20, [R25+0x4380] ;  /* 0x004380001914783b */ /* 0x000e240000004200 */
[----:B0-----:R0:W-:Y:S02]  /*42320*/  STL.64 [R1+0x61c0], R22 ;  /* 0x0061c01601007387 */ /* 0x0011e40000100a00 */
[----:B------:R-:W-:Y:S02]  /*42330*/  STL.64 [R1+0x61b8], R20 ;  /* 0x0061b81401007387 */ /* 0x000fe40000100a00 */
[----:B0-----:R-:W3:Y:S01]  /*42340*/  LDL.LU.64 R22, [R1+0x48] ;  /* 0x0000480001167983 */ /* 0x001ee20000300a00 */
[C---:B--2---:R-:W-:Y:S03]  /*42350*/  HMMA.16816.F32 R16, R12.reuse, R18, R4 ;  /* 0x000000120c10723c */ /* 0x044fe60000001804 */
[----:B---3--:R0:W-:Y:S04]  /*42360*/  STL.64 [R1+0x6300], R22 ;  /* 0x0063001601007387 */ /* 0x0081e80000100a00 */
[----:B0-----:R-:W2:Y:S04]  /*42370*/  LDL R22, [R1+0x8] ;  /* 0x0000080001167983 */ /* 0x001ea80000100800 */
[----:B------:R-:W2:Y:S01]  /*42380*/  LDL R23, [R1+0xc] ;  /* 0x00000c0001177983 */ /* 0x000ea20000100800 */
[----:B------:R-:W3:Y:S02]  /*42390*/  LDL.LU.64 R6, [R1+0x6430] ;  /* 0x0064300001067983 */ /* 0x000ee40000300a00 */
[----:B------:R-:W3:Y:S09]  /*423a0*/  LDL.LU.64 R4, [R1+0x6428] ;  /* 0x0064280001047983 */ /* 0x000ef20000300a00 */
[----:B------:R-:W-:Y:S01]  /*423b0*/  STL.64 [R1+0x5e0], R16 ;  /* 0x0005e01001007387 */ /* 0x000fe20000100a00 */
[----:B------:R0:W-:Y:S04]  /*423c0*/  STL.64 [R1+0x5e8], R18 ;  /* 0x0005e81201007387 */ /* 0x0001e80000100a00 */
[----:B0-----:R-:W3:Y:S02]  /*423d0*/  LDL.LU.64 R18, [R1+0x6420] ;  /* 0x0064200001127983 */ /* 0x001ee40000300a00 */
[C---:B---3--:R-:W-:Y:S02]  /*423e0*/  HMMA.16816.F32 R16, R12.reuse, R18, R4 ;  /* 0x000000120c10723c */ /* 0x048fe40000001804 */
[----:B------:R-:W3:Y:S01]  /*423f0*/  LDL.LU.64 R6, [R1+0x6418] ;  /* 0x0064180001067983 */ /* 0x000ee20000300a00 */
[----:B------:R-:W2:Y:S11]  /*42400*/  LDL.LU.64 R4, [R1+0x6410] ;  /* 0x0064100001047983 */ /* 0x000eb60000300a00 */
[----:B------:R-:W-:Y:S09]  /*42410*/  @!UPT UIADD3 URZ, URZ, URZ, URZ ;  /* 0x0000003f3f3ff290 */ /* 0x000ff2000fffe03f */
[----:B------:R-:W-:Y:S01]  /*42420*/  STL.64 [R1+0x5d0], R16 ;  /* 0x0005d01001007387 */ /* 0x000fe20000100a00 */
[----:B------:R0:W-:Y:S03]  /*42430*/  STL.64 [R1+0x5d8], R18 ;  /* 0x0005d81201007387 */ /* 0x0001e60000100a00 */
[----:B0-----:R-:W2:Y:S01]  /*42440*/  LDL.LU.64 R18, [R1+0x6408] ;  /* 0x0064080001127983 */ /* 0x001ea20000300a00 */
[----:B------:R-:W2:Y:S02]  /*42450*/  LDL.LU.64 R16, [R1+0x6400] ;  /* 0x0064000001107983 */ /* 0x000ea40000300a00 */
[C---:B--2---:R-:W-:Y:S01]  /*42460*/  HMMA.16816.F32 R20, R12.reuse, R22, R16 ;  /* 0x000000160c14723c */ /* 0x044fe20000001810 */
[----:B------:R-:W2:Y:S01]  /*42470*/  LDL.LU.64 R18, [R1+0x63f8] ;  /* 0x0063f80001127983 */ /* 0x000ea20000300a00 */
[----:B------:R-:W2:Y:S11]  /*42480*/  LDL.LU.64 R16, [R1+0x63f0] ;  /* 0x0063f00001107983 */ /* 0x000eb60000300a00 */
[----:B------:R-:W-:Y:S10]  /*42490*/  @!UPT UIADD3 URZ, URZ, URZ, URZ ;  /* 0x0000003f3f3ff290 */ /* 0x000ff4000fffe03f */
[----:B------:R-:W-:Y:S01]  /*424a0*/  STL.64 [R1+0x5c0], R20 ;  /* 0x0005c01401007387 */ /* 0x000fe20000100a00 */
[----:B------:R0:W-:Y:S03]  /*424b0*/  STL.64 [R1+0x5c8], R22 ;  /* 0x0005c81601007387 */ /* 0x0001e60000100a00 */
[----:B0-----:R-:W3:Y:S01]  /*424c0*/  LDL.64 R22, [R1+0x58] ;  /* 0x0000580001167983 */ /* 0x001ee20000100a00 */
[----:B--2---:R-:W-:Y:S03]  /*424d0*/  HMMA.16816.F32 R16, R12, R26, R16 ;  /* 0x0000001a0c10723c */ /* 0x004fe60000001810 */
[----:B---3--:R0:W-:Y:S11]  /*424e0*/  STL.64 [R1+0x6318], R22 ;  /* 0x0063181601007387 */ /* 0x0081f60000100a00 */
[----:B------:R-:W-:Y:S09]  /*424f0*/  @!UPT UIADD3 URZ, URZ, URZ, URZ ;  /* 0x0000003f3f3ff290 */ /* 0x000ff2000fffe03f */
[----:B------:R1:W-:Y:S02]  /*42500*/  STL.64 [R1+0x5b0], R16 ;  /* 0x0005b01001007387 */ /* 0x0003e40000100a00 */
[----:B------:R2:W-:Y:S02]  /*42510*/  STL.64 [R1+0x5b8], R18 ;  /* 0x0005b81201007387 */ /* 0x0005e40000100a00 */
[----:B0-----:R-:W-:Y:S01]  /*42520*/  IMAD.MOV.U32 R22, RZ, RZ, R8 ;  /* 0x000000ffff167224 */ /* 0x001fe200078e0008 */
[----:B-1----:R-:W3:Y:S01]  /*42530*/  LDL.LU R16, [R1+0x230] ;  /* 0x0002300001107983 */ /* 0x002ee20000300800 */
[----:B------:R-:W3:Y:S02]  /*42540*/  LDL.LU R17, [R1+0x234] ;  /* 0x0002340001117983 */ /* 0x000ee40000300800 */
[----:B------:R-:W-:Y:S02]  /*42550*/  IMAD.MOV.U32 R23, RZ, RZ, R9 ;  /* 0x000000ffff177224 */ /* 0x000fe400078e0009 */
[----:B--2---:R-:W2:Y:S01]  /*42560*/  LDL.LU R18, [R1+0x238] ;  /* 0x0002380001127983 */ /* 0x004ea20000300800 */
[----:B------:R-:W2:Y:S01]  /*42570*/  LDL.LU R19, [R1+0x23c] ;  /* 0x00023c0001137983 */ /* 0x000ea20000300800 */
[----:B------:R-:W2:Y:S02]  /*42580*/  LDL.LU R8, [R1+0x63e8] ;  /* 0x0063e80001087983 */ /* 0x000ea40000300800 */
[----:B------:R-:W2:Y:S02]  /*42590*/  LDL.LU R9, [R1+0x63e4] ;  /* 0x0063e40001097983 */ /* 0x000ea40000300800 */
[----:B------:R0:W-:Y:S02]  /*425a0*/  STL.64 [R1+0x6330], R22 ;  /* 0x0063301601007387 */ /* 0x0001e40000100a00 */
[----:B0-----:R-:W2:Y:S04]  /*425b0*/  LDL.64 R22, [R1+0x78] ;  /* 0x0000780001167983 */ /* 0x001ea80000100a00 */
[----:B--2---:R0:W-:Y:S01]  /*425c0*/  STL.64 [R1+0x6348], R22 ;  /* 0x0063481601007387 */ /* 0x0041e20000100a00 */
[----:B------:R-:W-:Y:S02]  /*425d0*/  STL.64 [R1+0x6310], R18 ;  /* 0x0063101201007387 */ /* 0x000fe40000100a00 */
[----:B---3--:R1:W-:Y:S02]  /*425e0*/  STL.64 [R1+0x6308], R16 ;  /* 0x0063081001007387 */ /* 0x0083e40000100a00 */
[----:B0-----:R-:W-:-:S02]  /*425f0*/  IMAD.MOV.U32 R22, RZ, RZ, R24 ;  /* 0x000000ffff167224 */ /* 0x001fc400078e0018 */
[----:B------:R-:W-:Y:S01]  /*42600*/  IMAD.MOV.U32 R23, RZ, RZ, R29 ;  /* 0x000000ffff177224 */ /* 0x000fe200078e001d */
[----:B-1----:R-:W2:Y:S01]  /*42610*/  LDL.LU R16, [R1+0x500] ;  /* 0x0005000001107983 */ /* 0x002ea20000300800 */
[----:B------:R-:W2:Y:S02]  /*42620*/  LDL.LU R17, [R1+0x504] ;  /* 0x0005040001117983 */ /* 0x000ea40000300800 */
[----:B------:R-:W3:Y:S02]  /*42630*/  LDL.LU R18, [R1+0x508] ;  /* 0x0005080001127983 */ /* 0x000ee40000300800 */
[----:B------:R-:W3:Y:S01]  /*42640*/  LDL.LU R19, [R1+0x50c] ;  /* 0x00050c0001137983 */ /* 0x000ee20000300800 */
[----:B------:R-:W2:Y:S01]  /*42650*/  LDL.LU R24, [R1+0x63e0] ;  /* 0x0063e00001187983 */ /* 0x000ea20000300800 */
[----:B------:R0:W-:Y:S03]  /*42660*/  STL.64 [R1+0x6360], R22 ;  /* 0x0063601601007387 */ /* 0x0001e60000100a00 */
[----:B0-----:R-:W2:Y:S04]  /*42670*/  LDL.64 R22, [R1+0x98] ;  /* 0x0000980001167983 */ /* 0x001ea80000100a00 */
[----:B--2---:R-:W-:Y:S01]  /*42680*/  STL.64 [R1+0x6378], R22 ;  /* 0x0063781601007387 */ /* 0x004fe20000100a00 */
[----:B---3--:R-:W-:Y:S02]  /*42690*/  STL.64 [R1+0x6328], R18 ;  /* 0x0063281201007387 */ /* 0x008fe40000100a00 */
[----:B------:R0:W-:Y:S02]  /*426a0*/  STL.64 [R1+0x6320], R16 ;  /* 0x0063201001007387 */ /* 0x0001e40000100a00 */
[----:B0-----:R-:W2:Y:S01]  /*426b0*/  LDL.LU R16, [R1+0x510] ;  /* 0x0005100001107983 */ /* 0x001ea20000300800 */
[----:B------:R-:W2:Y:S02]  /*426c0*/  LDL.LU R17, [R1+0x514] ;  /* 0x0005140001117983 */ /* 0x000ea40000300800 */
[----:B------:R-:W3:Y:S02]  /*426d0*/  LDL.LU R18, [R1+0x518] ;  /* 0x0005180001127983 */ /* 0x000ee40000300800 */
[----:B------:R-:W3:Y:S02]  /*426e0*/  LDL.LU R19, [R1+0x51c] ;  /* 0x00051c0001137983 */ /* 0x000ee40000300800 */
[----:B------:R-:W-:-:S02]  /*426f0*/  IMAD.MOV.U32 R22, RZ, RZ, R28 ;  /* 0x000000ffff167224 */ /* 0x000fc400078e001c */
[----:B------:R-:W-:-:S05]  /*42700*/  IMAD.MOV.U32 R23, RZ, RZ, R5 ;  /* 0x000000ffff177224 */ /* 0x000fca00078e0005 */
[----:B------:R-:W-:Y:S04]  /*42710*/  STL.64 [R1+0x6390], R22 ;  /* 0x0063901601007387 */ /* 0x000fe80000100a00 */
[----:B---3--:R-:W-:Y:S01]  /*42720*/  STL.64 [R1+0x6340], R18 ;  /* 0x0063401201007387 */ /* 0x008fe20000100a00 */
[----:B--2---:R0:W-:Y:S03]  /*42730*/  STL.64 [R1+0x6338], R16 ;  /* 0x0063381001007387 */ /* 0x0041e60000100a00 */
[----:B0-----:R-:W2:Y:S01]  /*42740*/  LDL.LU R16, [R1+0x520] ;  /* 0x0005200001107983 */ /* 0x001ea20000300800 */
[----:B------:R-:W2:Y:S02]  /*42750*/  LDL.LU R17, [R1+0x524] ;  /* 0x0005240001117983 */ /* 0x000ea40000300800 */
[----:B------:R-:W3:Y:S02]  /*42760*/  LDL.LU R18, [R1+0x528] ;  /* 0x0005280001127983 */ /* 0x000ee40000300800 */
[----:B------:R-:W3:Y:S01]  /*42770*/  LDL.LU R19, [R1+0x52c] ;  /* 0x00052c0001137983 */ /* 0x000ee20000300800 */
[----:B------:R-:W2:Y:S04]  /*42780*/  LDL.64 R22, [R1+0xb8] ;  /* 0x0000b80001167983 */ /* 0x000ea80000100a00 */
        /* <DEDUP_REMOVED lines=9> */
[----:B------:R0:W-:Y:S02]  /*42820*/  STL.64 [R1+0x63c0], R22 ;  /* 0x0063c01601007387 */ /* 0x0001e40000100a00 */
[----:B0-----:R-:W-:Y:S02]  /*42830*/  IMAD.MOV.U32 R22, RZ, RZ, R2 ;  /* 0x000000ffff167224 */ /* 0x001fe400078e0002 */
        /* <DEDUP_REMOVED lines=35> */
[----:B------:R-:W2:Y:S01]  /*42a70*/  LDL.LU R19, [R1+0x58c] ;  /* 0x00058c0001137983 */ /* 0x000ea20000300800 */
[----:B------:R-:W-:Y:S01]  /*42a80*/  STL.64 [R1+0x62d8], R26 ;  /* 0x0062d81a01007387 */ /* 0x000fe20000100a00 */
[----:B------:R0:W-:Y:S03]  /*42a90*/  STL.64 [R1+0x62d0], R24 ;  /* 0x0062d01801007387 */ /* 0x0001e60000100a00 */
[----:B0-----:R-:W3:Y:S01]  /*42aa0*/  LDL.LU R24, [R1+0x5a0] ;  /* 0x0005a00001187983 */ /* 0x001ee20000300800 */
[----:B------:R-:W3:Y:S02]  /*42ab0*/  LDL.LU R25, [R1+0x5a4] ;  /* 0x0005a40001197983 */ /* 0x000ee40000300800 */
[----:B------:R-:W3:Y:S02]  /*42ac0*/  LDL.LU R26, [R1+0x5a8] ;  /* 0x0005a800011a7983 */ /* 0x000ee40000300800 */
[----:B------:R-:W3:Y:S01]  /*42ad0*/  LDL.LU R27, [R1+0x5ac] ;  /* 0x0005ac00011b7983 */ /* 0x000ee20000300800 */
[C---:B----4-:R-:W-:Y:S08]  /*42ae0*/  HMMA.16816.F32 R20, R12.reuse, R6, R20 ;  /* 0x000000060c14723c */ /* 0x050ff00000001814 */
[C---:B---3--:R-:W-:Y:S11]  /*42af0*/  HMMA.16816.F32 R24, R12.reuse, R10, R24 ;  /* 0x0000000a0c18723c */ /* 0x048ff60000001818 */
[----:B------:R-:W-:Y:S11]  /*42b00*/  @!UPT UIADD3 URZ, URZ, URZ, URZ ;  /* 0x0000003f3f3ff290 */ /* 0x000ff6000fffe03f */
[----:B------:R-:W-:Y:S01]  /*42b10*/  @!UPT UIADD3 URZ, URZ, URZ, URZ ;  /* 0x0000003f3f3ff290 */ /* 0x000fe2000fffe03f */
[----:B------:R-:W-:Y:S01]  /*42b20*/  STL.64 [R1+0x5a0], R24 ;  /* 0x0005a01801007387 */ /* 0x000fe20000100a00 */
[----:B------:R0:W-:Y:S03]  /*42b30*/  STL.64 [R1+0x5a8], R26 ;  /* 0x0005a81a01007387 */ /* 0x0001e60000100a00 */
[----:B0-----:R-:W3:Y:S01]  /*42b40*/  LDL.LU.64 R26, [R1+0x28] ;  /* 0x00002800011a7983 */ /* 0x001ee20000300a00 */
[----:B------:R-:W-:Y:S02]  /*42b50*/  STL.64 [R1+0x62c8], R10 ;  /* 0x0062c80a01007387 */ /* 0x000fe40000100a00 */
[----:B------:R0:W-:Y:S02]  /*42b60*/  STL.64 [R1+0x62c0], R8 ;  /* 0x0062c00801007387 */ /* 0x0001e40000100a00 */
[----:B0-----:R-:W4:Y:S01]  /*42b70*/  LDL.LU R8, [R1+0x220] ;  /* 0x0002200001087983 */ /* 0x001f220000300800 */
[----:B------:R-:W4:Y:S02]  /*42b80*/  LDL.LU R9, [R1+0x224] ;  /* 0x0002240001097983 */ /* 0x000f240000300800 */
[----:B------:R-:W4:Y:S02]  /*42b90*/  LDL.LU R10, [R1+0x228] ;  /* 0x00022800010a7983 */ /* 0x000f240000300800 */
[----:B------:R-:W4:Y:S01]  /*42ba0*/  LDL.LU R11, [R1+0x22c] ;  /* 0x00022c00010b7983 */ /* 0x000f220000300800 */
        /* <DEDUP_REMOVED lines=18> */
[----:B------:R-:W-:Y:S11]  /*42cd0*/  IMAD.MOV.U32 R5, RZ, RZ, R23 ;  /* 0x000000ffff057224 */ /* 0x000ff600078e0017 */
[----:B------:R-:W-:Y:S11]  /*42ce0*/  @!UPT UIADD3 URZ, URZ, URZ, URZ ;  /* 0x0000003f3f3ff290 */ /* 0x000ff6000fffe03f */
        /* <DEDUP_REMOVED lines=21> */
[----:B------:R-:W-:Y:S01]  /*42e40*/  STL [R1+0x626c], R28 ;  /* 0x00626c1c01007387 */ /* 0x000fe20000100800 */
[----:B------:R-:W-:Y:S01]  /*42e50*/  STL [R1+0x6268], R3 ;  /* 0x0062680301007387 */ /* 0x000fe20000100800 */
[C---:B--2---:R-:W-:Y:S03]  /*42e60*/  HMMA.16816.F32 R20, R12.reuse, R22, R16 ;  /* 0x000000160c14723c */ /* 0x044fe60000001810 */
[----:B------:R-:W2:Y:S01]  /*42e70*/  LDL.LU.64 R18, [R1+0x6358] ;  /* 0x0063580001127983 */ /* 0x000ea20000300a00 */
[----:B------:R-:W2:Y:S11]  /*42e80*/  LDL.LU.64 R16, [R1+0x6350] ;  /* 0x0063500001107983 */ /* 0x000eb60000300a00 */
[----:B------:R-:W-:Y:S08]  /*42e90*/  @!UPT UIADD3 URZ, URZ, URZ, URZ ;  /* 0x0000003f3f3ff290 */ /* 0x000ff0000fffe03f */
        /* <DEDUP_REMOVED lines=30> */
[----:B0-----:R-:W4:Y:S01]  /*43080*/  LDL.LU.64 R6, [R1+0x18] ;  /* 0x0000180001067983 */ /* 0x001f220000300a00 */
[----:B--2---:R-:W-:Y:S03]  /*43090*/  HMMA.16816.F32 R12, R12, R22, R16 ;  /* 0x000000160c0c723c */ /* 0x004fe60000001810 */
[----:B------:R-:W4:Y:S01]  /*430a0*/  LDL.LU.64 R18, [R1+0x62f8] ;  /* 0x0062f80001127983 */ /* 0x000f220000300a00 */
[----:B------:R-:W4:Y:S02]  /*430b0*/  LDL.LU.64 R16, [R1+0x62f0] ;  /* 0x0062f00001107983 */ /* 0x000f240000300a00 */
[----:B---3--:R-:W-:-:S02]  /*430c0*/  IMAD.MOV.U32 R21, RZ, RZ, R26 ;  /* 0x000000ffff157224 */ /* 0x008fc400078e001a */
[----:B------:R-:W-:Y:S11]  /*430d0*/  IMAD.MOV.U32 R20, RZ, RZ, R27 ;  /* 0x000000ffff147224 */ /* 0x000ff600078e001b */
[----:B------:R-:W-:Y:S04]  /*430e0*/  @!UPT UIADD3 URZ, URZ, URZ, URZ ;  /* 0x0000003f3f3ff290 */ /* 0x000fe8000fffe03f */
[----:B------:R0:W-:Y:S01]  /*430f0*/  STL.64 [R1+0x230], R12 ;  /* 0x0002300c01007387 */ /* 0x0001e20000100a00 */
[----:B------:R1:W-:Y:S03]  /*43100*/  STL.64 [R1+0x238], R14 ;  /* 0x0002380e01007387 */ /* 0x0003e60000100a00 */
[----:B0-----:R-:W2:Y:S01]  /*43110*/  LDL.LU R12, [R1+0x210] ;  /* 0x00021000010c7983 */ /* 0x001ea20000300800 */
[----:B------:R-:W2:Y:S02]  /*43120*/  LDL.LU R13, [R1+0x214] ;  /* 0x00021400010d7983 */ /* 0x000ea40000300800 */
[----:B-1----:R-:W2:Y:S02]  /*43130*/  LDL.LU R14, [R1+0x218] ;  /* 0x00021800010e7983 */ /* 0x002ea40000300800 */
[----:B------:R-:W2:Y:S01]  /*43140*/  LDL.LU R15, [R1+0x21c] ;  /* 0x00021c00010f7983 */ /* 0x000ea20000300800 */
[----:B------:R-:W-:Y:S01]  /*43150*/  STL.64 [R1+0x61d8], R22 ;  /* 0x0061d81601007387 */ /* 0x000fe20000100a00 */
[C---:B----4-:R-:W-:Y:S11]  /*43160*/  HMMA.16816.F32 R8, R16.reuse, R26, R8 ;  /* 0x0000001a1008723c */ /* 0x050ff60000001808 */
[----:B------:R-:W-:Y:S11]  /*43170*/  @!UPT UIADD3 URZ, URZ, URZ, URZ ;  /* 0x0000003f3f3ff290 */ /* 0x000ff6000fffe03f */
[----:B------:R-:W-:Y:S01]  /*43180*/  @!UPT UIADD3 URZ, URZ, URZ, URZ ;  /* 0x0000003f3f3ff290 */ /* 0x000fe2000fffe03f */
[----:B------:R0:W-:Y:S01]  /*43190*/  STL.64 [R1+0x220], R8 ;  /* 0x0002200801007387 */ /* 0x0001e20000100a00 */
[----:B------:R1:W-:Y:S02]  /*431a0*/  STL.64 [R1+0x228], R10 ;  /* 0x0002280a01007387 */ /* 0x0003e40000100a00 */
[----:B------:R-:W3:Y:S01]  /*431b0*/  LDL.LU.64 R26, [R1+0x8] ;  /* 0x00000800011a7983 */ /* 0x000ee20000300a00 */
[----:B0-----:R-:W4:Y:S01]  /*431c0*/  LDL.LU R8, [R1+0x1f0] ;  /* 0x0001f00001087983 */ /* 0x001f220000300800 */
[----:B------:R-:W4:Y:S02]  /*431d0*/  LDL.LU R9, [R1+0x1f4] ;  /* 0x0001f40001097983 */ /* 0x000f240000300800 */
[----:B-1----:R-:W3:Y:S02]  /*431e0*/  LDL.LU R10, [R1+0x1f8] ;  /* 0x0001f800010a7983 */ /* 0x002ee40000300800 */
[----:B------:R-:W3:Y:S01]  /*431f0*/  LDL.LU R11, [R1+0x1fc] ;  /* 0x0001fc00010b7983 */ /* 0x000ee20000300800 */
[----:B--2---:R-:W-:Y:S01]  /*43200*/  HMMA.16816.F32 R12, R16, R6, R12 ;  /* 0x00000006100c723c */ /* 0x004fe2000000180c */
[----:B------:R-:W-:-:S02]  /*43210*/  IMAD.MOV.U32 R23, RZ, RZ, R6 ;  /* 0x000000ffff177224 */ /* 0x000fc400078e0006 */
[----:B------:R-:W-:Y:S01]  /*43220*/  IMAD.MOV.U32 R22, RZ, RZ, R7 ;  /* 0x000000ffff167224 */ /* 0x000fe200078e0007 */
[----:B---3--:R-:W-:Y:S01]  /*43230*/  STL.64 [R1+0x62e8], R10 ;  /* 0x0062e80a01007387 */ /* 0x008fe20000100a00 */
[----:B----4-:R0:W-:Y:S03]  /*43240*/  STL.64 [R1+0x62e0], R8 ;  /* 0x0062e00801007387 */ /* 0x0101e60000100a00 */
[----:B0-----:R-:W2:Y:S01]  /*43250*/  LDL.LU R8, [R1+0x200] ;  /* 0x0002000001087983 */ /* 0x001ea20000300800 */
[----:B------:R-:W2:Y:S02]  /*43260*/  LDL.LU R9, [R1+0x204] ;  /* 0x0002040001097983 */ /* 0x000ea40000300800 */
[----:B------:R-:W2:Y:S02]  /*43270*/  LDL.LU R10, [R1+0x208] ;  /* 0x00020800010a7983 */ /* 0x000ea40000300800 */
[----:B------:R-:W2:Y:S10]  /*43280*/  LDL.LU R11, [R1+0x20c] ;  /* 0x00020c00010b7983 */ /* 0x000eb40000300800 */
[----:B------:R0:W-:Y:S01]  /*43290*/  STL.64 [R1+0x210], R12 ;  /* 0x0002100c01007387 */ /* 0x0001e20000100a00 */
[----:B------:R1:W-:Y:S02]  /*432a0*/  STL.64 [R1+0x218], R14 ;  /* 0x0002180e01007387 */ /* 0x0003e40000100a00 */
[----:B------:R-:W3:Y:S02]  /*432b0*/  LDL.LU R4, [R1+0x1e0] ;  /* 0x0001e00001047983 */ /* 0x000ee40000300800 */
[----:B------:R-:W3:Y:S01]  /*432c0*/  LDL.LU R5, [R1+0x1e4] ;  /* 0x0001e40001057983 */ /* 0x000ee20000300800 */
[----:B------:R-:W3:Y:S01]  /*432d0*/  LDL.LU R6, [R1+0x1e8] ;  /* 0x0001e80001067983 */ /* 0x000ee20000300800 */
[----:B------:R-:W3:Y:S03]  /*432e0*/  LDL.LU R7, [R1+0x1ec] ;  /* 0x0001ec0001077983 */ /* 0x000ee60000300800 */
[----:B0-----:R-:W4:Y:S01]  /*432f0*/  LDL.LU R12, [R1+0x1c0] ;  /* 0x0001c000010c7983 */ /* 0x001f220000300800 */
[----:B------:R-:W4:Y:S02]  /*43300*/  LDL.LU R13, [R1+0x1c4] ;  /* 0x0001c400010d7983 */ /* 0x000f240000300800 */
[----:B-1----:R-:W2:Y:S02]  /*43310*/  LDL.LU R14, [R1+0x1c8] ;  /* 0x0001c800010e7983 */ /* 0x002ea40000300800 */
[----:B------:R-:W2:Y:S02]  /*43320*/  LDL.LU R15, [R1+0x1cc] ;  /* 0x0001cc00010f7983 */ /* 0x000ea40000300800 */
[----:B--2---:R-:W-:Y:S01]  /*43330*/  STL.64 [R1+0x62a8], R14 ;  /* 0x0062a80e01007387 */ /* 0x004fe20000100a00 */
[----:B----4-:R0:W-:Y:S03]  /*43340*/  STL.64 [R1+0x62a0], R12 ;  /* 0x0062a00c01007387 */ /* 0x0101e60000100a00 */
[----:B0-----:R-:W2:Y:S01]  /*43350*/  LDL.LU R12, [R1+0x1d0] ;  /* 0x0001d000010c7983 */ /* 0x001ea20000300800 */
[----:B------:R-:W2:Y:S02]  /*43360*/  LDL.LU R13, [R1+0x1d4] ;  /* 0x0001d400010d7983 */ /* 0x000ea40000300800 */
[----:B------:R-:W2:Y:S02]  /*43370*/  LDL.LU R14, [R1+0x1d8] ;  /* 0x0001d800010e7983 */ /* 0x000ea40000300800 */
[----:B------:R-:W2:Y:S01]  /*43380*/  LDL.LU R15, [R1+0x1dc] ;  /* 0x0001dc00010f7983 */ /* 0x000ea20000300800 */
[----:B------:R-:W-:Y:S01]  /*43390*/  STL.64 [R1+0x6278], R22 ;  /* 0x0062781601007387 */ /* 0x000fe20000100a00 */
[----:B------:R0:W-:Y:S03]  /*433a0*/  STL.64 [R1+0x6270], R20 ;  /* 0x0062701401007387 */ /* 0x0001e60000100a00 */
[----:B0-----:R-:W4:Y:S01]  /*433b0*/  LDL.LU R20, [R1+0x1a0] ;  /* 0x0001a00001147983 */ /* 0x001f220000300800 */
[----:B------:R-:W4:Y:S02]  /*433c0*/  LDL.LU R21, [R1+0x1a4] ;  /* 0x0001a40001157983 */ /* 0x000f240000300800 */
[----:B------:R-:W2:Y:S02]  /*433d0*/  LDL.LU R22, [R1+0x1a8] ;  /* 0x0001a80001167983 */ /* 0x000ea40000300800 */
[----:B------:R-:W2:Y:S01]  /*433e0*/  LDL.LU R23, [R1+0x1ac] ;  /* 0x0001ac0001177983 */ /* 0x000ea20000300800 */
[----:B------:R-:W-:Y:S01]  /*433f0*/  HMMA.16816.F32 R8, R16, R26, R8 ;  /* 0x0000001a1008723c */ /* 0x000fe20000001808 */
[----:B--2---:R0:W-:Y:S01]  /*43400*/  STL.64 [R1+0x6288], R22 ;  /* 0x0062881601007387 */ /* 0x0041e20000100a00 */
[----:B----4-:R-:W-:Y:S03]  /*43410*/  STL.64 [R1+0x6280], R20 ;  /* 0x0062801401007387 */ /* 0x010fe60000100a00 */
[----:B0-----:R-:W2:Y:S01]  /*43420*/  LDL.64 R22, [R1+0xc8] ;  /* 0x0000c80001167983 */ /* 0x001ea20000100a00 */
[----:B------:R-:W-:-:S02]  /*43430*/  IMAD.MOV.U32 R28, RZ, RZ, R26 ;  /* 0x000000ffff1c7224 */ /* 0x000fc400078e001a */
[----:B------:R-:W-:Y:S01]  /*43440*/  IMAD.MOV.U32 R3, RZ, RZ, R27 ;  /* 0x000000ffff037224 */ /* 0x000fe200078e001b */
[----:B--2---:R0:W-:Y:S04]  /*43450*/  STL.64 [R1+0x6298], R22 ;  /* 0x0062981601007387 */ /* 0x0041e80000100a00 */
[----:B0-----:R-:W2:Y:S10]  /*43460*/  LDL.LU.64 R22, [R1+0x38] ;  /* 0x0000380001167983 */ /* 0x001eb40000300a00 */
[----:B------:R-:W-:Y:S02]  /*43470*/  STL.64 [R1+0x200], R8 ;  /* 0x0002000801007387 */ /* 0x000fe40000100a00 */
[----:B------:R0:W-:Y:S02]  /*43480*/  STL.64 [R1+0x208], R10 ;  /* 0x0002080a01007387 */ /* 0x0001e40000100a00 */
[----:B0-----:R-:W4:Y:S01]  /*43490*/  LDL.LU.64 R10, [R1+0x62e8] ;  /* 0x0062e800010a7983 */ /* 0x001f220000300a00 */
[----:B------:R-:W4:Y:S02]  /*434a0*/  LDL.LU.64 R8, [R1+0x62e0] ;  /* 0x0062e00001087983 */ /* 0x000f240000300a00 */
[----:B------:R-:W4:Y:S02]  /*434b0*/  LDL.LU.64 R26, [R1+0x62d8] ;  /* 0x0062d800011a7983 */ /* 0x000f240000300a00 */
[----:B------:R-:W2:Y:S01]  /*434c0*/  LDL.LU.64 R24, [R1+0x62d0] ;  /* 0x0062d00001187983 */ /* 0x000ea20000300a00 */
[C---:B----4-:R-:W-:Y:S11]  /*434d0*/  HMMA.16816.F32 R8, R16.reuse, R26, R8 ;  /* 0x0000001a1008723c */ /* 0x050ff60000001808 */
[----:B------:R-:W-:Y:S11]  /*434e0*/  @!UPT UIADD3 URZ, URZ, URZ, URZ ;  /* 0x0000003f3f3ff290 */ /* 0x000ff6000fffe03f */
[----:B------:R-:W-:Y:S01]  /*434f0*/  @!UPT UIADD3 URZ, URZ, URZ, URZ ;  /* 0x0000003f3f3ff290 */ /* 0x000fe2000fffe03f */
[----:B------:R-:W-:Y:S01]  /*43500*/  STL.64 [R1+0x1f0], R8 ;  /* 0x0001f00801007387 */ /* 0x000fe20000100a00 */
[----:B------:R0:W-:Y:S03]  /*43510*/  STL.64 [R1+0x1f8], R10 ;  /* 0x0001f80a01007387 */ /* 0x0001e60000100a00 */
[----:B0-----:R-:W3:Y:S01]  /*43520*/  LDL.LU.64 R10, [R1+0x62c8] ;  /* 0x0062c800010a7983 */ /* 0x001ee20000300a00 */
[----:B------:R-:W4:Y:S02]  /*43530*/  LDL.LU.64 R8, [R1+0x62c0] ;  /* 0x0062c00001087983 */ /* 0x000f240000300a00 */
[----:B------:R0:W-:Y:S02]  /*43540*/  STL.64 [R1+0x61d0], R26 ;  /* 0x0061d01a01007387 */ /* 0x0001e40000100a00 */
[----:B--2---:R1:W-:Y:S01]  /*43550*/  STL.64 [R1+0x61c8], R24 ;  /* 0x0061c81801007387 */ /* 0x0043e20000100a00 */
[----:B0-----:R-:W2:Y:S01]  /*43560*/  LDL.64 R26, [R1+0xa8] ;  /* 0x0000a800011a7983 */ /* 0x001ea20000100a00 */
[C---:B---3--:R-:W-:Y:S03]  /*43570*/  HMMA.16816.F32 R4, R16.reuse, R10, R4 ;  /* 0x0000000a1004723c */ /* 0x048fe60000001804 */
[----:B--2---:R0:W-:Y:S01]  /*43580*/  STL.64 [R1+0x6290], R26 ;  /* 0x0062901a01007387 */ /* 0x0041e20000100a00 */
[----:B-1----:R-:W2:Y:S02]  /*43590*/  LDL.LU R24, [R1+0x1b0] ;  /* 0x0001b00001187983 */ /* 0x002ea40000300800 */
[----:B------:R-:W2:Y:S01]  /*435a0*/  LDL.LU R25, [R1+0x1b4] ;  /* 0x0001b40001197983 */ /* 0x000ea20000300800 */
[----:B0-----:R-:W2:Y:S01]  /*435b0*/  LDL.LU R26, [R1+0x1b8] ;  /* 0x0001b800011a7983 */ /* 0x001ea20000300800 */
[----:B------:R-:W2:Y:S11]  /*435c0*/  LDL.LU R27, [R1+0x1bc] ;  /* 0x0001bc00011b7983 */ /* 0x000eb60000300800 */
[----:B------:R-:W-:Y:S04]  /*435d0*/  @!UPT UIADD3 URZ, URZ, URZ, URZ ;  /* 0x0000003f3f3ff290 */ /* 0x000fe8000fffe03f */
[----:B------:R-:W-:Y:S02]  /*435e0*/  STL.64 [R1+0x1e0], R4 ;  /* 0x0001e00401007387 */ /* 0x000fe40000100a00 */
[----:B------:R0:W-:Y:S02]  /*435f0*/  STL.64 [R1+0x1e8], R6 ;  /* 0x0001e80601007387 */ /* 0x0001e40000100a00 */
[----:B0-----:R-:W3:Y:S01]  /*43600*/  LDL.LU.64 R6, [R1+0x62b8] ;  /* 0x0062b80001067983 */ /* 0x001ee20000300a00 */
[----:B------:R-:W2:Y:S02]  /*43610*/  LDL.LU.64 R4, [R1+0x62b0] ;  /* 0x0062b00001047983 */ /* 0x000ea40000300a00 */
[----:B------:R-:W-:Y:S02]  /*43620*/  STL.64 [R1+0x6160], R10 ;  /* 0x0061600a01007387 */ /* 0x000fe40000100a00 */
[----:B----4-:R0:W-:Y:S02]  /*43630*/  STL.64 [R1+0x6158], R8 ;  /* 0x0061580801007387 */ /* 0x0101e40000100a00 */
[----:B0-----:R-:W4:Y:S01]  /*43640*/  LDL.LU R8, [R1+0x190] ;  /* 0x0001900001087983 */ /* 0x001f220000300800 */
[----:B------:R-:W4:Y:S02]  /*43650*/  LDL.LU R9, [R1+0x194] ;  /* 0x0001940001097983 */ /* 0x000f240000300800 */
[----:B------:R-:W4:Y:S02]  /*43660*/  LDL.LU R10, [R1+0x198] ;  /* 0x00019800010a7983 */ /* 0x000f240000300800 */
[----:B------:R-:W4:Y:S01]  /*43670*/  LDL.LU R11, [R1+0x19c] ;  /* 0x00019c00010b7983 */ /* 0x000f220000300800 */
        /* <DEDUP_REMOVED lines=10> */
[----:B------:R0:W-:Y:S01]  /*43720*/  STL.64 [R1+0x1c0], R12 ;  /* 0x0001c00c01007387 */ /* 0x0001e20000100a00 */
[----:B------:R1:W-:Y:S02]  /*43730*/  STL.64 [R1+0x1c8], R14 ;  /* 0x0001c80e01007387 */ /* 0x0003e40000100a00 */
[----:B0-----:R-:W-:Y:S02]  /*43740*/  IMAD.MOV.U32 R13, RZ, RZ, R22 ;  /* 0x000000ffff0d7224 */ /* 0x001fe400078e0016 */
[----:B------:R-:W-:Y:S02]  /*43750*/  IMAD.MOV.U32 R12, RZ, RZ, R23 ;  /* 0x000000ffff0c7224 */ /* 0x000fe400078e0017 */
[----:B------:R-:W3:Y:S03]  /*43760*/  LDL.LU.64 R22, [R1+0x6298] ;  /* 0x0062980001167983 */ /* 0x000ee60000300a00 */
[----:B------:R-:W-:Y:S02]  /*43770*/  STL.64 [R1+0x6150], R12 ;  /* 0x0061500c01007387 */ /* 0x000fe40000100a00 */
[----:B-1----:R-:W4:Y:S02]  /*43780*/  LDL R14, [R1+0xb8] ;  /* 0x0000b800010e7983 */ /* 0x002f240000100800 */
[----:B--2---:R-:W-:Y:S01]  /*43790*/  IMAD.MOV.U32 R15, RZ, RZ, R5 ;  /* 0x000000ffff0f7224 */ /* 0x004fe200078e0005 */
[C---:B---3--:R-:W-:Y:S01]  /*437a0*/  HMMA.16816.F32 R24, R16.reuse, R22, R24 ;  /* 0x000000161018723c */ /* 0x048fe20000001818 */
[----:B------:R-:W-:Y:S11]  /*437b0*/  IMAD.MOV.U32 R5, RZ, RZ, R23 ;  /* 0x000000ffff057224 */ /* 0x000ff600078e0017 */
[----:B------:R-:W-:Y:S11]  /*437c0*/  @!UPT UIADD3 URZ, URZ, URZ, URZ ;  /* 0x0000003f3f3ff290 */ /* 0x000ff6000fffe03f */
[----:B------:R-:W-:Y:S01]  /*437d0*/  STL.64 [R1+0x1b0], R24 ;  /* 0x0001b01801007387 */ /* 0x000fe20000100a00 */
[----:B------:R0:W-:Y:S03]  /*437e0*/  STL.64 [R1+0x1b8], R26 ;  /* 0x0001b81a01007387 */ /* 0x0001e60000100a00 */
[----:B0-----:R-:W2:Y:S01]  /*437f0*/  LDL.LU.64 R26, [R1+0x6290] ;  /* 0x00629000011a7983 */ /* 0x001ea20000300a00 */
[----:B------:R-:W4:Y:S02]  /*43800*/  LDL.LU.64 R22, [R1+0x6288] ;  /* 0x0062880001167983 */ /* 0x000f240000300a00 */
[----:B------:R-:W4:Y:S02]  /*43810*/  LDL.LU.64 R20, [R1+0x6280] ;  /* 0x0062800001147983 */ /* 0x000f240000300a00 */
[----:B------:R-:W-:Y:S01]  /*43820*/  STL [R1+0x6134], R5 ;  /* 0x0061340501007387 */ /* 0x000fe20000100800 */
[C---:B----4-:R-:W-:Y:S08]  /*43830*/  HMMA.16816.F32 R12, R16.reuse, R14, R20 ;  /* 0x0000000e100c723c */ /* 0x050ff00000001814 */
[----:B--2---:R-:W-:Y:S01]  /*43840*/  HMMA.16816.F32 R8, R16, R26, R8 ;  /* 0x0000001a1008723c */ /* 0x004fe20000001808 */
[----:B------:R-:W2:Y:S01]  /*43850*/  LDL.LU.64 R22, [R1+0x6278] ;  /* 0x0062780001167983 */ /* 0x000ea20000300a00 */
[----:B------:R-:W3:Y:S11]  /*43860*/  LDL.LU.64 R20, [R1+0x6270] ;  /* 0x0062700001147983 */ /* 0x000ef60000300a00 */
[----:B------:R-:W-:Y:S02]  /*43870*/  @!UPT UIADD3 URZ, URZ, URZ, URZ ;  /* 0x0000003f3f3ff290 */ /* 0x000fe4000fffe03f */
[----:B------:R0:W-:Y:S01]  /*43880*/  STL.64 [R1+0x1a0], R12 ;  /* 0x0001a00c01007387 */ /* 0x0001e20000100a00 */
[----:B------:R1:W-:Y:S03]  /*43890*/  STL.64 [R1+0x1a8], R14 ;  /* 0x0001a80e01007387 */ /* 0x0003e60000100a00 */
[----:B0-----:R-:W4:Y:S04]  /*438a0*/  LDL.LU R12, [R1+0xe0] ;  /* 0x0000e000010c7983 */ /* 0x001f280000300800 */
[----:B------:R0:W-:Y:S02]  /*438b0*/  STL.64 [R1+0x190], R8 ;  /* 0x0001900801007387 */ /* 0x0001e40000100a00 */
[----:B------:R0:W-:Y:S02]  /*438c0*/  STL.64 [R1+0x198], R10 ;  /* 0x0001980a01007387 */ /* 0x0001e40000100a00 */
[----:B------:R-:W4:Y:S01]  /*438d0*/  LDL.LU R13, [R1+0xe4] ;  /* 0x0000e400010d7983 */ /* 0x000f220000300800 */
[----:B-1----:R-:W2:Y:S01]  /*438e0*/  LDL.LU R14, [R1+0xe8] ;  /* 0x0000e800010e7983 */ /* 0x002ea20000300800 */
[----:B------:R-:W2:Y:S03]  /*438f0*/  LDL.LU R15, [R1+0xec] ;  /* 0x0000ec00010f7983 */ /* 0x000ea60000300800 */
[----:B--2---:R1:W-:Y:S01]  /*43900*/  STL.64 [R1+0x6170], R14 ;  /* 0x0061700e01007387 */ /* 0x0043e20000100a00 */
[----:B----4-:R-:W-:Y:S02]  /*43910*/  STL.64 [R1+0x6168], R12 ;  /* 0x0061680c01007387 */ /* 0x010fe40000100a00 */
[----:B0-----:R-:W2:Y:S02]  /*43920*/  LDL.LU R8, [R1+0xf0] ;  /* 0x0000f00001087983 */ /* 0x001ea40000300800 */
[----:B------:R-:W2:Y:S01]  /*43930*/  LDL.LU R9, [R1+0xf4] ;  /* 0x0000f40001097983 */ /* 0x000ea20000300800 */
[----:B------:R-:W4:Y:S01]  /*43940*/  LDL.LU R10, [R1+0xf8] ;  /* 0x0000f800010a7983 */ /* 0x000f220000300800 */
[----:B------:R-:W4:Y:S02]  /*43950*/  LDL.LU R11, [R1+0xfc] ;  /* 0x0000fc00010b7983 */ /* 0x000f240000300800 */
[----:B-1----:R-:W-:-:S02]  /*43960*/  IMAD.MOV.U32 R14, RZ, RZ, R28 ;  /* 0x000000ffff0e7224 */ /* 0x002fc400078e001c */
[----:B------:R-:W-:Y:S01]  /*43970*/  IMAD.MOV.U32 R15, RZ, RZ, R3 ;  /* 0x000000ffff0f7224 */ /* 0x000fe200078e0003 */
[----:B----4-:R-:W-:Y:S01]  /*43980*/  STL.64 [R1+0x6180], R10 ;  /* 0x0061800a01007387 */ /* 0x010fe20000100a00 */
[----:B--2---:R0:W-:Y:S02]  /*43990*/  STL.64 [R1+0x6178], R8 ;  /* 0x0061780801007387 */ /* 0x0041e40000100a00 */
[----:B------:R-:W2:Y:S02]  /*439a0*/  LDL.LU R28, [R1+0x626c] ;  /* 0x00626c00011c7983 */ /* 0x000ea40000300800 */
[----:B------:R-:W4:Y:S01]  /*439b0*/  LDL.LU R3, [R1+0x6268] ;  /* 0x0062680001037983 */ /* 0x000f220000300800 */
[----:B------:R1:W-:Y:S04]  /*439c0*/  STL.64 [R1+0x6188], R14 ;  /* 0x0061880e01007387 */ /* 0x0003e80000100a00 */
[----:B0-----:R-:W2:Y:S01]  /*439d0*/  LDL.LU R8, [R1+0x100] ;  /* 0x0001000001087983 */ /* 0x001ea20000300800 */
[----:B------:R-:W2:Y:S02]  /*439e0*/  LDL.LU R9, [R1+0x104] ;  /* 0x0001040001097983 */ /* 0x000ea40000300800 */
[----:B------:R-:W2:Y:S02]  /*439f0*/  LDL.LU R10, [R1+0x108] ;  /* 0x00010800010a7983 */ /* 0x000ea40000300800 */
[----:B------:R-:W2:Y:S02]  /*43a00*/  LDL.LU R11, [R1+0x10c] ;  /* 0x00010c00010b7983 */ /* 0x000ea40000300800 */
[----:B-1----:R-:W-:-:S02]  /*43a10*/  IMAD.MOV.U32 R14, RZ, RZ, R23 ;  /* 0x000000ffff0e7224 */ /* 0x002fc400078e0017 */
[----:B------:R-:W-:Y:S02]  /*43a20*/  IMAD.MOV.U32 R15, RZ, RZ, R22 ;  /* 0x000000ffff0f7224 */ /* 0x000fe400078e0016 */
[----:B------:R-:W-:Y:S02]  /*43a30*/  IMAD.MOV.U32 R22, RZ, RZ, R29 ;  /* 0x000000ffff167224 */ /* 0x000fe400078e001d */
[----:B------:R-:W-:Y:S02]  /*43a40*/  IMAD.MOV.U32 R23, RZ, RZ, R4 ;  /* 0x000000ffff177224 */ /* 0x000fe400078e0004 */
[----:B------:R-:W-:Y:S01]  /*43a50*/  IMAD.MOV.U32 R5, RZ, RZ, R27 ;  /* 0x000000ffff057224 */ /* 0x000fe200078e001b */
[----:B--2---:R-:W-:Y:S01]  /*43a60*/  STL.64 [R1+0x6198], R10 ;  /* 0x0061980a01007387 */ /* 0x004fe20000100a00 */
[----:B------:R0:W-:Y:S02]  /*43a70*/  STL.64 [R1+0x6190], R8 ;  /* 0x0061900801007387 */ /* 0x0001e40000100a00 */
[----:B------:R-:W-:Y:S01]  /*43a80*/  STL.64 [R1+0x61a0], R14 ;  /* 0x0061a00e01007387 */ /* 0x000fe20000100a00 */
[----:B0-----:R-:W2:Y:S01]  /*43a90*/  LDL.LU R8, [R1+0x110] ;  /* 0x0001100001087983 */ /* 0x001ea20000300800 */
[----:B------:R-:W2:Y:S02]  /*43aa0*/  LDL.LU R9, [R1+0x114] ;  /* 0x0001140001097983 */ /* 0x000ea40000300800 */
[----:B------:R-:W2:Y:S02]  /*43ab0*/  LDL.LU R10, [R1+0x118] ;  /* 0x00011800010a7983 */ /* 0x000ea40000300800 */
[----:B------:R-:W2:Y:S01]  /*43ac0*/  LDL.LU R11, [R1+0x11c] ;  /* 0x00011c00010b7983 */ /* 0x000ea20000300800 */
[----:B------:R-:W2:Y:S01]  /*43ad0*/  LDL.LU R29, [R1+0x6264] ;  /* 0x00626400011d7983 */ /* 0x000ea20000300800 */
[----:B------:R-:W2:Y:S02]  /*43ae0*/  LDL.LU R4, [R1+0x6260] ;  /* 0x0062600001047983 */ /* 0x000ea40000300800 */
[----:B------:R0:W-:Y:S02]  /*43af0*/  STL.64 [R1+0x61f0], R22 ;  /* 0x0061f01601007387 */ /* 0x0001e40000100a00 */
[----:B------:R-:W2:Y:S01]  /*43b00*/  LDL.LU R24, [R1+0x130] ;  /* 0x0001300001187983 */ /* 0x000ea20000300800 */
[----:B------:R-:W2:Y:S01]  /*43b10*/  LDL.LU R25, [R1+0x134] ;  /* 0x0001340001197983 */ /* 0x000ea20000300800 */
[----:B------:R-:W2:Y:S02]  /*43b20*/  LDL.LU R26, [R1+0x138] ;  /* 0x00013800011a7983 */ /* 0x000ea40000300800 */
[----:B------:R-:W2:Y:S01]  /*43b30*/  LDL.LU R27, [R1+0x13c] ;  /* 0x00013c00011b7983 */ /* 0x000ea20000300800 */
[----:B0-----:R-:W2:Y:S04]  /*43b40*/  LDL.LU.64 R22, [R1+0x68] ;  /* 0x0000680001167983 */ /* 0x001ea80000300a00 */
[----:B--2---:R0:W-:Y:S02]  /*43b50*/  STL.64 [R1+0x6208], R22 ;  /* 0x0062081601007387 */ /* 0x0041e40000100a00 */
[----:B0-----:R-:W-:-:S02]  /*43b60*/  IMAD.MOV.U32 R22, RZ, RZ, R0 ;  /* 0x000000ffff167224 */ /* 0x001fc400078e0000 */
[----:B------:R-:W-:Y:S01]  /*43b70*/  IMAD.MOV.U32 R23, RZ, RZ, R2 ;  /* 0x000000ffff177224 */ /* 0x000fe200078e0002 */
[----:B------:R-:W2:Y:S01]  /*43b80*/  LDL.LU R0, [R1+0x625c] ;  /* 0x00625c0001007983 */ /* 0x000ea20000300800 */
[----:B------:R-:W2:Y:S03]  /*43b90*/  LDL.LU R2, [R1+0x6258] ;  /* 0x0062580001027983 */ /* 0x000ea60000300800 */
[----:B------:R-:W-:Y:S01]  /*43ba0*/  STL.64 [R1+0x6220], R22 ;  /* 0x0062201601007387 */ /* 0x000fe20000100a00 */
[----:B------:R-:W-:Y:S02]  /*43bb0*/  STL.64 [R1+0x61e8], R26 ;  /* 0x0061e81a01007387 */ /* 0x000fe40000100a00 */
[----:B------:R0:W-:Y:S02]  /*43bc0*/  STL.64 [R1+0x61e0], R24 ;  /* 0x0061e01801007387 */ /* 0x0001e40000100a00 */
[----:B0-----:R-:W2:Y:S01]  /*43bd0*/  LDL.LU R24, [R1+0x140] ;  /* 0x0001400001187983 */ /* 0x001ea20000300800 */
[----:B------:R-:W2:Y:S02]  /*43be0*/  LDL.LU R25, [R1+0x144] ;  /* 0x0001440001197983 */ /* 0x000ea40000300800 */
[----:B------:R-:W2:Y:S02]  /*43bf0*/  LDL.LU R26, [R1+0x148] ;  /* 0x00014800011a7983 */ /* 0x000ea40000300800 */
[----:B------:R-:W2:Y:S01]  /*43c00*/  LDL.LU R27, [R1+0x14c] ;  /* 0x00014c00011b7983 */ /* 0x000ea20000300800 */
[----:B------:R-:W2:Y:S04]  /*43c10*/  LDL.LU.64 R22, [R1+0x88] ;  /* 0x0000880001167983 */ /* 0x000ea80000300a00 */
[----:B--2---:R4:W-:Y:S02]  /*43c20*/  STL.64 [R1+0x6238], R22 ;  /* 0x0062381601007387 */ /* 0x0049e40000100a00 */
[----:B----4-:R-:W-:-:S02]  /*43c30*/  IMAD.MOV.U32 R22, RZ, RZ, R3 ;  /* 0x000000ffff167224 */ /* 0x010fc400078e0003 */
[----:B------:R-:W-:Y:S01]  /*43c40*/  IMAD.MOV.U32 R23, RZ, RZ, R28 ;  /* 0x000000ffff177224 */ /* 0x000fe200078e001c */
[----:B------:R-:W2:Y:S01]  /*43c50*/  LDL.LU R3, [R1+0x6254] ;  /* 0x0062540001037983 */ /* 0x000ea20000300800 */
[----:B------:R-:W4:Y:S02]  /*43c60*/  LDL.LU R28, [R1+0x6250] ;  /* 0x00625000011c7983 */ /* 0x000f240000300800 */
[----:B------:R-:W-:Y:S02]  /*43c70*/  STL.64 [R1+0x6200], R26 ;  /* 0x0062001a01007387 */ /* 0x000fe40000100a00 */
[----:B------:R0:W-:Y:S02]  /*43c80*/  STL.64 [R1+0x61f8], R24 ;  /* 0x0061f81801007387 */ /* 0x0001e40000100a00 */
        /* <DEDUP_REMOVED lines=22> */
[----:B---3--:R-:W-:-:S02]  /*43df0*/  IMAD.MOV.U32 R14, RZ, RZ, R21 ;  /* 0x000000ffff0e7224 */ /* 0x008fc400078e0015 */
[----:B------:R-:W-:Y:S01]  /*43e00*/  IMAD.MOV.U32 R15, RZ, RZ, R20 ;  /* 0x000000ffff0f7224 */ /* 0x000fe200078e0014 */
[----:B------:R0:W-:Y:S01]  /*43e10*/  STL.64 [R1+0x61b0], R10 ;  /* 0x0061b00a01007387 */ /* 0x0001e20000100a00 */
[----:B------:R1:W-:Y:S02]  /*43e20*/  STL.64 [R1+0x61a8], R8 ;  /* 0x0061a80801007387 */ /* 0x0003e40000100a00 */
[----:B------:R3:W-:Y:S02]  /*43e30*/  STL [R1+0x6138], R5 ;  /* 0x0061380501007387 */ /* 0x0007e40000100800 */
[----:B0-----:R-:W-:Y:S02]  /*43e40*/  IMAD.MOV.U32 R10, RZ, RZ, R2 ;  /* 0x000000ffff0a7224 */ /* 0x001fe400078e0002 */
[----:B------:R-:W-:Y:S01]  /*43e50*/  IMAD.MOV.U32 R11, RZ, RZ, R0 ;  /* 0x000000ffff0b7224 */ /* 0x000fe200078e0000 */
[C---:B--2---:R-:W-:Y:S01]  /*43e60*/  HMMA.16816.F32 R20, R16.reuse, R22, R24 ;  /* 0x000000161014723c */ /* 0x044fe20000001818 */
[----:B------:R-:W2:Y:S01]  /*43e70*/  LDL.LU.64 R26, [R1+0x6248] ;  /* 0x00624800011a7983 */ /* 0x000ea20000300a00 */
[----:B------:R-:W2:Y:S11]  /*43e80*/  LDL.LU.64 R24, [R1+0x6240] ;  /* 0x0062400001187983 */ /* 0x000eb60000300a00 */
[----:B------:R-:W-:Y:S11]  /*43e90*/  @!UPT UIADD3 URZ, URZ, URZ, URZ ;  /* 0x0000003f3f3ff290 */ /* 0x000ff6000fffe03f */
[----:B------:R-:W-:Y:S02]  /*43ea0*/  IMAD.MOV.U32 R2, RZ, RZ, R22 ;  /* 0x000000ffff027224 */ /* 0x000fe400078e0016 */
[----:B------:R-:W-:Y:S02]  /*43eb0*/  IMAD.MOV.U32 R0, RZ, RZ, R23 ;  /* 0x000000ffff007224 */ /* 0x000fe400078e0017 */
[----:B------:R-:W2:Y:S01]  /*43ec0*/  LDL.LU.64 R22, [R1+0x6238] ;  /* 0x0062380001167983 */ /* 0x000ea20000300a00 */
[----:B-1----:R-:W-:Y:S02]  /*43ed0*/  IMAD.MOV.U32 R9, RZ, RZ, R3 ;  /* 0x000000ffff097224 */ /* 0x002fe400078e0003 */
[----:B----4-:R-:W-:Y:S02]  /*43ee0*/  IMAD.MOV.U32 R8, RZ, RZ, R28 ;  /* 0x000000ffff087224 */ /* 0x010fe400078e001c */
[----:B------:R-:W-:Y:S02]  /*43ef0*/  IMAD.MOV.U32 R3, RZ, RZ, R21 ;  /* 0x000000ffff037224 */ /* 0x000fe400078e0015 */
[----:B------:R-:W-:Y:S01]  /*43f00*/  IMAD.MOV.U32 R28, RZ, RZ, R20 ;  /* 0x000000ffff1c7224 */ /* 0x000fe200078e0014 */
[----:B------:R-:W-:Y:S01]  /*43f10*/  STL [R1+0x59ec], R0 ;  /* 0x0059ec0001007387 */ /* 0x000fe20000100800 */
[----:B------:R-:W-:Y:S02]  /*43f20*/  STL [R1+0x59e8], R2 ;  /* 0x0059e80201007387 */ /* 0x000fe40000100800 */
[----:B------:R-:W-:Y:S01]  /*43f30*/  STL [R1+0x58c8], R3 ;  /* 0x0058c80301007387 */ /* 0x000fe20000100800 */
[----:B------:R0:W-:Y:S01]  /*43f40*/  STL [R1+0x58c4], R28 ;  /* 0x0058c41c01007387 */ /* 0x0001e20000100800 */
[----:B--2---:R-:W-:Y:S01]  /*43f50*/  HMMA.16816.F32 R24, R16, R22, R24 ;  /* 0x000000161018723c */ /* 0x004fe20000001818 */
[----:B---3--:R-:W-:-:S02]  /*43f60*/  IMAD.MOV.U32 R5, RZ, RZ, R22 ;  /* 0x000000ffff057224 */ /* 0x008fc400078e0016 */
[----:B0-----:R-:W-:Y:S11]  /*43f70*/  IMAD.MOV.U32 R28, RZ, RZ, R23 ;  /* 0x000000ffff1c7224 */ /* 0x001ff600078e0017 */
        /* <DEDUP_REMOVED lines=33> */
[----:B--2---:R-:W-:Y:S02]  /*44190*/  HMMA.16816.F32 R16, R16, R22, R24 ;  /* 0x000000161010723c */ /* 0x004fe40000001818 */
[----:B------:R-:W2:Y:S01]  /*441a0*/  LDL.LU.64 R26, [R1+0x61d0] ;  /* 0x0061d000011a7983 */ /* 0x000ea20000300a00 */
[----:B------:R-:W3:Y:S02]  /*441b0*/  LDL.LU.64 R24, [R1+0x61c8] ;  /* 0x0061c80001187983 */ /* 0x000ee40000300a00 */
[----:B------:R-:W-:-:S02]  /*441c0*/  IMAD.MOV.U32 R5, RZ, RZ, R22 ;  /* 0x000000ffff057224 */ /* 0x000fc400078e0016 */
[----:B------:R-:W-:Y:S11]  /*441d0*/  IMAD.MOV.U32 R28, RZ, RZ, R23 ;  /* 0x000000ffff1c7224 */ /* 0x000ff600078e0017 */
[----:B------:R-:W-:Y:S05]  /*441e0*/  @!UPT UIADD3 URZ, URZ, URZ, URZ ;  /* 0x0000003f3f3ff290 */ /* 0x000fea000fffe03f */
[----:B------:R0:W-:Y:S01]  /*441f0*/  STL.64 [R1+0x960], R16 ;  /* 0x0009601001007387 */ /* 0x0001e20000100a00 */
[----:B------:R1:W-:Y:S02]  /*44200*/  STL.64 [R1+0x968], R18 ;  /* 0x0009681201007387 */ /* 0x0003e40000100a00 */
[----:B------:R-:W4:Y:S02]  /*44210*/  LDL.LU.64 R22, [R1+0x61c0] ;  /* 0x0061c00001167983 */ /* 0x000f240000300a00 */
[----:B------:R-:W4:Y:S01]  /*44220*/  LDL.LU.64 R20, [R1+0x61b8] ;  /* 0x0061b80001147983 */ /* 0x000f220000300a00 */
[----:B0-----:R-:W2:Y:S01]  /*44230*/  LDL.LU R16, [R1+0xd0] ;  /* 0x0000d00001107983 */ /* 0x001ea20000300800 */
[----:B-1----:R-:W2:Y:S01]  /*44240*/  LDL.LU R18, [R1+0xd8] ;  /* 0x0000d80001127983 */ /* 0x002ea20000300800 */
[C---:B----4-:R-:W-:Y:S02]  /*44250*/  HMMA.16816.F32 R12, R20.reuse, R14, R8 ;  /* 0x0000000e140c723c */ /* 0x050fe40000001808 */
[----:B------:R-:W4:Y:S01]  /*44260*/  LDL.LU.64 R10, [R1+0x61b0] ;  /* 0x0061b000010a7983 */ /* 0x000f220000300a00 */
[----:B------:R-:W4:Y:S11]  /*44270*/  LDL.LU.64 R8, [R1+0x61a8] ;  /* 0x0061a80001087983 */ /* 0x000f360000300a00 */
[----:B------:R-:W-:Y:S09]  /*44280*/  @!UPT UIADD3 URZ, URZ, URZ, URZ ;  /* 0x0000003f3f3ff290 */ /* 0x000ff2000fffe03f */
[----:B------:R-:W-:Y:S01]  /*44290*/  STL.64 [R1+0x940], R12 ;  /* 0x0009400c01007387 */ /* 0x000fe20000100a00 */
[----:B------:R0:W-:Y:S03]  /*442a0*/  STL.64 [R1+0x948], R14 ;  /* 0x0009480e01007387 */ /* 0x0001e60000100a00 */
[----:B0-----:R-:W4:Y:S02]  /*442b0*/  LDL.LU.64 R14, [R1+0x61a0] ;  /* 0x0061a000010e7983 */ /* 0x001f240000300a00 */
        /* <DEDUP_REMOVED lines=8> */
[----:B------:R-:W2:Y:S01]  /*44340*/  LDL.LU.64 R10, [R1+0x6180] ;  /* 0x00618000010a7983 */ /* 0x000ea20000300a00 */
[----:B------:R-:W2:Y:S11]  /*44350*/  LDL.LU.64 R8, [R1+0x6178] ;  /* 0x0061780001087983 */ /* 0x000eb60000300a00 */
[----:B------:R-:W-:Y:S09]  /*44360*/  @!UPT UIADD3 URZ, URZ, URZ, URZ ;  /* 0x0000003f3f3ff290 */ /* 0x000ff2000fffe03f */
[----:B------:R-:W-:Y:S01]  /*44370*/  STL.64 [R1+0x900], R12 ;  /* 0x0009000c01007387 */ /* 0x000fe20000100a00 */
[----:B------:R0:W-:Y:S03]  /*44380*/  STL.64 [R1+0x908], R14 ;  /* 0x0009080e01007387 */ /* 0x0001e60000100a00 */
[----:B0-----:R-:W4:Y:S01]  /*44390*/  LDL.LU.64 R14, [R1+0x6170] ;  /* 0x00617000010e7983 */ /* 0x001f220000300a00 */
[----:B------:R-:W4:Y:S01]  /*443a0*/  LDL.LU.64 R12, [R1+0x6168] ;  /* 0x00616800010c7983 */ /* 0x000f220000300a00 */
[----:B--2---:R-:W-:Y:S11]  /*443b0*/  HMMA.16816.F32 R8, R20, R26, R8 ;  /* 0x0000001a1408723c */ /* 0x004ff60000001808 */
[----:B------:R-:W-:Y:S11]  /*443c0*/  @!UPT UIADD3 URZ, URZ, URZ, URZ ;  /* 0x0000003f3f3ff290 */ /* 0x000ff6000fffe03f */
[----:B------:R-:W-:Y:S01]  /*443d0*/  @!UPT UIADD3 URZ, URZ, URZ, URZ ;  /* 0x0000003f3f3ff290 */ /* 0x000fe2000fffe03f */
[----:B------:R-:W-:Y:S01]  /*443e0*/  STL.64 [R1+0x8f0], R8 ;  /* 0x0008f00801007387 */ /* 0x000fe20000100a00 */
[----:B------:R0:W-:Y:S03]  /*443f0*/  STL.64 [R1+0x8f8], R10 ;  /* 0x0008f80a01007387 */ /* 0x0001e60000100a00 */
[----:B0-----:R-:W4:Y:S01]  /*44400*/  LDL.LU.64 R10, [R1+0x6160] ;  /* 0x00616000010a7983 */ /* 0x001f220000300a00 */
[----:B------:R-:W2:Y:S02]  /*44410*/  LDL.LU.64 R8, [R1+0x6158] ;  /* 0x0061580001087983 */ /* 0x000ea40000300a00 */
[----:B---3--:R-:W-:Y:S02]  /*44420*/  IMAD.MOV.U32 R17, RZ, RZ, R24 ;  /* 0x000000ffff117224 */ /* 0x008fe400078e0018 */
[----:B------:R-:W-:-:S07]  /*44430*/  IMAD.MOV.U32 R19, RZ, RZ, R4 ;  /* 0x000000ffff137224 */ /* 0x000fce00078e0004 */
[C---:B------:R-:W-:Y:S01]  /*44440*/  HMMA.16816.F32 R16, R20.reuse, R6, R16 ;  /* 0x000000061410723c */ /* 0x040fe20000001810 */
[----:B------:R-:W0:Y:S04]  /*44450*/  S2R R24, SR_TID.X ;  /* 0x0000000000187919 */ /* 0x000e280000002100 */
[----:B------:R-:W1:Y:S03]  /*44460*/  S2R R4, SR_TID.X ;  /* 0x0000000000047919 */ /* 0x000e660000002100 */
[----:B----4-:R-:W-:Y:S11]  /*44470*/  HMMA.16816.F32 R12, R20, R10, R12 ;  /* 0x0000000a140c723c */ /* 0x010ff6000000180c */
[----:B------:R-:W-:Y:S11]  /*44480*/  @!UPT UIADD3 URZ, URZ, URZ, URZ ;  /* 0x0000003f3f3ff290 */ /* 0x000ff6000fffe03f */
[----:B------:R-:W-:Y:S01]  /*44490*/  @!UPT UIADD3 URZ, URZ, URZ, URZ ;  /* 0x0000003f3f3ff290 */ /* 0x000fe2000fffe03f */
[----:B------:R3:W-:Y:S01]  /*444a0*/  STL.64 [R1+0x8e0], R12 ;  /* 0x0008e00c01007387 */ /* 0x0007e20000100a00 */
[----:B------:R-:W-:Y:S03]  /*444b0*/  STL.64 [R1+0x8e8], R14 ;  /* 0x0008e80e01007387 */ /* 0x000fe60000100a00 */
[----:B---3--:R-:W3:Y:S01]  /*444c0*/  LDL.LU.64 R12, [R1+0x6150] ;  /* 0x00615000010c7983 */ /* 0x008ee20000300a00 */
[----:B------:R-:W-:Y:S02]  /*444d0*/  STL.64 [R1+0x8d0], R16 ;  /* 0x0008d01001007387 */ /* 0x000fe40000100a00 */
[----:B------:R-:W-:Y:S02]  /*444e0*/  STL.64 [R1+0x8d8], R18 ;  /* 0x0008d81201007387 */ /* 0x000fe40000100a00 */
[----:B------:R-:W4:Y:S01]  /*444f0*/  LDSM.16.MT88.4 R16, [R25+0x8000] ;  /* 0x008000001910783b */ /* 0x000f220000004200 */
[----:B0-----:R-:W-:Y:S01]  /*44500*/  LOP3.LUT R24, R24, 0x7, RZ, 0xc0, !PT ;  /* 0x0000000718187812 */ /* 0x001fe200078ec0ff */
[----:B-1----:R-:W-:-:S04]  /*44510*/  IMAD.SHL.U32 R4, R4, 0x2, RZ ;  /* 0x0000000204047824 */ /* 0x002fc800078e00ff */
[----:B------:R-:W-:-:S05]  /*44520*/  IMAD R24, R24, 0x110, RZ ;  /* 0x0000011018187824 */ /* 0x000fca00078e02ff */
[----:B------:R-:W-:-:S04]  /*44530*/  LOP3.LUT R4, R24, 0x30, R4, 0x78, !PT ;  /* 0x0000003018047812 */ /* 0x000fc800078e7804 */
[----:B------:R-:W-:-:S05]  /*44540*/  LOP3.LUT R4, R4, 0x40, RZ, 0x3c, !PT ;  /* 0x0000004004047812 */ /* 0x000fca00078e3cff */
[----:B------:R-:W-:Y:S04]  /*44550*/  LDSM.16.M88.4 R24, [R4+0x20800] ;  /* 0x020800000418783b */ /* 0x000fe80000000200 */
[----:B----4-:R3:W-:Y:S01]  /*44560*/  STL.64 [R1+0x6050], R18 ;  /* 0x0060501201007387 */ /* 0x0107e20000100a00 */
[----:B------:R-:W-:Y:S02]  /*44570*/  STL.64 [R1+0x6048], R16 ;  /* 0x0060481001007387 */ /* 0x000fe40000100a00 */
[----:B---3--:R-:W-:Y:S02]  /*44580*/  IMAD.MOV.U32 R18, RZ, RZ, R13 ;  /* 0x000000ffff127224 */ /* 0x008fe400078e000d */
[----:B------:R-:W-:Y:S02]  /*44590*/  IMAD.MOV.U32 R19, RZ, RZ, R12 ;  /* 0x000000ffff137224 */ /* 0x000fe400078e000c */
[----:B------:R-:W0:Y:S04]  /*445a0*/  LDSM.16.M88.4 R12, [R4+0x20000] ;  /* 0x02000000040c783b */ /* 0x000e280000000200 */
[----:B0-----:R-:W-:Y:S01]  /*445b0*/  STL.64 [R1+0x20], R12 ;  /* 0x0000200c01007387 */ /* 0x001fe20000100a00 */
[----:B------:R-:W-:Y:S02]  /*445c0*/  STL.64 [R1+0x28], R14 ;  /* 0x0000280e01007387 */ /* 0x000fe40000100a00 */
[----:B------:R-:W-:Y:S02]  /*445d0*/  STL.64 [R1+0x10], R24 ;  /* 0x0000101801007387 */ /* 0x000fe40000100a00 */
[----:B------:R-:W-:Y:S02]  /*445e0*/  STL.64 [R1+0x18], R26 ;  /* 0x0000181a01007387 */ /* 0x000fe40000100a00 */
[----:B------:R-:W0:Y:S04]  /*445f0*/  LDSM.16.M88.4 R24, [R4+0x21800] ;  /* 0x021800000418783b */ /* 0x000e280000000200 */
[----:B------:R-:W1:Y:S04]  /*44600*/  LDSM.16.M88.4 R12, [R4+0x21000] ;  /* 0x02100000040c783b */ /* 0x000e680000000200 */
[----:B0-----:R-:W-:Y:S01]  /*44610*/  STL.64 [R1+0x6010], R26 ;  /* 0x0060101a01007387 */ /* 0x001fe20000100a00 */
[----:B-1----:R-:W-:Y:S02]  /*44620*/  STL.64 [R1], R12 ;  /* 0x0000000c01007387 */ /* 0x002fe40000100a00 */
[----:B------:R-:W-:Y:S02]  /*44630*/  STL.64 [R1+0x8], R14 ;  /* 0x0000080e01007387 */ /* 0x000fe40000100a00 */
[----:B------:R0:W-:Y:S01]  /*44640*/  STL.64 [R1+0x6008], R24 ;  /* 0x0060081801007387 */ /* 0x0001e20000100a00 */
[----:B------:R-:W1:Y:S04]  /*44650*/  LDSM.16.M88.4 R12, [R4+0x22000] ;  /* 0x02200000040c783b */ /* 0x000e680000000200 */
[----:B0-----:R-:W3:Y:S01]  /*44660*/  LDL.LU R24, [R1+0x830] ;  /* 0x0008300001187983 */ /* 0x001ee20000300800 */
[----:B--2---:R-:W-:-:S02]  /*44670*/  IMAD.MOV.U32 R26, RZ, RZ, R9 ;  /* 0x000000ffff1a7224 */ /* 0x004fc400078e0009 */
[----:B------:R-:W-:Y:S02]  /*44680*/  IMAD.MOV.U32 R27, RZ, RZ, R8 ;  /* 0x000000ffff1b7224 */ /* 0x000fe400078e0008 */
[----:B------:R-:W0:Y:S01]  /*44690*/  LDSM.16.M88.4 R8, [R4+0x22800] ;  /* 0x022800000408783b */ /* 0x000e220000000200 */
[----:B------:R-:W-:-:S03]  /*446a0*/  IMAD.MOV.U32 R25, RZ, RZ, R29 ;  /* 0x000000ffff197224 */ /* 0x000fc600078e001d */
[----:B-1----:R-:W-:Y:S01]  /*446b0*/  STL [R1+0x565c], R14 ;  /* 0x00565c0e01007387 */ /* 0x002fe20000100800 */
[----:B------:R-:W-:Y:S03]  /*446c0*/  STL [R1+0x5658], R15 ;  /* 0x0056580f01007387 */ /* 0x000fe60000100800 */
[----:B0-----:R0:W-:Y:S04]  /*446d0*/  STL [R1+0x5750], R10 ;  /* 0x0057500a01007387 */ /* 0x0011e80000100800 */
[----:B0-----:R-:W2:Y:S01]  /*446e0*/  LDL R10, [R1+0x9d0] ;  /* 0x0009d000010a7983 */ /* 0x001ea20000100800 */
[----:B------:R-:W-:Y:S01]  /*446f0*/  STL [R1+0x574c], R11 ;  /* 0x00574c0b01007387 */ /* 0x000fe20000100800 */
[----:B---3--:R-:W-:Y:S02]  /*44700*/  HMMA.16816.F32 R16, R20, R18, R24 ;  /* 0x000000121410723c */ /* 0x008fe40000001818 */
[----:B------:R-:W0:Y:S11]  /*44710*/  LDSM.16.M88.4 R24, [R4+0x23000] ;  /* 0x023000000418783b */ /* 0x000e360000000200 */
[----:B------:R-:W-:Y:S10]  /*44720*/  @!UPT UIADD3 URZ, URZ, URZ, URZ ;  /* 0x0000003f3f3ff290 */ /* 0x000ff4000fffe03f */
[----:B------:R-:W-:Y:S01]  /*44730*/  STL.64 [R1+0x880], R16 ;  /* 0x0008801001007387 */ /* 0x000fe20000100a00 */
[----:B------:R-:W-:Y:S02]  /*44740*/  STL [R1+0x888], R18 ;  /* 0x0008881201007387 */ /* 0x000fe40000100800 */
[----:B------:R-:W-:Y:S02]  /*44750*/  STL.64 [R1+0x6128], R22 ;  /* 0x0061281601007387 */ /* 0x000fe40000100a00 */
[----:B------:R-:W-:Y:S02]  /*44760*/  STL.64 [R1+0x6120], R20 ;  /* 0x0061201401007387 */ /* 0x000fe40000100a00 */
[----:B------:R-:W1:Y:S01]  /*44770*/  LDSM.16.M88.4 R20, [R4+0x23800] ;  /* 0x023800000414783b */ /* 0x000e620000000200 */
[----:B------:R-:W-:Y:S02]  /*44780*/  IMAD.MOV.U32 R29, RZ, RZ, R19 ;  /* 0x000000ffff1d7224 */ /* 0x000fe400078e0013 */
[----:B------:R-:W3:Y:S03]  /*44790*/  LDSM.16.M88.4 R16, [R4+0x24000] ;  /* 0x024000000410783b */ /* 0x000ee60000000200 */
[----:B------:R-:W-:Y:S04]  /*447a0*/  STL [R1+0x5858], R29 ;  /* 0x0058581d01007387 */ /* 0x000fe80000100800 */
[----:B0-----:R-:W-:Y:S01]  /*447b0*/  STL.64 [R1+0x30], R24 ;  /* 0x0000301801007387 */ /* 0x001fe20000100a00 */
[----:B------:R-:W-:Y:S03]  /*447c0*/  STL.64 [R1+0x38], R26 ;  /* 0x0000381a01007387 */ /* 0x000fe60000100a00 */
[----:B-1----:R-:W-:Y:S01]  /*447d0*/  STL.64 [R1+0x150], R20 ;  /* 0x0001501401007387 */ /* 0x002fe20000100a00 */
[----:B------:R-:W-:Y:S02]  /*447e0*/  STL.64 [R1+0x158], R22 ;  /* 0x0001581601007387 */ /* 0x000fe40000100a00 */
[----:B---3--:R-:W-:Y:S02]  /*447f0*/  STL.64 [R1+0x140], R16 ;  /* 0x0001401001007387 */ /* 0x008fe40000100a00 */
[----:B------:R-:W-:Y:S01]  /*44800*/  IMAD.MOV.U32 R2, RZ, RZ, R16 ;  /* 0x000000ffff027224 */ /* 0x000fe200078e0010 */
[----:B------:R-:W-:Y:S01]  /*44810*/  STL.64 [R1+0x148], R18 ;  /* 0x0001481201007387 */ /* 0x000fe20000100a00 */
[----:B------:R-:W-:-:S02]  /*44820*/  IMAD.MOV.U32 R0, RZ, RZ, R17 ;  /* 0x000000ffff007224 */ /* 0x000fc400078e0011 */
[----:B------:R-:W0:Y:S01]  /*44830*/  LDSM.16.M88.4 R16, [R4+0x24800] ;  /* 0x024800000410783b */ /* 0x000e220000000200 */
[----:B------:R-:W-:Y:S04]  /*44840*/  LDSM.16.M88.4 R20, [R4+0x26800] ;  /* 0x026800000414783b */ /* 0x000fe80000000200 */
[----:B------:R-:W-:Y:S01]  /*44850*/  STL [R1+0x5fec], R0 ;  /* 0x005fec0001007387 */ /* 0x000fe20000100800 */
[----:B------:R-:W-:Y:S03]  /*44860*/  STL [R1+0x5fe8], R2 ;  /* 0x005fe80201007387 */ /* 0x000fe60000100800 */
[----:B0-----:R-:W-:Y:S01]  /*44870*/  STL.64 [R1+0x130], R16 ;  /* 0x0001301001007387 */ /* 0x001fe20000100a00 */
[----:B------:R-:W-:-:S02]  /*44880*/  IMAD.MOV.U32 R11, RZ, RZ, R16 ;  /* 0x000000ffff0b7224 */ /* 0x000fc400078e0010 */
[----:B------:R-:W-:Y:S02]  /*44890*/  STL.64 [R1+0x138], R18 ;  /* 0x0001381201007387 */ /* 0x000fe40000100a00 */
[----:B------:R-:W-:Y:S02]  /*448a0*/  IMAD.MOV.U32 R3, RZ, RZ, R17 ;  /* 0x000000ffff037224 */ /* 0x000fe400078e0011 */
[----:B------:R-:W0:Y:S04]  /*448b0*/  LDSM.16.M88.4 R16, [R4+0x25000] ;  /* 0x025000000410783b */ /* 0x000e280000000200 */
[----:B------:R-:W-:Y:S01]  /*448c0*/  STL [R1+0x5ff4], R3 ;  /* 0x005ff40301007387 */ /* 0x000fe20000100800 */
[----:B------:R-:W-:Y:S02]  /*448d0*/  STL [R1+0x5ff0], R11 ;  /* 0x005ff00b01007387 */ /* 0x000fe40000100800 */
[----:B0-----:R-:W-:-:S02]  /*448e0*/  IMAD.MOV.U32 R15, RZ, RZ, R16 ;  /* 0x000000ffff0f7224 */ /* 0x001fc400078e0010 */
[----:B------:R-:W-:Y:S01]  /*448f0*/  IMAD.MOV.U32 R14, RZ, RZ, R17 ;  /* 0x000000ffff0e7224 */ /* 0x000fe200078e0011 */
[----:B------:R-:W-:Y:S01]  /*44900*/  STL.64 [R1+0x120], R16 ;  /* 0x0001201001007387 */ /* 0x000fe20000100a00 */
[----:B------:R-:W-:Y:S02]  /*44910*/  STL.64 [R1+0x128], R18 ;  /* 0x0001281201007387 */ /* 0x000fe40000100a00 */
[----:B------:R-:W0:Y:S01]  /*44920*/  LDSM.16.M88.4 R16, [R4+0x25800] ;  /* 0x025800000410783b */ /* 0x000e220000000200 */
[----:B------:R-:W-:Y:S03]  /*44930*/  STL.64 [R1+0x6000], R14 ;  /* 0x0060000e01007387 */ /* 0x000fe60000100a00 */
[----:B------:R-:W-:Y:S02]  /*44940*/  STL.64 [R1+0x5ff8], R12 ;  /* 0x005ff80c01007387 */ /* 0x000fe40000100a00 */
[----:B------:R-:W3:Y:S02]  /*44950*/  LDL.64 R24, [R1] ;  /* 0x0000000001187983 */ /* 0x000ee40000100a00 */
[----:B------:R-:W1:Y:S01]  /*44960*/  LDSM.16.M88.4 R12, [R4+0x26000] ;  /* 0x02600000040c783b */ /* 0x000e620000000200 */
[----:B0-----:R-:W-:Y:S03]  /*44970*/  STL.64 [R1+0x110], R16 ;  /* 0x0001101001007387 */ /* 0x001fe60000100a00 */
[----:B------:R0:W-:Y:S02]  /*44980*/  STL.64 [R1+0x118], R18 ;  /* 0x0001181201007387 */ /* 0x0001e40000100a00 */
[----:B0-----:R-:W-:-:S02]  /*44990*/  IMAD.MOV.U32 R18, RZ, RZ, R5 ;  /* 0x000000ffff127224 */ /* 0x001fc400078e0005 */
[----:B------:R-:W-:Y:S01]  /*449a0*/  IMAD.MOV.U32 R19, RZ, RZ, R28 ;  /* 0x000000ffff137224 */ /* 0x000fe200078e001c */
[----:B---3--:R-:W-:Y:S01]  /*449b0*/  STL.64 [R1+0x6028], R24 ;  /* 0x0060281801007387 */ /* 0x008fe20000100a00 */
[----:B-1----:R0:W-:Y:S02]  /*449c0*/  STL.64 [R1+0x100], R12 ;  /* 0x0001000c01007387 */ /* 0x0021e40000100a00 */
[----:B------:R1:W-:Y:S01]  /*449d0*/  STL.64 [R1+0x108], R14 ;  /* 0x0001080e01007387 */ /* 0x0003e20000100a00 */
[----:B0-----:R-:W3:Y:S01]  /*449e0*/  LDL.LU R12, [R1+0x4c0] ;  /* 0x0004c000010c7983 */ /* 0x001ee20000300800 */
[----:B------:R-:W3:Y:S02]  /*449f0*/  LDL.LU R13, [R1+0x4c4] ;  /* 0x0004c400010d7983 */ /* 0x000ee40000300800 */
[----:B-1----:R-:W4:Y:S02]  /*44a00*/  LDL.LU R14, [R1+0x4c8] ;  /* 0x0004c800010e7983 */ /* 0x002f240000300800 */
[----:B------:R-:W4:Y:S01]  /*44a10*/  LDL.LU R15, [R1+0x4cc] ;  /* 0x0004cc00010f7983 */ /* 0x000f220000300800 */
[----:B------:R-:W2:Y:S01]  /*44a20*/  LDL.LU R5, [R1+0x6148] ;  /* 0x0061480001057983 */ /* 0x000ea20000300800 */
[----:B------:R-:W2:Y:S02]  /*44a30*/  LDL.LU R28, [R1+0x6144] ;  /* 0x00614400011c7983 */ /* 0x000ea40000300800 */
[----:B------:R-:W-:Y:S02]  /*44a40*/  STL.64 [R1+0x6060], R18 ;  /* 0x0060601201007387 */ /* 0x000fe40000100a00 */
[----:B------:R-:W2:Y:S02]  /*44a50*/  LDL.64 R24, [R1+0x10] ;  /* 0x0000100001187983 */ /* 0x000ea40000100a00 */
[----:B--2---:R0:W-:Y:S04]  /*44a60*/  STL.64 [R1+0x6040], R24 ;  /* 0x0060401801007387 */ /* 0x0041e80000100a00 */
[----:B0-----:R-:W2:Y:S04]  /*44a70*/  LDL.64 R24, [R1+0x20] ;  /* 0x0000200001187983 */ /* 0x001ea80000100a00 */
[----:B--2---:R0:W-:Y:S04]  /*44a80*/  STL.64 [R1+0x6058], R24 ;  /* 0x0060581801007387 */ /* 0x0041e80000100a00 */
[----:B0-----:R-:W2:Y:S01]  /*44a90*/  LDL.LU R24, [R1+0x970] ;  /* 0x0009700001187983 */ /* 0x001ea20000300800 */
[----:B------:R-:W2:Y:S02]  /*44aa0*/  LDL.LU R25, [R1+0x974] ;  /* 0x0009740001197983 */ /* 0x000ea40000300800 */
[----:B------:R-:W2:Y:S02]  /*44ab0*/  LDL.LU R26, [R1+0x978] ;  /* 0x00097800011a7983 */ /* 0x000ea40000300800 */
[----:B------:R-:W2:Y:S02]  /*44ac0*/  LDL.LU R27, [R1+0x97c] ;  /* 0x00097c00011b7983 */ /* 0x000ea40000300800 */
[----:B--2---:R-:W-:Y:S01]  /*44ad0*/  STL.64 [R1+0x6070], R26 ;  /* 0x0060701a01007387 */ /* 0x004fe20000100a00 */
[----:B------:R0:W-:Y:S02]  /*44ae0*/  STL.64 [R1+0x6068], R24 ;  /* 0x0060681801007387 */ /* 0x0001e40000100a00 */
[----:B------:R-:W2:Y:S02]  /*44af0*/  LDL.LU R18, [R1+0x58] ;  /* 0x0000580001127983 */ /* 0x000ea40000300800 */
[----:B------:R-:W2:Y:S02]  /*44b00*/  LDL.LU R19, [R1+0x5c] ;  /* 0x00005c0001137983 */ /* 0x000ea40000300800 */
[----:B--2---:R1:W-:Y:S01]  /*44b10*/  STL.64 [R1+0x6078], R18 ;  /* 0x0060781201007387 */ /* 0x0043e20000100a00 */
[----:B0-----:R-:W2:Y:S02]  /*44b20*/  LDL.LU R24, [R1+0x980] ;  /* 0x0009800001187983 */ /* 0x001ea40000300800 */
[----:B------:R-:W2:Y:S02]  /*44b30*/  LDL.LU R25, [R1+0x984] ;  /* 0x0009840001197983 */ /* 0x000ea40000300800 */
[----:B------:R-:W2:Y:S01]  /*44b40*/  LDL.LU R26, [R1+0x988] ;  /* 0x00098800011a7983 */ /* 0x000ea20000300800 */
[----:B------:R-:W2:Y:S01]  /*44b50*/  LDL.LU R27, [R1+0x98c] ;  /* 0x00098c00011b7983 */ /* 0x000ea20000300800 */
[----:B-1----:R-:W-:-:S02]  /*44b60*/  IMAD.MOV.U32 R18, RZ, RZ, R28 ;  /* 0x000000ffff127224 */ /* 0x002fc400078e001c */
[----:B------:R-:W-:Y:S01]  /*44b70*/  IMAD.MOV.U32 R19, RZ, RZ, R5 ;  /* 0x000000ffff137224 */ /* 0x000fe200078e0005 */
[----:B--2---:R-:W-:Y:S01]  /*44b80*/  STL.64 [R1+0x6088], R26 ;  /* 0x0060881a01007387 */ /* 0x004fe20000100a00 */
[----:B------:R0:W-:Y:S02]  /*44b90*/  STL.64 [R1+0x6080], R24 ;  /* 0x0060801801007387 */ /* 0x0001e40000100a00 */
[----:B------:R-:W2:Y:S02]  /*44ba0*/  LDL.LU R28, [R1+0x6140] ;  /* 0x00614000011c7983 */ /* 0x000ea40000300800 */
[----:B------:R-:W2:Y:S01]  /*44bb0*/  LDL.LU R5, [R1+0x613c] ;  /* 0x00613c0001057983 */ /* 0x000ea20000300800 */
[----:B------:R1:W-:Y:S04]  /*44bc0*/  STL.64 [R1+0x6090], R18 ;  /* 0x0060901201007387 */ /* 0x0003e80000100a00 */
[----:B0-----:R-:W2:Y:S01]  /*44bd0*/  LDL.LU R24, [R1+0x950] ;  /* 0x0009500001187983 */ /* 0x001ea20000300800 */
[----:B------:R-:W2:Y:S02]  /*44be0*/  LDL.LU R25, [R1+0x954] ;  /* 0x0009540001197983 */ /* 0x000ea40000300800 */
[----:B------:R-:W2:Y:S02]  /*44bf0*/  LDL.LU R26, [R1+0x958] ;  /* 0x00095800011a7983 */ /* 0x000ea40000300800 */
[----:B------:R-:W2:Y:S02]  /*44c00*/  LDL.LU R27, [R1+0x95c] ;  /* 0x00095c00011b7983 */ /* 0x000ea40000300800 */
[----:B--2---:R-:W-:Y:S01]  /*44c10*/  STL.64 [R1+0x60a0], R26 ;  /* 0x0060a01a01007387 */ /* 0x004fe20000100a00 */
[----:B------:R0:W-:Y:S02]  /*44c20*/  STL.64 [R1+0x6098], R24 ;  /* 0x0060981801007387 */ /* 0x0001e40000100a00 */
[----:B-1----:R-:W2:Y:S02]  /*44c30*/  LDL.LU R18, [R1+0x78] ;  /* 0x0000780001127983 */ /* 0x002ea40000300800 */
        /* <DEDUP_REMOVED lines=9> */
[----:B------:R-:W-:Y:S02]  /*44cd0*/  STL.64 [R1+0x60b0], R24 ;  /* 0x0060b01801007387 */ /* 0x000fe40000100a00 */
[----:B------:R-:W2:Y:S02]  /*44ce0*/  LDL.LU R5, [R1+0x6138] ;  /* 0x0061380001057983 */ /* 0x000ea40000300800 */
[----:B------:R0:W-:Y:S02]  /*44cf0*/  STL.64 [R1+0x60c0], R18 ;  /* 0x0060c01201007387 */ /* 0x0001e40000100a00 */
[----:B0-----:R-:W2:Y:S01]  /*44d00*/  LDL.LU R18, [R1+0x98] ;  /* 0x0000980001127983 */ /* 0x001ea20000300800 */
[----:B------:R-:W2:Y:S03]  /*44d10*/  LDL.LU R19, [R1+0x9c] ;  /* 0x00009c0001137983 */ /* 0x000ea60000300800 */
[----:B--2---:R0:W-:Y:S01]  /*44d20*/  STL.64 [R1+0x60d8], R18 ;  /* 0x0060d81201007387 */ /* 0x0041e20000100a00 */
[----:B------:R-:W2:Y:S02]  /*44d30*/  LDL.LU R24, [R1+0x910] ;  /* 0x0009100001187983 */ /* 0x000ea40000300800 */
[----:B------:R-:W2:Y:S02]  /*44d40*/  LDL.LU R25, [R1+0x914] ;  /* 0x0009140001197983 */ /* 0x000ea40000300800 */
[----:B------:R-:W2:Y:S01]  /*44d50*/  LDL.LU R26, [R1+0x918] ;  /* 0x00091800011a7983 */ /* 0x000ea20000300800 */
[----:B------:R-:W2:Y:S04]  /*44d60*/  LDL.LU R27, [R1+0x91c] ;  /* 0x00091c00011b7983 */ /* 0x000ea80000300800 */
[----:B0-----:R-:W2:Y:S01]  /*44d70*/  LDL.LU R18, [R1+0xa8] ;  /* 0x0000a80001127983 */ /* 0x001ea20000300800 */
[----:B------:R-:W-:-:S02]  /*44d80*/  IMAD.MOV.U32 R19, RZ, RZ, R5 ;  /* 0x000000ffff137224 */ /* 0x000fc400078e0005 */
[----:B------:R-:W3:Y:S03]  /*44d90*/  LDL.LU R5, [R1+0x6134] ;  /* 0x0061340001057983 */ /* 0x000ee60000300800 */
[----:B--2---:R-:W-:Y:S01]  /*44da0*/  STL.64 [R1+0x60f0], R18 ;  /* 0x0060f01201007387 */ /* 0x004fe20000100a00 */
[----:B------:R-:W-:Y:S02]  /*44db0*/  STL.64 [R1+0x60d0], R26 ;  /* 0x0060d01a01007387 */ /* 0x000fe40000100a00 */
[----:B------:R0:W-:Y:S02]  /*44dc0*/  STL.64 [R1+0x60c8], R24 ;  /* 0x0060c81801007387 */ /* 0x0001e40000100a00 */
[----:B0-----:R-:W2:Y:S01]  /*44dd0*/  LDL.LU R24, [R1+0x870] ;  /* 0x0008700001187983 */ /* 0x001ea20000300800 */
[----:B------:R-:W2:Y:S02]  /*44de0*/  LDL.LU R25, [R1+0x874] ;  /* 0x0008740001197983 */ /* 0x000ea40000300800 */
[----:B------:R-:W2:Y:S02]  /*44df0*/  LDL.LU R26, [R1+0x878] ;  /* 0x00087800011a7983 */ /* 0x000ea40000300800 */
[----:B------:R-:W2:Y:S01]  /*44e00*/  LDL.LU R27, [R1+0x87c] ;  /* 0x00087c00011b7983 */ /* 0x000ea20000300800 */
[----:B------:R-:W2:Y:S01]  /*44e10*/  LDL.LU R18, [R1+0xb8] ;  /* 0x0000b80001127983 */ /* 0x000ea20000300800 */
[----:B------:R-:W2:Y:S03]  /*44e20*/  LDL.LU R19, [R1+0xbc] ;  /* 0x0000bc0001137983 */ /* 0x000ea60000300800 */
[----:B--2---:R-:W-:Y:S01]  /*44e30*/  STL.64 [R1+0x6108], R18 ;  /* 0x0061081201007387 */ /* 0x004fe20000100a00 */
[----:B------:R-:W-:Y:S02]  /*44e40*/  STL.64 [R1+0x60e8], R26 ;  /* 0x0060e81a01007387 */ /* 0x000fe40000100a00 */
[----:B------:R0:W-:Y:S02]  /*44e50*/  STL.64 [R1+0x60e0], R24 ;  /* 0x0060e01801007387 */ /* 0x0001e40000100a00 */
[----:B0-----:R-:W2:Y:S01]  /*44e60*/  LDL.LU R24, [R1+0x860] ;  /* 0x0008600001187983 */ /* 0x001ea20000300800 */
[----:B------:R-:W2:Y:S02]  /*44e70*/  LDL.LU R25, [R1+0x864] ;  /* 0x0008640001197983 */ /* 0x000ea40000300800 */
[----:B------:R-:W2:Y:S02]  /*44e80*/  LDL.LU R26, [R1+0x868] ;  /* 0x00086800011a7983 */ /* 0x000ea40000300800 */
[----:B------:R-:W2:Y:S01]  /*44e90*/  LDL.LU R27, [R1+0x86c] ;  /* 0x00086c00011b7983 */ /* 0x000ea20000300800 */
[----:B------:R-:W4:Y:S01]  /*44ea0*/  LDL.LU R18, [R1+0xc8] ;  /* 0x0000c80001127983 */ /* 0x000f220000300800 */
[----:B---3--:R-:W-:-:S02]  /*44eb0*/  IMAD.MOV.U32 R19, RZ, RZ, R5 ;  /* 0x000000ffff137224 */ /* 0x008fc400078e0005 */
[----:B------:R-:W3:Y:S01]  /*44ec0*/  LDL.LU R5, [R1+0x6130] ;  /* 0x0061300001057983 */ /* 0x000ee20000300800 */
        /* <DEDUP_REMOVED lines=11> */
[----:B------:R-:W2:Y:S01]  /*44f80*/  LDL.LU R27, [R1+0x84c] ;  /* 0x00084c00011b7983 */ /* 0x000ea20000300800 */
[----:B----4-:R-:W-:Y:S01]  /*44f90*/  STL.64 [R1+0x6020], R14 ;  /* 0x0060200e01007387 */ /* 0x010fe20000100a00 */
[----:B------:R0:W-:Y:S03]  /*44fa0*/  STL.64 [R1+0x6018], R12 ;  /* 0x0060180c01007387 */ /* 0x0001e60000100a00 */
[----:B0-----:R-:W4:Y:S01]  /*44fb0*/  LDL.LU R12, [R1+0x4d0] ;  /* 0x0004d000010c7983 */ /* 0x001f220000300800 */
[----:B------:R-:W4:Y:S02]  /*44fc0*/  LDL.LU R13, [R1+0x4d4] ;  /* 0x0004d400010d7983 */ /* 0x000f240000300800 */
[----:B------:R-:W2:Y:S02]  /*44fd0*/  LDL.LU R14, [R1+0x4d8] ;  /* 0x0004d800010e7983 */ /* 0x000ea40000300800 */
[----:B------:R-:W2:Y:S02]  /*44fe0*/  LDL.LU R15, [R1+0x4dc] ;  /* 0x0004dc00010f7983 */ /* 0x000ea40000300800 */
[----:B------:R-:W-:-:S02]  /*44ff0*/  IMAD.MOV.U32 R29, RZ, RZ, R20 ;  /* 0x000000ffff1d7224 */ /* 0x000fc400078e0014 */
[----:B------:R-:W-:Y:S01]  /*45000*/  IMAD.MOV.U32 R28, RZ, RZ, R21 ;  /* 0x000000ffff1c7224 */ /* 0x000fe200078e0015 */
[----:B--2---:R-:W-:Y:S01]  /*45010*/  STL.64 [R1+0x6038], R14 ;  /* 0x0060380e01007387 */ /* 0x004fe20000100a00 */
[----:B----4-:R0:W-:Y:S03]  /*45020*/  STL.64 [R1+0x6030], R12 ;  /* 0x0060300c01007387 */ /* 0x0101e60000100a00 */
[----:B0-----:R-:W2:Y:S01]  /*45030*/  LDL.LU R12, [R1+0x4e0] ;  /* 0x0004e000010c7983 */ /* 0x001ea20000300800 */
[----:B------:R-:W2:Y:S02]  /*45040*/  LDL.LU R13, [R1+0x4e4] ;  /* 0x0004e400010d7983 */ /* 0x000ea40000300800 */
[----:B------:R-:W2:Y:S02]  /*45050*/  LDL.LU R14, [R1+0x4e8] ;  /* 0x0004e800010e7983 */ /* 0x000ea40000300800 */
[----:B------:R-:W-:Y:S01]  /*45060*/  STL.64 [R1+0xf0], R20 ;  /* 0x0000f01401007387 */ /* 0x000fe20000100a00 */
[----:B------:R-:W-:Y:S02]  /*45070*/  STL.64 [R1+0xf8], R22 ;  /* 0x0000f81601007387 */ /* 0x000fe40000100a00 */
[----:B------:R-:W0:Y:S02]  /*45080*/  LDSM.16.M88.4 R20, [R4+0x27000] ;  /* 0x027000000414783b */ /* 0x000e240000000200 */
[----:B0-----:R-:W-:Y:S02]  /*45090*/  STL.64 [R1+0xe0], R20 ;  /* 0x0000e01401007387 */ /* 0x001fe40000100a00 */
[----:B------:R0:W-:Y:S02]  /*450a0*/  STL.64 [R1+0xe8], R22 ;  /* 0x0000e81601007387 */ /* 0x0001e40000100a00 */
[----:B0-----:R-:W4:Y:S01]  /*450b0*/  LDL.LU.64 R22, [R1+0x6128] ;  /* 0x0061280001167983 */ /* 0x001f220000300a00 */
[----:B------:R-:W4:Y:S02]  /*450c0*/  LDL.LU.64 R20, [R1+0x6120] ;  /* 0x0061200001147983 */ /* 0x000f240000300a00 */
[----:B---3--:R-:W-:-:S02]  /*450d0*/  IMAD.MOV.U32 R15, RZ, RZ, R5 ;  /* 0x000000ffff0f7224 */ /* 0x008fc400078e0005 */
[----:B------:R-:W0:Y:S04]  /*450e0*/  LDSM.16.M88.4 R4, [R4+0x27800] ;  /* 0x027800000404783b */ /* 0x000e280000000200 */
[----:B0-----:R-:W-:Y:S01]  /*450f0*/  STL.64 [R1+0xd0], R4 ;  /* 0x0000d00401007387 */ /* 0x001fe20000100a00 */
[----:B------:R-:W-:Y:S02]  /*45100*/  IMAD.MOV.U32 R0, RZ, RZ, R4 ;  /* 0x000000ffff007224 */ /* 0x000fe400078e0004 */
[----:B------:R-:W-:Y:S02]  /*45110*/  STL.64 [R1+0xd8], R6 ;  /* 0x0000d80601007387 */ /* 0x000fe40000100a00 */
[----:B------:R-:W-:Y:S02]  /*45120*/  IMAD.MOV.U32 R2, RZ, RZ, R5 ;  /* 0x000000ffff027224 */ /* 0x000fe400078e0005 */
[----:B------:R-:W0:Y:S04]  /*45130*/  LDSM.16.MT88.4 R4, [R10+0x8080] ;  /* 0x008080000a04783b */ /* 0x000e280000004200 */
[----:B0-----:R-:W-:Y:S01]  /*45140*/  STL.64 [R1+0x5f10], R6 ;  /* 0x005f100601007387 */ /* 0x001fe20000100a00 */
[----:B------:R0:W-:Y:S03]  /*45150*/  STL.64 [R1+0x5f08], R4 ;  /* 0x005f080401007387 */ /* 0x0001e60000100a00 */
[----:B0-----:R-:W3:Y:S01]  /*45160*/  LDL.LU R4, [R1+0x4f0] ;  /* 0x0004f00001047983 */ /* 0x001ee20000300800 */
[----:B------:R-:W3:Y:S02]  /*45170*/  LDL.LU R5, [R1+0x4f4] ;  /* 0x0004f40001057983 */ /* 0x000ee40000300800 */
[----:B------:R-:W3:Y:S02]  /*45180*/  LDL.LU R6, [R1+0x4f8] ;  /* 0x0004f80001067983 */ /* 0x000ee40000300800 */
[----:B------:R-:W3:Y:S01]  /*45190*/  LDL.LU R7, [R1+0x4fc] ;  /* 0x0004fc0001077983 */ /* 0x000ee20000300800 */
[C---:B----4-:R-:W-:Y:S01]  /*451a0*/  HMMA.16816.F32 R16, R20.reuse, R18, R24 ;  /* 0x000000121410723c */ /* 0x050fe20000001818 */
[----:B------:R-:W4:Y:S01]  /*451b0*/  LDL.LU.64 R26, [R1+0x6118] ;  /* 0x00611800011a7983 */ /* 0x000f220000300a00 */
[----:B------:R-:W4:Y:S11]  /*451c0*/  LDL.LU.64 R24, [R1+0x6110] ;  /* 0x0061100001187983 */ /* 0x000f360000300a00 */
[----:B------:R-:W-:Y:S10]  /*451d0*/  @!UPT UIADD3 URZ, URZ, URZ, URZ ;  /* 0x0000003f3f3ff290 */ /* 0x000ff4000fffe03f */
        /* <DEDUP_REMOVED lines=52> */
[----:B----4-:R-:W-:Y:S02]  /*45520*/  HMMA.16816.F32 R20, R20, R18, R24 ;  /* 0x000000121414723c */ /* 0x010fe40000001818 */
[----:B------:R-:W3:Y:S01]  /*45530*/  LDL.LU.64 R24, [R1+0x6058] ;  /* 0x0060580001187983 */ /* 0x000ee20000300a00 */
[----:B------:R-:W3:Y:S02]  /*45540*/  LDL.LU.64 R18, [R1+0x6050] ;  /* 0x0060500001127983 */ /* 0x000ee40000300a00 */
[----:B------:R-:W3:Y:S11]  /*45550*/  LDL.LU.64 R16, [R1+0x6048] ;  /* 0x0060480001107983 */ /* 0x000ef60000300a00 */
[----:B------:R-:W-:Y:S07]  /*45560*/  @!UPT UIADD3 URZ, URZ, URZ, URZ ;  /* 0x0000003f3f3ff290 */ /* 0x000fee000fffe03f */
[----:B------:R0:W-:Y:S01]  /*45570*/  STL.64 [R1+0x500], R20 ;  /* 0x0005001401007387 */ /* 0x0001e20000100a00 */
[----:B------:R1:W-:Y:S03]  /*45580*/  STL.64 [R1+0x508], R22 ;  /* 0x0005081601007387 */ /* 0x0003e60000100a00 */
[----:B0-----:R-:W4:Y:S01]  /*45590*/  LDL.LU R20, [R1+0x4a0] ;  /* 0x0004a00001147983 */ /* 0x001f220000300800 */
[----:B------:R-:W4:Y:S02]  /*455a0*/  LDL.LU R21, [R1+0x4a4] ;  /* 0x0004a40001157983 */ /* 0x000f240000300800 */
[----:B-1----:R-:W4:Y:S02]  /*455b0*/  LDL.LU R22, [R1+0x4a8] ;  /* 0x0004a80001167983 */ /* 0x002f240000300800 */
[----:B------:R-:W4:Y:S01]  /*455c0*/  LDL.LU R23, [R1+0x4ac] ;  /* 0x0004ac0001177983 */ /* 0x000f220000300800 */
[C---:B---3--:R-:W-:Y:S11]  /*455d0*/  HMMA.16816.F32 R4, R16.reuse, R24, R4 ;  /* 0x000000181004723c */ /* 0x048ff60000001804 */
[----:B------:R-:W-:Y:S11]  /*455e0*/  @!UPT UIADD3 URZ, URZ, URZ, URZ ;  /* 0x0000003f3f3ff290 */ /* 0x000ff6000fffe03f */
[----:B------:R-:W-:Y:S01]  /*455f0*/  @!UPT UIADD3 URZ, URZ, URZ, URZ ;  /* 0x0000003f3f3ff290 */ /* 0x000fe2000fffe03f */
[----:B------:R0:W-:Y:S01]  /*45600*/  STL.64 [R1+0x4f0], R4 ;  /* 0x0004f00401007387 */ /* 0x0001e20000100a00 */
[----:B------:R1:W-:Y:S02]  /*45610*/  STL.64 [R1+0x4f8], R6 ;  /* 0x0004f80601007387 */ /* 0x0003e40000100a00 */
[----:B0-----:R-:W-:Y:S02]  /*45620*/  IMAD.MOV.U32 R5, RZ, RZ, R24 ;  /* 0x000000ffff057224 */ /* 0x001fe400078e0018 */
[----:B------:R-:W-:Y:S02]  /*45630*/  IMAD.MOV.U32 R4, RZ, RZ, R25 ;  /* 0x000000ffff047224 */ /* 0x000fe400078e0019 */
[----:B------:R-:W2:Y:S02]  /*45640*/  LDL.LU.64 R24, [R1+0x6040] ;  /* 0x0060400001187983 */ /* 0x000ea40000300a00 */
[----:B--2---:R-:W-:Y:S01]  /*45650*/  HMMA.16816.F32 R12, R16, R24, R12 ;  /* 0x00000018100c723c */ /* 0x004fe2000000180c */
        /* <DEDUP_REMOVED lines=15> */
[----:B------:R-:W2:Y:S02]  /*45750*/  LDL.LU.64 R12, [R1+0x6018] ;  /* 0x00601800010c7983 */ /* 0x000ea40000300a00 */
[----:B------:R-:W3:Y:S02]  /*45760*/  LDL.LU.64 R26, [R1+0x6010] ;  /* 0x00601000011a7983 */ /* 0x000ee40000300a00 */
[----:B------:R-:W2:Y:S02]  /*45770*/  LDL.LU.64 R24, [R1+0x6008] ;  /* 0x0060080001187983 */ /* 0x000ea40000300a00 */
[C---:B--2---:R-:W-:Y:S11]  /*45780*/  HMMA.16816.F32 R12, R16.reuse, R24, R12 ;  /* 0x00000018100c723c */ /* 0x044ff6000000180c */
[----:B------:R-:W-:Y:S11]  /*45790*/  @!UPT UIADD3 URZ, URZ, URZ, URZ ;  /* 0x0000003f3f3ff290 */ /* 0x000ff6000fffe03f */
[----:B------:R-:W-:Y:S01]  /*457a0*/  @!UPT UIADD3 URZ, URZ, URZ, URZ ;  /* 0x0000003f3f3ff290 */ /* 0x000fe2000fffe03f */
[----:B------:R-:W-:Y:S01]  /*457b0*/  STL.64 [R1+0x4c0], R12 ;  /* 0x0004c00c01007387 */ /* 0x000fe20000100a00 */
[----:B------:R0:W-:Y:S03]  /*457c0*/  STL.64 [R1+0x4c8], R14 ;  /* 0x0004c80e01007387 */ /* 0x0001e60000100a00 */
[----:B0-----:R-:W2:Y:S01]  /*457d0*/  LDL.LU.64 R14, [R1+0x6000] ;  /* 0x00600000010e7983 */ /* 0x001ea20000300a00 */
[----:B------:R-:W2:Y:S02]  /*457e0*/  LDL.LU.64 R12, [R1+0x5ff8] ;  /* 0x005ff800010c7983 */ /* 0x000ea40000300a00 */
[----:B---3--:R-:W-:Y:S02]  /*457f0*/  STL.64 [R1+0x5ec0], R26 ;  /* 0x005ec01a01007387 */ /* 0x008fe40000100a00 */
[----:B------:R0:W-:Y:S02]  /*45800*/  STL.64 [R1+0x5eb8], R24 ;  /* 0x005eb81801007387 */ /* 0x0001e40000100a00 */
[----:B0-----:R-:W2:Y:S01]  /*45810*/  LDL.LU R24, [R1+0x4b0] ;  /* 0x0004b00001187983 */ /* 0x001ea20000300800 */
[----:B------:R-:W2:Y:S02]  /*45820*/  LDL.LU R25, [R1+0x4b4] ;  /* 0x0004b40001197983 */ /* 0x000ea40000300800 */
[----:B------:R-:W2:Y:S02]  /*45830*/  LDL.LU R26, [R1+0x4b8] ;  /* 0x0004b800011a7983 */ /* 0x000ea40000300800 */
[----:B------:R-:W2:Y:S01]  /*45840*/  LDL.LU R27, [R1+0x4bc] ;  /* 0x0004bc00011b7983 */ /* 0x000ea20000300800 */
[C---:B----4-:R-:W-:Y:S08]  /*45850*/  HMMA.16816.F32 R20, R16.reuse, R8, R20 ;  /* 0x000000081014723c */ /* 0x050ff00000001814 */
[----:B--2---:R-:W-:Y:S01]  /*45860*/  HMMA.16816.F32 R24, R16, R12, R24 ;  /* 0x0000000c1018723c */ /* 0x004fe20000001818 */
[----:B------:R-:W-:Y:S11]  /*45870*/  STL.64 [R1+0x5fd0], R12 ;  /* 0x005fd00c01007387 */ /* 0x000ff60000100a00 */
[----:B------:R-:W-:Y:S11]  /*45880*/  @!UPT UIADD3 URZ, URZ, URZ, URZ ;  /* 0x0000003f3f3ff290 */ /* 0x000ff6000fffe03f */
[----:B------:R-:W-:Y:S01]  /*45890*/  STL.64 [R1+0x4b0], R24 ;  /* 0x0004b01801007387 */ /* 0x000fe20000100a00 */
[----:B------:R-:W-:Y:S02]  /*458a0*/  STL.64 [R1+0x4b8], R26 ;  /* 0x0004b81a01007387 */ /* 0x000fe40000100a00 */
[----:B------:R-:W-:Y:S02]  /*458b0*/  STL [R1+0x5eb4], R8 ;  /* 0x005eb40801007387 */ /* 0x000fe40000100800 */
[----:B------:R-:W-:Y:S01]  /*458c0*/  STL [R1+0x5eb0], R9 ;  /* 0x005eb00901007387 */ /* 0x000fe20000100800 */
[----:B------:R-:W-:Y:S01]  /*458d0*/  STL.64 [R1+0x4a0], R20 ;  /* 0x0004a01401007387 */ /* 0x000fe20000100a00 */
[----:B------:R-:W-:Y:S02]  /*458e0*/  STL.64 [R1+0x4a8], R22 ;  /* 0x0004a81601007387 */ /* 0x000fe40000100a00 */
[----:B------:R-:W0:Y:S04]  /*458f0*/  LDSM.16.MT88.4 R20, [R10+0x8100] ;  /* 0x008100000a14783b */ /* 0x000e280000004200 */
[----:B------:R-:W-:Y:S01]  /*45900*/  STL [R1+0x5fd8], R10 ;  /* 0x005fd80a01007387 */ /* 0x000fe20000100800 */
[----:B0-----:R-:W-:Y:S01]  /*45910*/  STL.64 [R1+0x5dd8], R22 ;  /* 0x005dd81601007387 */ /* 0x001fe20000100a00 */
[----:B------:R0:W-:Y:S03]  /*45920*/  STL.64 [R1+0x5dd0], R20 ;  /* 0x005dd01401007387 */ /* 0x0001e60000100a00 */
[----:B0-----:R-:W2:Y:S01]  /*45930*/  LDL.LU R20, [R1+0x440] ;  /* 0x0004400001147983 */ /* 0x001ea20000300800 */
[----:B------:R-:W2:Y:S02]  /*45940*/  LDL.LU R21, [R1+0x444] ;  /* 0x0004440001157983 */ /* 0x000ea40000300800 */
[----:B------:R-:W3:Y:S02]  /*45950*/  LDL.LU R22, [R1+0x448] ;  /* 0x0004480001167983 */ /* 0x000ee40000300800 */
[----:B------:R-:W3:Y:S02]  /*45960*/  LDL.LU R23, [R1+0x44c] ;  /* 0x00044c0001177983 */ /* 0x000ee40000300800 */
[----:B------:R-:W-:-:S02]  /*45970*/  IMAD.MOV.U32 R24, RZ, RZ, R3 ;  /* 0x000000ffff187224 */ /* 0x000fc400078e0003 */
[----:B------:R-:W-:Y:S01]  /*45980*/  IMAD.MOV.U32 R25, RZ, RZ, R11 ;  /* 0x000000ffff197224 */ /* 0x000fe200078e000b */
[----:B---3--:R-:W-:Y:S01]  /*45990*/  STL.64 [R1+0x5ed0], R22 ;  /* 0x005ed01601007387 */ /* 0x008fe20000100a00 */
[----:B--2---:R-:W-:Y:S02]  /*459a0*/  STL.64 [R1+0x5ec8], R20 ;  /* 0x005ec81401007387 */ /* 0x004fe40000100a00 */
[----:B------:R-:W2:Y:S02]  /*459b0*/  LDL.LU R3, [R1+0x5ff4] ;  /* 0x005ff40001037983 */ /* 0x000ea40000300800 */
[----:B------:R-:W3:Y:S01]  /*459c0*/  LDL.LU R11, [R1+0x5ff0] ;  /* 0x005ff000010b7983 */ /* 0x000ee20000300800 */
[----:B------:R0:W-:Y:S02]  /*459d0*/  STL.64 [R1+0x5ed8], R24 ;  /* 0x005ed81801007387 */ /* 0x0001e40000100a00 */
[----:B0-----:R-:W-:Y:S02]  /*459e0*/  IMAD.MOV.U32 R24, RZ, RZ, R7 ;  /* 0x000000ffff187224 */ /* 0x001fe400078e0007 */
[----:B------:R-:W-:-:S05]  /*459f0*/  IMAD.MOV.U32 R25, RZ, RZ, R6 ;  /* 0x000000ffff197224 */ /* 0x000fca00078e0006 */
[----:B------:R0:W-:Y:S01]  /*45a00*/  STL.64 [R1+0x5ef0], R24 ;  /* 0x005ef01801007387 */ /* 0x0001e20000100a00 */
[----:B------:R-:W4:Y:S02]  /*45a10*/  LDL.LU R20, [R1+0x460] ;  /* 0x0004600001147983 */ /* 0x000f240000300800 */
[----:B------:R-:W4:Y:S02]  /*45a20*/  LDL.LU R21, [R1+0x464] ;  /* 0x0004640001157983 */ /* 0x000f240000300800 */
[----:B------:R-:W2:Y:S01]  /*45a30*/  LDL.LU R22, [R1+0x468] ;  /* 0x0004680001167983 */ /* 0x000ea20000300800 */
[----:B------:R-:W2:Y:S01]  /*45a40*/  LDL.LU R23, [R1+0x46c] ;  /* 0x00046c0001177983 */ /* 0x000ea20000300800 */
[----:B0-----:R-:W-:Y:S02]  /*45a50*/  IMAD.MOV.U32 R24, RZ, RZ, R5 ;  /* 0x000000ffff187224 */ /* 0x001fe400078e0005 */
[----:B------:R-:W-:Y:S02]  /*45a60*/  IMAD.MOV.U32 R25, RZ, RZ, R4 ;  /* 0x000000ffff197224 */ /* 0x000fe400078e0004 */
[----:B------:R-:W-:-:S02]  /*45a70*/  IMAD.MOV.U32 R4, RZ, RZ, R0 ;  /* 0x000000ffff047224 */ /* 0x000fc400078e0000 */
[----:B------:R-:W-:Y:S01]  /*45a80*/  IMAD.MOV.U32 R5, RZ, RZ, R2 ;  /* 0x000000ffff057224 */ /* 0x000fe200078e0002 */
[----:B------:R0:W-:Y:S01]  /*45a90*/  STL.64 [R1+0x5f18], R24 ;  /* 0x005f181801007387 */ /* 0x0001e20000100a00 */
[----:B------:R-:W2:Y:S02]  /*45aa0*/  LDL.LU R0, [R1+0x5fec] ;  /* 0x005fec0001007983 */ /* 0x000ea40000300800 */
[----:B------:R-:W2:Y:S02]  /*45ab0*/  LDL.LU R2, [R1+0x5fe8] ;  /* 0x005fe80001027983 */ /* 0x000ea40000300800 */
[----:B------:R-:W-:Y:S01]  /*45ac0*/  STL.64 [R1+0x5f20], R4 ;  /* 0x005f200401007387 */ /* 0x000fe20000100a00 */
        /* <DEDUP_REMOVED lines=11> */
[----:B------:R0:W-:Y:S02]  /*45b80*/  STL.64 [R1+0x5f38], R24 ;  /* 0x005f381801007387 */ /* 0x0001e40000100a00 */
[----:B0-----:R-:W-:-:S02]  /*45b90*/  IMAD.MOV.U32 R24, RZ, RZ, R29 ;  /* 0x000000ffff187224 */ /* 0x001fc400078e001d */
[----:B------:R-:W-:-:S05]  /*45ba0*/  IMAD.MOV.U32 R25, RZ, RZ, R28 ;  /* 0x000000ffff197224 */ /* 0x000fca00078e001c */
[----:B------:R0:W-:Y:S04]  /*45bb0*/  STL.64 [R1+0x5f50], R24 ;  /* 0x005f501801007387 */ /* 0x0001e80000100a00 */
[----:B0-----:R-:W2:Y:S04]  /*45bc0*/  LDL.64 R24, [R1+0x100] ;  /* 0x0001000001187983 */ /* 0x001ea80000100a00 */
[----:B--2---:R-:W-:Y:S01]  /*45bd0*/  STL.64 [R1+0x5f68], R24 ;  /* 0x005f681801007387 */ /* 0x004fe20000100a00 */
[----:B------:R-:W2:Y:S03]  /*45be0*/  LDL.64 R4, [R1+0xe0] ;  /* 0x0000e00001047983 */ /* 0x000ea60000100a00 */
[----:B--2---:R0:W-:Y:S04]  /*45bf0*/  STL.64 [R1+0x5f48], R4 ;  /* 0x005f480401007387 */ /* 0x0041e80000100a00 */
[----:B0-----:R-:W2:Y:S01]  /*45c00*/  LDL.LU R4, [R1+0x7b0] ;  /* 0x0007b00001047983 */ /* 0x001ea20000300800 */
[----:B------:R-:W2:Y:S02]  /*45c10*/  LDL.LU R5, [R1+0x7b4] ;  /* 0x0007b40001057983 */ /* 0x000ea40000300800 */
[----:B------:R-:W2:Y:S02]  /*45c20*/  LDL.LU R6, [R1+0x7b8] ;  /* 0x0007b80001067983 */ /* 0x000ea40000300800 */
[----:B------:R-:W2:Y:S01]  /*45c30*/  LDL.LU R7, [R1+0x7bc] ;  /* 0x0007bc0001077983 */ /* 0x000ea20000300800 */
[----:B------:R-:W2:Y:S04]  /*45c40*/  LDL.64 R24, [R1+0x110] ;  /* 0x0001100001187983 */ /* 0x000ea80000100a00 */
[----:B--2---:R-:W-:Y:S01]  /*45c50*/  STL.64 [R1+0x5f80], R24 ;  /* 0x005f801801007387 */ /* 0x004fe20000100a00 */
[----:B------:R-:W-:Y:S02]  /*45c60*/  STL.64 [R1+0x5f60], R6 ;  /* 0x005f600601007387 */ /* 0x000fe40000100a00 */
[----:B------:R0:W-:Y:S02]  /*45c70*/  STL.64 [R1+0x5f58], R4 ;  /* 0x005f580401007387 */ /* 0x0001e40000100a00 */
[----:B0-----:R-:W2:Y:S01]  /*45c80*/  LDL.LU R4, [R1+0x7c0] ;  /* 0x0007c00001047983 */ /* 0x001ea20000300800 */
[----:B------:R-:W2:Y:S02]  /*45c90*/  LDL.LU R5, [R1+0x7c4] ;  /* 0x0007c40001057983 */ /* 0x000ea40000300800 */
[----:B------:R-:W2:Y:S02]  /*45ca0*/  LDL.LU R6, [R1+0x7c8] ;  /* 0x0007c80001067983 */ /* 0x000ea40000300800 */
[----:B------:R-:W2:Y:S02]  /*45cb0*/  LDL.LU R7, [R1+0x7cc] ;  /* 0x0007cc0001077983 */ /* 0x000ea40000300800 */
[----:B------:R-:W-:-:S02]  /*45cc0*/  IMAD.MOV.U32 R24, RZ, RZ, R15 ;  /* 0x000000ffff187224 */ /* 0x000fc400078e000f */
[----:B------:R-:W-:-:S05]  /*45cd0*/  IMAD.MOV.U32 R25, RZ, RZ, R14 ;  /* 0x000000ffff197224 */ /* 0x000fca00078e000e */
[----:B------:R3:W-:Y:S02]  /*45ce0*/  STL.64 [R1+0x5f98], R24 ;  /* 0x005f981801007387 */ /* 0x0007e40000100a00 */
[----:B---3--:R-:W-:Y:S02]  /*45cf0*/  IMAD.MOV.U32 R24, RZ, RZ, R11 ;  /* 0x000000ffff187224 */ /* 0x008fe400078e000b */
[----:B------:R-:W-:-:S05]  /*45d00*/  IMAD.MOV.U32 R25, RZ, RZ, R3 ;  /* 0x000000ffff197224 */ /* 0x000fca00078e0003 */
[----:B------:R-:W-:Y:S04]  /*45d10*/  STL.64 [R1+0x5fb0], R24 ;  /* 0x005fb01801007387 */ /* 0x000fe80000100a00 */
[----:B--2---:R-:W-:Y:S01]  /*45d20*/  STL.64 [R1+0x5f78], R6 ;  /* 0x005f780601007387 */ /* 0x004fe20000100a00 */
[----:B------:R0:W-:Y:S03]  /*45d30*/  STL.64 [R1+0x5f70], R4 ;  /* 0x005f700401007387 */ /* 0x0001e60000100a00 */
[----:B0-----:R-:W2:Y:S01]  /*45d40*/  LDL.LU R4, [R1+0x7d0] ;  /* 0x0007d00001047983 */ /* 0x001ea20000300800 */
[----:B------:R-:W2:Y:S02]  /*45d50*/  LDL.LU R5, [R1+0x7d4] ;  /* 0x0007d40001057983 */ /* 0x000ea40000300800 */
[----:B------:R-:W3:Y:S02]  /*45d60*/  LDL.LU R6, [R1+0x7d8] ;  /* 0x0007d80001067983 */ /* 0x000ee40000300800 */
[----:B------:R-:W3:Y:S01]  /*45d70*/  LDL.LU R7, [R1+0x7dc] ;  /* 0x0007dc0001077983 */ /* 0x000ee20000300800 */
[----:B------:R-:W2:Y:S01]  /*45d80*/  LDL.64 R12, [R1+0x150] ;  /* 0x00015000010c7983 */ /* 0x000ea20000100a00 */
[----:B------:R-:W-:-:S02]  /*45d90*/  IMAD.MOV.U32 R24, RZ, RZ, R2 ;  /* 0x000000ffff187224 */ /* 0x000fc400078e0002 */
[----:B------:R-:W-:Y:S01]  /*45da0*/  IMAD.MOV.U32 R25, RZ, RZ, R0 ;  /* 0x000000ffff197224 */ /* 0x000fe200078e0000 */
[----:B--2---:R-:W-:Y:S04]  /*45db0*/  STL.64 [R1+0x5fe0], R12 ;  /* 0x005fe00c01007387 */ /* 0x004fe80000100a00 */
[----:B------:R0:W-:Y:S02]  /*45dc0*/  STL.64 [R1+0x5fc8], R24 ;  /* 0x005fc81801007387 */ /* 0x0001e40000100a00 */
        /* <DEDUP_REMOVED lines=8> */
[----:B------:R-:W2:Y:S01]  /*45e50*/  LDL.64 R8, [R1+0x30] ;  /* 0x0000300001087983 */ /* 0x000ea20000100a00 */
        /* <DEDUP_REMOVED lines=19> */
[----:B------:R-:W-:Y:S01]  /*45f90*/  STL.64 [R1+0x5ee8], R22 ;  /* 0x005ee81601007387 */ /* 0x000fe20000100a00 */
[----:B----4-:R0:W-:Y:S03]  /*45fa0*/  STL.64 [R1+0x5ee0], R20 ;  /* 0x005ee01401007387 */ /* 0x0101e60000100a00 */
[----:B0-----:R-:W3:Y:S01]  /*45fb0*/  LDL.LU R20, [R1+0x470] ;  /* 0x0004700001147983 */ /* 0x001ee20000300800 */
[----:B------:R-:W3:Y:S02]  /*45fc0*/  LDL.LU R21, [R1+0x474] ;  /* 0x0004740001157983 */ /* 0x000ee40000300800 */
[----:B------:R-:W4:Y:S02]  /*45fd0*/  LDL.LU R22, [R1+0x478] ;  /* 0x0004780001167983 */ /* 0x000f240000300800 */
[----:B------:R-:W4:Y:S02]  /*45fe0*/  LDL.LU R23, [R1+0x47c] ;  /* 0x00047c0001177983 */ /* 0x000f240000300800 */
[----:B----4-:R-:W-:Y:S01]  /*45ff0*/  STL.64 [R1+0x5f00], R22 ;  /* 0x005f001601007387 */ /* 0x010fe20000100a00 */
[----:B---3--:R0:W-:Y:S03]  /*46000*/  STL.64 [R1+0x5ef8], R20 ;  /* 0x005ef81401007387 */ /* 0x0081e60000100a00 */
[----:B0-----:R-:W3:Y:S01]  /*46010*/  LDL.LU R20, [R1+0x480] ;  /* 0x0004800001147983 */ /* 0x001ee20000300800 */
[----:B------:R-:W3:Y:S02]  /*46020*/  LDL.LU R21, [R1+0x484] ;  /* 0x0004840001157983 */ /* 0x000ee40000300800 */
[----:B------:R-:W3:Y:S02]  /*46030*/  LDL.LU R22, [R1+0x488] ;  /* 0x0004880001167983 */ /* 0x000ee40000300800 */
[----:B------:R-:W3:Y:S01]  /*46040*/  LDL.LU R23, [R1+0x48c] ;  /* 0x00048c0001177983 */ /* 0x000ee20000300800 */
[----:B------:R0:W-:Y:S01]  /*46050*/  STL.64 [R1+0x830], R12 ;  /* 0x0008300c01007387 */ /* 0x0001e20000100a00 */
[----:B------:R-:W-:Y:S03]  /*46060*/  STL.64 [R1+0x838], R14 ;  /* 0x0008380e01007387 */ /* 0x000fe60000100a00 */
[----:B0-----:R-:W4:Y:S01]  /*46070*/  LDL.LU.64 R12, [R1+0x5fe0] ;  /* 0x005fe000010c7983 */ /* 0x001f220000300a00 */
[----:B------:R-:W2:Y:S01]  /*46080*/  LDL.LU R10, [R1+0x5fd8] ;  /* 0x005fd800010a7983 */ /* 0x000ea20000300800 */
[----:B----4-:R-:W-:Y:S01]  /*46090*/  HMMA.16816.F32 R24, R16, R12, R24 ;  /* 0x0000000c1018723c */ /* 0x010fe20000001818 */
[----:B------:R-:W-:-:S02]  /*460a0*/  IMAD.MOV.U32 R11, RZ, RZ, R12 ;  /* 0x000000ffff0b7224 */ /* 0x000fc400078e000c */
[----:B------:R-:W-:Y:S02]  /*460b0*/  IMAD.MOV.U32 R3, RZ, RZ, R13 ;  /* 0x000000ffff037224 */ /* 0x000fe400078e000d */
[----:B------:R-:W4:Y:S11]  /*460c0*/  LDL.LU.64 R12, [R1+0x5fd0] ;  /* 0x005fd000010c7983 */ /* 0x000f360000300a00 */
[----:B------:R-:W-:Y:S07]  /*460d0*/  @!UPT UIADD3 URZ, URZ, URZ, URZ ;  /* 0x0000003f3f3ff290 */ /* 0x000fee000fffe03f */
[----:B------:R0:W-:Y:S04]  /*460e0*/  STL.64 [R1+0x820], R24 ;  /* 0x0008201801007387 */ /* 0x0001e80000100a00 */
[----:B0-----:R-:W2:Y:S01]  /*460f0*/  LDL.LU.64 R24, [R1+0x5fc8] ;  /* 0x005fc80001187983 */ /* 0x001ea20000300a00 */
[----:B------:R-:W-:Y:S02]  /*46100*/  IMAD.MOV.U32 R14, RZ, RZ, R26 ;  /* 0x000000ffff0e7224 */ /* 0x000fe400078e001a */
[----:B------:R-:W-:-:S05]  /*46110*/  IMAD.MOV.U32 R15, RZ, RZ, R27 ;  /* 0x000000ffff0f7224 */ /* 0x000fca00078e001b */
        /* <DEDUP_REMOVED lines=21> */
[----:B------:R-:W-:Y:S03]  /*46270*/  STL.64 [R1+0x7f8], R26 ;  /* 0x0007f81a01007387 */ /* 0x000fe60000100a00 */
        /* <DEDUP_REMOVED lines=20> */
[----:B------:R-:W2:Y:S11]  /*463c0*/  LDL.LU.64 R4, [R1+0x5f48] ;  /* 0x005f480001047983 */ /* 0x000eb60000300a00 */
[----:B------:R-:W-:Y:S11]  /*463d0*/  @!UPT UIADD3 URZ, URZ, URZ, URZ ;  /* 0x0000003f3f3ff290 */ /* 0x000ff6000fffe03f */
[----:B------:R-:W-:Y:S01]  /*463e0*/  STL.64 [R1+0x7c0], R24 ;  /* 0x0007c01801007387 */ /* 0x000fe20000100a00 */
[----:B------:R0:W-:Y:S03]  /*463f0*/  STL.64 [R1+0x7c8], R26 ;  /* 0x0007c81a01007387 */ /* 0x0001e60000100a00 */
[----:B0-----:R-:W3:Y:S01]  /*46400*/  LDL.LU.64 R26, [R1+0x5f40] ;  /* 0x005f4000011a7983 */ /* 0x001ee20000300a00 */
[----:B------:R-:W3:Y:S02]  /*46410*/  LDL.LU.64 R24, [R1+0x5f38] ;  /* 0x005f380001187983 */ /* 0x000ee40000300a00 */
[----:B------:R-:W-:Y:S02]  /*46420*/  IMAD.MOV.U32 R2, RZ, RZ, R8 ;  /* 0x000000ffff027224 */ /* 0x000fe400078e0008 */
[----:B------:R-:W-:Y:S02]  /*46430*/  IMAD.MOV.U32 R0, RZ, RZ, R9 ;  /* 0x000000ffff007224 */ /* 0x000fe400078e0009 */
[----:B--2---:R-:W-:-:S02]  /*46440*/  IMAD.MOV.U32 R8, RZ, RZ, R4 ;  /* 0x000000ffff087224 */ /* 0x004fc400078e0004 */
[----:B------:R-:W-:Y:S01]  /*46450*/  IMAD.MOV.U32 R9, RZ, RZ, R5 ;  /* 0x000000ffff097224 */ /* 0x000fe200078e0005 */
[C---:B---3--:R-:W-:Y:S11]  /*46460*/  HMMA.16816.F32 R24, R16.reuse, R4, R24 ;  /* 0x000000041018723c */ /* 0x048ff60000001818 */
[----:B------:R-:W-:Y:S11]  /*46470*/  @!UPT UIADD3 URZ, URZ, URZ, URZ ;  /* 0x0000003f3f3ff290 */ /* 0x000ff6000fffe03f */
[----:B------:R-:W-:Y:S01]  /*46480*/  @!UPT UIADD3 URZ, URZ, URZ, URZ ;  /* 0x0000003f3f3ff290 */ /* 0x000fe2000fffe03f */
[----:B------:R-:W-:Y:S01]  /*46490*/  STL.64 [R1+0x7b0], R24 ;  /* 0x0007b01801007387 */ /* 0x000fe20000100a00 */
[----:B------:R0:W-:Y:S03]  /*464a0*/  STL.64 [R1+0x7b8], R26 ;  /* 0x0007b81a01007387 */ /* 0x0001e60000100a00 */
[----:B0-----:R-:W2:Y:S01]  /*464b0*/  LDL.LU.64 R26, [R1+0x5f30] ;  /* 0x005f3000011a7983 */ /* 0x001ea20000300a00 */
[----:B------:R-:W2:Y:S02]  /*464c0*/  LDL.LU.64 R24, [R1+0x5f28] ;  /* 0x005f280001187983 */ /* 0x000ea40000300a00 */
[----:B------:R-:W2:Y:S02]  /*464d0*/  LDL.LU.64 R4, [R1+0x5f20] ;  /* 0x005f200001047983 */ /* 0x000ea40000300a00 */
[----:B--2---:R-:W-:Y:S01]  /*464e0*/  HMMA.16816.F32 R16, R16, R4, R24 ;  /* 0x000000041010723c */ /* 0x004fe20000001818 */
[----:B------:R-:W2:Y:S01]  /*464f0*/  LDL.LU.64 R24, [R1+0x5f18] ;  /* 0x005f180001187983 */ /* 0x000ea20000300a00 */
[----:B------:R-:W2:Y:S02]  /*46500*/  LDL.LU.64 R6, [R1+0x5f10] ;  /* 0x005f100001067983 */ /* 0x000ea40000300a00 */
[----:B------:R-:W2:Y:S11]  /*46510*/  LDL.LU.64 R4, [R1+0x5f08] ;  /* 0x005f080001047983 */ /* 0x000eb60000300a00 */
[----:B------:R-:W-:Y:S08]  /*46520*/  @!UPT UIADD3 URZ, URZ, URZ, URZ ;  /* 0x0000003f3f3ff290 */ /* 0x000ff0000fffe03f */
[----:B------:R0:W-:Y:S01]  /*46530*/  STL.64 [R1+0x490], R16 ;  /* 0x0004901001007387 */ /* 0x0001e20000100a00 */
[----:B------:R1:W-:Y:S03]  /*46540*/  STL.64 [R1+0x498], R18 ;  /* 0x0004981201007387 */ /* 0x0003e60000100a00 */
[----:B0-----:R-:W3:Y:S01]  /*46550*/  LDL.LU R16, [R1+0x450] ;  /* 0x0004500001107983 */ /* 0x001ee20000300800 */
[----:B------:R-:W3:Y:S02]  /*46560*/  LDL.LU R17, [R1+0x454] ;  /* 0x0004540001117983 */ /* 0x000ee40000300800 */
[----:B-1----:R-:W3:Y:S02]  /*46570*/  LDL.LU R18, [R1+0x458] ;  /* 0x0004580001127983 */ /* 0x002ee40000300800 */
[----:B------:R-:W3:Y:S01]  /*46580*/  LDL.LU R19, [R1+0x45c] ;  /* 0x00045c0001137983 */ /* 0x000ee20000300800 */
        /* <DEDUP_REMOVED lines=15> */
[----:B------:R-:W4:Y:S01]  /*46680*/  LDL.LU.64 R22, [R1+0x5ed0] ;  /* 0x005ed00001167983 */ /* 0x000f220000300a00 */
[----:B------:R-:W4:Y:S11]  /*46690*/  LDL.LU.64 R20, [R1+0x5ec8] ;  /* 0x005ec80001147983 */ /* 0x000f360000300a00 */
[----:B------:R-:W-:Y:S09]  /*466a0*/  @!UPT UIADD3 URZ, URZ, URZ, URZ ;  /* 0x0000003f3f3ff290 */ /* 0x000ff2000fffe03f */
[----:B------:R-:W-:Y:S01]  /*466b0*/  STL.64 [R1+0x460], R24 ;  /* 0x0004601801007387 */ /* 0x000fe20000100a00 */
[----:B------:R0:W-:Y:S03]  /*466c0*/  STL.64 [R1+0x468], R26 ;  /* 0x0004681a01007387 */ /* 0x0001e60000100a00 */
[----:B0-----:R-:W2:Y:S01]  /*466d0*/  LDL.LU.64 R26, [R1+0x5ec0] ;  /* 0x005ec000011a7983 */ /* 0x001ea20000300a00 */
[----:B------:R-:W3:Y:S02]  /*466e0*/  LDL.LU.64 R24, [R1+0x5eb8] ;  /* 0x005eb80001187983 */ /* 0x000ee40000300a00 */
[C---:B---3--:R-:W-:Y:S01]  /*466f0*/  HMMA.16816.F32 R16, R4.reuse, R24, R16 ;  /* 0x000000180410723c */ /* 0x048fe20000001810 */
[----:B--2---:R-:W-:Y:S01]  /*46700*/  STL.64 [R1+0x5db8], R26 ;  /* 0x005db81a01007387 */ /* 0x004fe20000100a00 */
[----:B------:R-:W-:Y:S11]  /*46710*/  STL.64 [R1+0x5db0], R24 ;  /* 0x005db01801007387 */ /* 0x000ff60000100a00 */
[----:B------:R-:W-:Y:S10]  /*46720*/  @!UPT UIADD3 URZ, URZ, URZ, URZ ;  /* 0x0000003f3f3ff290 */ /* 0x000ff4000fffe03f */
[----:B------:R-:W-:Y:S01]  /*46730*/  STL.64 [R1+0x450], R16 ;  /* 0x0004501001007387 */ /* 0x000fe20000100a00 */
[----:B------:R4:W-:Y:S02]  /*46740*/  STL.64 [R1+0x458], R18 ;  /* 0x0004581201007387 */ /* 0x0009e40000100a00 */
[----:B----4-:R-:W-:Y:S01]  /*46750*/  HMMA.16816.F32 R16, R4, R12, R20 ;  /* 0x0000000c0410723c */ /* 0x010fe20000001814 */
[----:B------:R-:W2:Y:S11]  /*46760*/  LDL.LU R20, [R1+0x420] ;  /* 0x0004200001147983 */ /* 0x000eb60000300800 */
[----:B------:R-:W-:Y:S11]  /*46770*/  @!UPT UIADD3 URZ, URZ, URZ, URZ ;  /* 0x0000003f3f3ff290 */ /* 0x000ff6000fffe03f */
[----:B------:R-:W-:Y:S01]  /*46780*/  STL.64 [R1+0x440], R16 ;  /* 0x0004401001007387 */ /* 0x000fe20000100a00 */
[----:B------:R-:W-:Y:S02]  /*46790*/  STL.64 [R1+0x448], R18 ;  /* 0x0004481201007387 */ /* 0x000fe40000100a00 */
[----:B------:R-:W2:Y:S02]  /*467a0*/  LDL.LU R21, [R1+0x424] ;  /* 0x0004240001157983 */ /* 0x000ea40000300800 */
[----:B------:R-:W3:Y:S01]  /*467b0*/  LDL.LU R22, [R1+0x428] ;  /* 0x0004280001167983 */ /* 0x000ee20000300800 */
[----:B------:R-:W3:Y:S04]  /*467c0*/  LDL.LU R23, [R1+0x42c] ;  /* 0x00042c0001177983 */ /* 0x000ee80000300800 */
[----:B---3--:R-:W-:Y:S01]  /*467d0*/  STL.64 [R1+0x5de8], R22 ;  /* 0x005de81601007387 */ /* 0x008fe20000100a00 */
[----:B--2---:R0:W-:Y:S02]  /*467e0*/  STL.64 [R1+0x5de0], R20 ;  /* 0x005de01401007387 */ /* 0x0041e40000100a00 */
[----:B0-----:R-:W-:-:S02]  /*467f0*/  IMAD.MOV.U32 R20, RZ, RZ, R8 ;  /* 0x000000ffff147224 */ /* 0x001fc400078e0008 */
[----:B------:R-:W-:Y:S01]  /*46800*/  IMAD.MOV.U32 R21, RZ, RZ, R9 ;  /* 0x000000ffff157224 */ /* 0x000fe200078e0009 */
[----:B------:R-:W2:Y:S01]  /*46810*/  LDL.LU R8, [R1+0x5eb4] ;  /* 0x005eb40001087983 */ /* 0x000ea20000300800 */
[----:B------:R-:W2:Y:S03]  /*46820*/  LDL.LU R9, [R1+0x5eb0] ;  /* 0x005eb00001097983 */ /* 0x000ea60000300800 */
[----:B------:R-:W-:Y:S01]  /*46830*/  STL.64 [R1+0x5e00], R20 ;  /* 0x005e001401007387 */ /* 0x000fe20000100a00 */
[----:B------:R-:W3:Y:S03]  /*46840*/  LDL.64 R24, [R1+0x10] ;  /* 0x0000100001187983 */ /* 0x000ee60000100a00 */
[----:B---3--:R0:W-:Y:S04]  /*46850*/  STL.64 [R1+0x5dc8], R24 ;  /* 0x005dc81801007387 */ /* 0x0081e80000100a00 */
[----:B0-----:R-:W3:Y:S01]  /*46860*/  LDL.LU R24, [R1+0x410] ;  /* 0x0004100001187983 */ /* 0x001ee20000300800 */
[----:B------:R-:W3:Y:S02]  /*46870*/  LDL.LU R25, [R1+0x414] ;  /* 0x0004140001197983 */ /* 0x000ee40000300800 */
[----:B------:R-:W4:Y:S02]  /*46880*/  LDL.LU R26, [R1+0x418] ;  /* 0x00041800011a7983 */ /* 0x000f240000300800 */
[----:B------:R-:W4:Y:S01]  /*46890*/  LDL.LU R27, [R1+0x41c] ;  /* 0x00041c00011b7983 */ /* 0x000f220000300800 */
[----:B------:R-:W2:Y:S04]  /*468a0*/  LDL.64 R20, [R1+0xf0] ;  /* 0x0000f00001147983 */ /* 0x000ea80000100a00 */
[----:B--2---:R-:W-:Y:S01]  /*468b0*/  STL.64 [R1+0x5e18], R20 ;  /* 0x005e181401007387 */ /* 0x004fe20000100a00 */
[----:B----4-:R-:W-:Y:S02]  /*468c0*/  STL.64 [R1+0x5df8], R26 ;  /* 0x005df81a01007387 */ /* 0x010fe40000100a00 */
[----:B---3--:R0:W-:Y:S02]  /*468d0*/  STL.64 [R1+0x5df0], R24 ;  /* 0x005df01801007387 */ /* 0x0081e40000100a00 */
        /* <DEDUP_REMOVED lines=16> */
[----:B------:R-:W4:Y:S04]  /*469e0*/  LDL.64 R20, [R1+0x120] ;  /* 0x0001200001147983 */ /* 0x000f280000100a00 */
[----:B----4-:R0:W-:Y:S04]  /*469f0*/  STL.64 [R1+0x5e60], R20 ;  /* 0x005e601401007387 */ /* 0x0101e80000100a00 */
[----:B0-----:R-:W4:Y:S04]  /*46a00*/  LDL.64 R20, [R1+0x130] ;  /* 0x0001300001147983 */ /* 0x001f280000100a00 */
[----:B----4-:R-:W-:Y:S01]  /*46a10*/  STL.64 [R1+0x5e78], R20 ;  /* 0x005e781401007387 */ /* 0x010fe20000100a00 */
[----:B---3--:R-:W-:Y:S02]  /*46a20*/  STL.64 [R1+0x5e28], R26 ;  /* 0x005e281a01007387 */ /* 0x008fe40000100a00 */
[----:B--2---:R0:W-:Y:S02]  /*46a30*/  STL.64 [R1+0x5e20], R24 ;  /* 0x005e201801007387 */ /* 0x0041e40000100a00 */
[----:B0-----:R-:W2:Y:S01]  /*46a40*/  LDL.LU R24, [R1+0x730] ;  /* 0x0007300001187983 */ /* 0x001ea20000300800 */
[----:B------:R-:W2:Y:S02]  /*46a50*/  LDL.LU R25, [R1+0x734] ;  /* 0x0007340001197983 */ /* 0x000ea40000300800 */
[----:B------:R-:W3:Y:S02]  /*46a60*/  LDL.LU R26, [R1+0x738] ;  /* 0x00073800011a7983 */ /* 0x000ee40000300800 */
[----:B------:R-:W3:Y:S01]  /*46a70*/  LDL.LU R27, [R1+0x73c] ;  /* 0x00073c00011b7983 */ /* 0x000ee20000300800 */
[----:B------:R-:W4:Y:S04]  /*46a80*/  LDL.64 R20, [R1+0x140] ;  /* 0x0001400001147983 */ /* 0x000f280000100a00 */
[----:B----4-:R0:W-:Y:S02]  /*46a90*/  STL.64 [R1+0x5e80], R20 ;  /* 0x005e801401007387 */ /* 0x0101e40000100a00 */
[----:B0-----:R-:W-:-:S02]  /*46aa0*/  IMAD.MOV.U32 R20, RZ, RZ, R11 ;  /* 0x000000ffff147224 */ /* 0x001fc400078e000b */
[----:B------:R-:W-:-:S05]  /*46ab0*/  IMAD.MOV.U32 R21, RZ, RZ, R3 ;  /* 0x000000ffff157224 */ /* 0x000fca00078e0003 */
[----:B------:R-:W-:Y:S01]  /*46ac0*/  STL.64 [R1+0x5e98], R20 ;  /* 0x005e981401007387 */ /* 0x000fe20000100a00 */
[----:B---3--:R-:W-:Y:S02]  /*46ad0*/  STL.64 [R1+0x5e40], R26 ;  /* 0x005e401a01007387 */ /* 0x008fe40000100a00 */
[----:B--2---:R0:W-:Y:S02]  /*46ae0*/  STL.64 [R1+0x5e38], R24 ;  /* 0x005e381801007387 */ /* 0x0041e40000100a00 */
[----:B0-----:R-:W2:Y:S01]  /*46af0*/  LDL.LU R24, [R1+0x740] ;  /* 0x0007400001187983 */ /* 0x001ea20000300800 */
[----:B------:R-:W2:Y:S02]  /*46b00*/  LDL.LU R25, [R1+0x744] ;  /* 0x0007440001197983 */ /* 0x000ea40000300800 */
[----:B------:R-:W3:Y:S02]  /*46b10*/  LDL.LU R26, [R1+0x748] ;  /* 0x00074800011a7983 */ /* 0x000ee40000300800 */
[----:B------:R-:W3:Y:S01]  /*46b20*/  LDL.LU R27, [R1+0x74c] ;  /* 0x00074c00011b7983 */ /* 0x000ee20000300800 */
[----:B------:R-:W4:Y:S01]  /*46b30*/  LDL.LU R16, [R1+0x430] ;  /* 0x0004300001107983 */ /* 0x000f220000300800 */
        /* <DEDUP_REMOVED lines=22> */
[----:B------:R-:W-:Y:S01]  /*46ca0*/  IMAD.MOV.U32 R20, RZ, RZ, R2 ;  /* 0x000000ffff147224 */ /* 0x000fe200078e0002 */
[----:B---3--:R-:W-:Y:S01]  /*46cb0*/  STL.64 [R1+0x5ea8], R26 ;  /* 0x005ea81a01007387 */ /* 0x008fe20000100a00 */
[----:B--2---:R0:W-:Y:S03]  /*46cc0*/  STL.64 [R1+0x5ea0], R24 ;  /* 0x005ea01801007387 */ /* 0x0041e60000100a00 */
[----:B0-----:R-:W2:Y:S01]  /*46cd0*/  LDL.LU R24, [R1+0x790] ;  /* 0x0007900001187983 */ /* 0x001ea20000300800 */
[----:B------:R-:W2:Y:S02]  /*46ce0*/  LDL.LU R25, [R1+0x794] ;  /* 0x0007940001197983 */ /* 0x000ea40000300800 */
[----:B------:R-:W2:Y:S02]  /*46cf0*/  LDL.LU R26, [R1+0x798] ;  /* 0x00079800011a7983 */ /* 0x000ea40000300800 */
[----:B------:R-:W2:Y:S01]  /*46d00*/  LDL.LU R27, [R1+0x79c] ;  /* 0x00079c00011b7983 */ /* 0x000ea20000300800 */
[----:B------:R0:W-:Y:S04]  /*46d10*/  STL.64 [R1+0x5dc0], R12 ;  /* 0x005dc00c01007387 */ /* 0x0001e80000100a00 */
[----:B0-----:R-:W3:Y:S01]  /*46d20*/  LDL.LU R12, [R1+0x400] ;  /* 0x00040000010c7983 */ /* 0x001ee20000300800 */
[----:B------:R-:W3:Y:S02]  /*46d30*/  LDL.LU R13, [R1+0x404] ;  /* 0x00040400010d7983 */ /* 0x000ee40000300800 */
[----:B------:R-:W3:Y:S02]  /*46d40*/  LDL.LU R14, [R1+0x408] ;  /* 0x00040800010e7983 */ /* 0x000ee40000300800 */
[----:B------:R-:W3:Y:S02]  /*46d50*/  LDL.LU R15, [R1+0x40c] ;  /* 0x00040c00010f7983 */ /* 0x000ee40000300800 */
[----:B------:R-:W-:Y:S01]  /*46d60*/  STL.64 [R1+0x430], R16 ;  /* 0x0004301001007387 */ /* 0x000fe20000100a00 */
[----:B------:R-:W-:Y:S02]  /*46d70*/  STL.64 [R1+0x438], R18 ;  /* 0x0004381201007387 */ /* 0x000fe40000100a00 */
[----:B------:R-:W0:Y:S04]  /*46d80*/  LDSM.16.MT88.4 R16, [R10+0x8180] ;  /* 0x008180000a10783b */ /* 0x000e280000004200 */
[----:B------:R-:W-:Y:S01]  /*46d90*/  IMAD.MOV.U32 R21, RZ, RZ, R0 ;  /* 0x000000ffff157224 */ /* 0x000fe200078e0000 */
[----:B------:R-:W-:Y:S01]  /*46da0*/  STL [R1+0x5d98], R10 ;  /* 0x005d980a01007387 */ /* 0x000fe20000100800 */
[----:B------:R1:W-:Y:S03]  /*46db0*/  STL.64 [R1+0x5d90], R8 ;  /* 0x005d900801007387 */ /* 0x0003e60000100a00 */
[----:B-1----:R-:W4:Y:S01]  /*46dc0*/  LDL.LU R8, [R1+0x770] ;  /* 0x0007700001087983 */ /* 0x002f220000300800 */
[----:B------:R-:W4:Y:S02]  /*46dd0*/  LDL.LU R9, [R1+0x774] ;  /* 0x0007740001097983 */ /* 0x000f240000300800 */
[----:B------:R-:W4:Y:S02]  /*46de0*/  LDL.LU R10, [R1+0x778] ;  /* 0x00077800010a7983 */ /* 0x000f240000300800 */
[----:B------:R-:W4:Y:S01]  /*46df0*/  LDL.LU R11, [R1+0x77c] ;  /* 0x00077c00010b7983 */ /* 0x000f220000300800 */
[----:B0-----:R-:W-:Y:S01]  /*46e00*/  STL.64 [R1+0x5cd0], R18 ;  /* 0x005cd01201007387 */ /* 0x001fe20000100a00 */
[----:B------:R0:W-:Y:S03]  /*46e10*/  STL.64 [R1+0x5cc8], R16 ;  /* 0x005cc81001007387 */ /* 0x0001e60000100a00 */
[----:B0-----:R-:W3:Y:S01]  /*46e20*/  LDL.64 R16, [R1+0xd0] ;  /* 0x0000d00001107983 */ /* 0x001ee20000100a00 */
        /* <DEDUP_REMOVED lines=13> */
[----:B0-----:R-:W4:Y:S02]  /*46f00*/  LDL.LU.64 R20, [R1+0x5e80] ;  /* 0x005e800001147983 */ /* 0x001f240000300a00 */
[C---:B----4-:R-:W-:Y:S01]  /*46f10*/  HMMA.16816.F32 R8, R4.reuse, R20, R8 ;  /* 0x000000140408723c */ /* 0x050fe20000001808 */
[----:B------:R-:W-:Y:S11]  /*46f20*/  IMAD.MOV.U32 R3, RZ, RZ, R21 ;  /* 0x000000ffff037224 */ /* 0x000ff600078e0015 */
[----:B------:R-:W-:Y:S11]  /*46f30*/  @!UPT UIADD3 URZ, URZ, URZ, URZ ;  /* 0x0000003f3f3ff290 */ /* 0x000ff6000fffe03f */
[----:B------:R0:W-:Y:S01]  /*46f40*/  STL.64 [R1+0x780], R8 ;  /* 0x0007800801007387 */ /* 0x0001e20000100a00 */
[----:B------:R-:W-:Y:S02]  /*46f50*/  STL.64 [R1+0x788], R10 ;  /* 0x0007880a01007387 */ /* 0x000fe40000100a00 */
[----:B0-----:R-:W-:Y:S02]  /*46f60*/  IMAD.MOV.U32 R8, RZ, RZ, R20 ;  /* 0x000000ffff087224 */ /* 0x001fe400078e0014 */
[----:B------:R-:W2:Y:S02]  /*46f70*/  LDL.LU.64 R20, [R1+0x5e78] ;  /* 0x005e780001147983 */ /* 0x000ea40000300a00 */
        /* <DEDUP_REMOVED lines=47> */
[----:B0-----:R-:W3:Y:S01]  /*47270*/  LDL.LU.64 R22, [R1+0x5de8] ;  /* 0x005de80001167983 */ /* 0x001ee20000300a00 */
[----:B------:R-:W3:Y:S02]  /*47280*/  LDL.LU.64 R20, [R1+0x5de0] ;  /* 0x005de00001147983 */ /* 0x000ee40000300a00 */
[----:B---3--:R-:W-:Y:S01]  /*47290*/  HMMA.16816.F32 R4, R4, R16, R20 ;  /* 0x000000100404723c */ /* 0x008fe20000001814 */
[----:B------:R-:W2:Y:S01]  /*472a0*/  LDL.LU.64 R22, [R1+0x5dd8] ;  /* 0x005dd80001167983 */ /* 0x000ea20000300a00 */
[----:B------:R-:W2:Y:S11]  /*472b0*/  LDL.LU.64 R20, [R1+0x5dd0] ;  /* 0x005dd00001147983 */ /* 0x000eb60000300a00 */
[----:B------:R-:W-:Y:S10]  /*472c0*/  @!UPT UIADD3 URZ, URZ, URZ, URZ ;  /* 0x0000003f3f3ff290 */ /* 0x000ff4000fffe03f */
[----:B------:R0:W-:Y:S01]  /*472d0*/  STL.64 [R1+0x420], R4 ;  /* 0x0004200401007387 */ /* 0x0001e20000100a00 */
[----:B------:R-:W-:Y:S03]  /*472e0*/  STL.64 [R1+0x428], R6 ;  /* 0x0004280601007387 */ /* 0x000fe60000100a00 */
[----:B0-----:R-:W2:Y:S01]  /*472f0*/  LDL.64 R4, [R1+0x20] ;  /* 0x0000200001047983 */ /* 0x001ea20000100a00 */
[----:B------:R-:W-:Y:S01]  /*47300*/  STL.64 [R1+0x5ce0], R16 ;  /* 0x005ce01001007387 */ /* 0x000fe20000100a00 */
[C---:B--2---:R-:W-:Y:S11]  /*47310*/  HMMA.16816.F32 R24, R20.reuse, R4, R24 ;  /* 0x000000041418723c */ /* 0x044ff60000001818 */
[----:B------:R-:W-:Y:S11]  /*47320*/  @!UPT UIADD3 URZ, URZ, URZ, URZ ;  /* 0x0000003f3f3ff290 */ /* 0x000ff6000fffe03f */
[----:B------:R-:W-:Y:S01]  /*47330*/  @!UPT UIADD3 URZ, URZ, URZ, URZ ;  /* 0x0000003f3f3ff290 */ /* 0x000fe2000fffe03f */
[----:B------:R0:W-:Y:S01]  /*47340*/  STL.64 [R1+0x410], R24 ;  /* 0x0004101801007387 */ /* 0x0001e20000100a00 */
[----:B------:R-:W-:Y:S03]  /*47350*/  STL.64 [R1+0x418], R26 ;  /* 0x0004181a01007387 */ /* 0x000fe60000100a00 */
[----:B0-----:R-:W2:Y:S01]  /*47360*/  LDL.LU.64 R24, [R1+0x5dc8] ;  /* 0x005dc80001187983 */ /* 0x001ea20000300a00 */
[----:B------:R-:W-:Y:S02]  /*47370*/  IMAD.MOV.U32 R29, RZ, RZ, R4 ;  /* 0x000000ffff1d7224 */ /* 0x000fe400078e0004 */
[----:B------:R-:W-:Y:S02]  /*47380*/  IMAD.MOV.U32 R28, RZ, RZ, R5 ;  /* 0x000000ffff1c7224 */ /* 0x000fe400078e0005 */
[----:B--2---:R-:W-:Y:S01]  /*47390*/  HMMA.16816.F32 R4, R20, R24, R12 ;  /* 0x000000181404723c */ /* 0x004fe2000000180c */
[----:B------:R-:W-:-:S02]  /*473a0*/  IMAD.MOV.U32 R17, RZ, RZ, R24 ;  /* 0x000000ffff117224 */ /* 0x000fc400078e0018 */
[----:B------:R-:W-:Y:S11]  /*473b0*/  IMAD.MOV.U32 R16, RZ, RZ, R25 ;  /* 0x000000ffff107224 */ /* 0x000ff600078e0019 */
[----:B------:R-:W-:Y:S09]  /*473c0*/  @!UPT UIADD3 URZ, URZ, URZ, URZ ;  /* 0x0000003f3f3ff290 */ /* 0x000ff2000fffe03f */
[----:B------:R-:W-:Y:S01]  /*473d0*/  STL.64 [R1+0x400], R4 ;  /* 0x0004000401007387 */ /* 0x000fe20000100a00 */
[----:B------:R-:W-:Y:S02]  /*473e0*/  STL.64 [R1+0x408], R6 ;  /* 0x0004080601007387 */ /* 0x000fe40000100a00 */
[----:B------:R-:W2:Y:S02]  /*473f0*/  LDL.LU R12, [R1+0x3f0] ;  /* 0x0003f000010c7983 */ /* 0x000ea40000300800 */
[----:B------:R-:W2:Y:S01]  /*47400*/  LDL.LU R13, [R1+0x3f4] ;  /* 0x0003f400010d7983 */ /* 0x000ea20000300800 */
[----:B------:R-:W2:Y:S01]  /*47410*/  LDL.LU R14, [R1+0x3f8] ;  /* 0x0003f800010e7983 */ /* 0x000ea20000300800 */
[----:B------:R-:W2:Y:S02]  /*47420*/  LDL.LU R15, [R1+0x3fc] ;  /* 0x0003fc00010f7983 */ /* 0x000ea40000300800 */
[----:B------:R-:W2:Y:S02]  /*47430*/  LDL.64 R24, [R1] ;  /* 0x0000000001187983 */ /* 0x000ea40000100a00 */
[----:B------:R-:W-:Y:S01]  /*47440*/  STL.64 [R1+0x5d28], R18 ;  /* 0x005d281201007387 */ /* 0x000fe20000100a00 */
[----:B------:R0:W-:Y:S02]  /*47450*/  STL.64 [R1+0x5d20], R16 ;  /* 0x005d201001007387 */ /* 0x0001e40000100a00 */
[----:B0-----:R-:W-:-:S02]  /*47460*/  IMAD.MOV.U32 R16, RZ, RZ, R10 ;  /* 0x000000ffff107224 */ /* 0x001fc400078e000a */
[----:B------:R-:W-:-:S05]  /*47470*/  IMAD.MOV.U32 R17, RZ, RZ, R9 ;  /* 0x000000ffff117224 */ /* 0x000fca00078e0009 */
[----:B------:R0:W-:Y:S04]  /*47480*/  STL.64 [R1+0x5d38], R16 ;  /* 0x005d381001007387 */ /* 0x0001e80000100a00 */
[----:B0-----:R-:W3:Y:S01]  /*47490*/  LDL.LU R16, [R1+0x6d0] ;  /* 0x0006d00001107983 */ /* 0x001ee20000300800 */
[----:B------:R-:W3:Y:S02]  /*474a0*/  LDL.LU R17, [R1+0x6d4] ;  /* 0x0006d40001117983 */ /* 0x000ee40000300800 */
[----:B------:R-:W4:Y:S02]  /*474b0*/  LDL.LU R18, [R1+0x6d8] ;  /* 0x0006d80001127983 */ /* 0x000f240000300800 */
[----:B------:R-:W4:Y:S02]  /*474c0*/  LDL.LU R19, [R1+0x6dc] ;  /* 0x0006dc0001137983 */ /* 0x000f240000300800 */
[----:B----4-:R-:W-:Y:S01]  /*474d0*/  STL.64 [R1+0x5d48], R18 ;  /* 0x005d481201007387 */ /* 0x010fe20000100a00 */
[----:B---3--:R0:W-:Y:S02]  /*474e0*/  STL.64 [R1+0x5d40], R16 ;  /* 0x005d401001007387 */ /* 0x0081e40000100a00 */
[----:B------:R-:W3:Y:S02]  /*474f0*/  LDL.LU R4, [R1+0x3c0] ;  /* 0x0003c00001047983 */ /* 0x000ee40000300800 */
[----:B------:R-:W3:Y:S01]  /*47500*/  LDL.LU R5, [R1+0x3c4] ;  /* 0x0003c40001057983 */ /* 0x000ee20000300800 */
[----:B------:R-:W4:Y:S01]  /*47510*/  LDL.LU R6, [R1+0x3c8] ;  /* 0x0003c80001067983 */ /* 0x000f220000300800 */
[----:B------:R-:W4:Y:S02]  /*47520*/  LDL.LU R7, [R1+0x3cc] ;  /* 0x0003cc0001077983 */ /* 0x000f240000300800 */
[----:B0-----:R-:W-:-:S02]  /*47530*/  IMAD.MOV.U32 R16, RZ, RZ, R8 ;  /* 0x000000ffff107224 */ /* 0x001fc400078e0008 */
[----:B------:R-:W-:Y:S01]  /*47540*/  IMAD.MOV.U32 R17, RZ, RZ, R3 ;  /* 0x000000ffff117224 */ /* 0x000fe200078e0003 */
[----:B--2---:R-:W-:Y:S01]  /*47550*/  HMMA.16816.F32 R12, R20, R24, R12 ;  /* 0x00000018140c723c */ /* 0x004fe2000000180c */
[----:B----4-:R-:W-:Y:S01]  /*47560*/  STL.64 [R1+0x5da8], R6 ;  /* 0x005da80601007387 */ /* 0x010fe20000100a00 */
[----:B---3--:R0:W-:Y:S03]  /*47570*/  STL.64 [R1+0x5da0], R4 ;  /* 0x005da00401007387 */ /* 0x0081e60000100a00 */
[----:B0-----:R-:W2:Y:S01]  /*47580*/  LDL.LU R4, [R1+0x3e0] ;  /* 0x0003e00001047983 */ /* 0x001ea20000300800 */
[----:B------:R-:W2:Y:S02]  /*47590*/  LDL.LU R5, [R1+0x3e4] ;  /* 0x0003e40001057983 */ /* 0x000ea40000300800 */
[----:B------:R-:W2:Y:S02]  /*475a0*/  LDL.LU R6, [R1+0x3e8] ;  /* 0x0003e80001067983 */ /* 0x000ea40000300800 */
[----:B------:R-:W2:Y:S01]  /*475b0*/  LDL.LU R7, [R1+0x3ec] ;  /* 0x0003ec0001077983 */ /* 0x000ea20000300800 */
[----:B------:R-:W3:Y:S01]  /*475c0*/  LDL.LU R8, [R1+0x3d0] ;  /* 0x0003d00001087983 */ /* 0x000ee20000300800 */
[----:B------:R-:W3:Y:S02]  /*475d0*/  LDL.LU R9, [R1+0x3d4] ;  /* 0x0003d40001097983 */ /* 0x000ee40000300800 */
[----:B------:R-:W3:Y:S02]  /*475e0*/  LDL.LU R10, [R1+0x3d8] ;  /* 0x0003d800010a7983 */ /* 0x000ee40000300800 */
[----:B------:R-:W3:Y:S01]  /*475f0*/  LDL.LU R11, [R1+0x3dc] ;  /* 0x0003dc00010b7983 */ /* 0x000ee20000300800 */
[----:B------:R0:W-:Y:S04]  /*47600*/  STL.64 [R1+0x5d60], R16 ;  /* 0x005d601001007387 */ /* 0x0001e80000100a00 */
[----:B0-----:R-:W4:Y:S04]  /*47610*/  LDL.64 R16, [R1+0x150] ;  /* 0x0001500001107983 */ /* 0x001f280000100a00 */
[----:B----4-:R0:W-:Y:S04]  /*47620*/  STL.64 [R1+0x5d78], R16 ;  /* 0x005d781001007387 */ /* 0x0101e80000100a00 */
[----:B0-----:R-:W4:Y:S01]  /*47630*/  LDL.64 R16, [R1+0x30] ;  /* 0x0000300001107983 */ /* 0x001f220000100a00 */
[----:B------:R0:W-:Y:S02]  /*47640*/  STL.64 [R1+0x3f0], R12 ;  /* 0x0003f00c01007387 */ /* 0x0001e40000100a00 */
[----:B------:R1:W-:Y:S01]  /*47650*/  STL.64 [R1+0x3f8], R14 ;  /* 0x0003f80e01007387 */ /* 0x0003e20000100a00 */
[----:B0-----:R-:W3:Y:S01]  /*47660*/  LDL.LU.64 R12, [R1+0x5dc0] ;  /* 0x005dc000010c7983 */ /* 0x001ee20000300a00 */
[----:B-1----:R-:W-:-:S02]  /*47670*/  IMAD.MOV.U32 R15, RZ, RZ, R24 ;  /* 0x000000ffff0f7224 */ /* 0x002fc400078e0018 */
[----:B------:R-:W-:Y:S02]  /*47680*/  IMAD.MOV.U32 R14, RZ, RZ, R25 ;  /* 0x000000ffff0e7224 */ /* 0x000fe400078e0019 */
[----:B------:R-:W2:Y:S01]  /*47690*/  LDL.LU.64 R26, [R1+0x5db8] ;  /* 0x005db800011a7983 */ /* 0x000ea20000300a00 */
        /* <DEDUP_REMOVED lines=8> */
[----:B------:R-:W-:Y:S02]  /*47720*/  STL.64 [R1+0x5c80], R26 ;  /* 0x005c801a01007387 */ /* 0x000fe40000100a00 */
[----:B------:R0:W-:Y:S02]  /*47730*/  STL.64 [R1+0x5c78], R24 ;  /* 0x005c781801007387 */ /* 0x0001e40000100a00 */
[----:B0-----:R-:W2:Y:S04]  /*47740*/  LDL.64 R24, [R1+0x110] ;  /* 0x0001100001187983 */ /* 0x001ea80000100a00 */
[----:B--2---:R0:W-:Y:S04]  /*47750*/  STL.64 [R1+0x5d30], R24 ;  /* 0x005d301801007387 */ /* 0x0041e80000100a00 */
        /* <DEDUP_REMOVED lines=10> */
[C---:B---3--:R-:W-:Y:S01]  /*47800*/  HMMA.16816.F32 R8, R20.reuse, R12, R8 ;  /* 0x0000000c1408723c */ /* 0x048fe20000001808 */
[----:B--2---:R-:W-:Y:S01]  /*47810*/  STL.64 [R1+0x5d70], R26 ;  /* 0x005d701a01007387 */ /* 0x004fe20000100a00 */
[----:B------:R0:W-:Y:S03]  /*47820*/  STL.64 [R1+0x5d68], R24 ;  /* 0x005d681801007387 */ /* 0x0001e60000100a00 */
[----:B0-----:R-:W2:Y:S01]  /*47830*/  LDL.LU R24, [R1+0x6f0] ;  /* 0x0006f00001187983 */ /* 0x001ea20000300800 */
[----:B------:R-:W2:Y:S02]  /*47840*/  LDL.LU R25, [R1+0x6f4] ;  /* 0x0006f40001197983 */ /* 0x000ea40000300800 */
[----:B------:R-:W3:Y:S02]  /*47850*/  LDL.LU R26, [R1+0x6f8] ;  /* 0x0006f800011a7983 */ /* 0x000ee40000300800 */
[----:B------:R-:W3:Y:S02]  /*47860*/  LDL.LU R27, [R1+0x6fc] ;  /* 0x0006fc00011b7983 */ /* 0x000ee40000300800 */
[----:B---3--:R-:W-:Y:S01]  /*47870*/  STL.64 [R1+0x5d88], R26 ;  /* 0x005d881a01007387 */ /* 0x008fe20000100a00 */
[----:B--2---:R0:W-:Y:S03]  /*47880*/  STL.64 [R1+0x5d80], R24 ;  /* 0x005d801801007387 */ /* 0x0041e60000100a00 */
[----:B0-----:R-:W4:Y:S01]  /*47890*/  LDL.LU R24, [R1+0x700] ;  /* 0x0007000001187983 */ /* 0x001f220000300800 */
[----:B------:R-:W4:Y:S02]  /*478a0*/  LDL.LU R25, [R1+0x704] ;  /* 0x0007040001197983 */ /* 0x000f240000300800 */
[----:B------:R-:W4:Y:S02]  /*478b0*/  LDL.LU R26, [R1+0x708] ;  /* 0x00070800011a7983 */ /* 0x000f240000300800 */
[----:B------:R-:W4:Y:S02]  /*478c0*/  LDL.LU R27, [R1+0x70c] ;  /* 0x00070c00011b7983 */ /* 0x000f240000300800 */
[----:B------:R-:W-:Y:S01]  /*478d0*/  STL.64 [R1+0x3d0], R8 ;  /* 0x0003d00801007387 */ /* 0x000fe20000100a00 */
[----:B------:R0:W-:Y:S03]  /*478e0*/  STL.64 [R1+0x3d8], R10 ;  /* 0x0003d80a01007387 */ /* 0x0001e60000100a00 */
[----:B0-----:R-:W2:Y:S01]  /*478f0*/  LDL.LU R10, [R1+0x5d98] ;  /* 0x005d9800010a7983 */ /* 0x001ea20000300800 */
[----:B------:R-:W3:Y:S02]  /*47900*/  LDL.LU.64 R8, [R1+0x5d90] ;  /* 0x005d900001087983 */ /* 0x000ee40000300a00 */
[----:B------:R-:W-:Y:S01]  /*47910*/  STL.64 [R1+0x5c70], R12 ;  /* 0x005c700c01007387 */ /* 0x000fe20000100a00 */
[C---:B---3--:R-:W-:Y:S08]  /*47920*/  HMMA.16816.F32 R4, R20.reuse, R8, R4 ;  /* 0x000000081404723c */ /* 0x048ff00000001804 */
[----:B----4-:R-:W-:Y:S11]  /*47930*/  HMMA.16816.F32 R24, R20, R16, R24 ;  /* 0x000000101418723c */ /* 0x010ff60000001818 */
[----:B------:R-:W-:Y:S04]  /*47940*/  @!UPT UIADD3 URZ, URZ, URZ, URZ ;  /* 0x0000003f3f3ff290 */ /* 0x000fe8000fffe03f */
[----:B------:R-:W-:Y:S01]  /*47950*/  STL.64 [R1+0x3c0], R4 ;  /* 0x0003c00401007387 */ /* 0x000fe20000100a00 */
[----:B------:R-:W-:Y:S02]  /*47960*/  STL.64 [R1+0x3c8], R6 ;  /* 0x0003c80601007387 */ /* 0x000fe40000100a00 */
[----:B--2---:R-:W0:Y:S02]  /*47970*/  LDSM.16.MT88.4 R4, [R10+0x8200] ;  /* 0x008200000a04783b */ /* 0x004e240000004200 */
[----:B0-----:R0:W-:Y:S02]  /*47980*/  STL.64 [R1+0x5bb0], R6 ;  /* 0x005bb00601007387 */ /* 0x0011e40000100a00 */
[----:B------:R-:W-:Y:S02]  /*47990*/  STL.64 [R1+0x5ba8], R4 ;  /* 0x005ba80401007387 */ /* 0x000fe40000100a00 */
[----:B------:R-:W-:Y:S02]  /*479a0*/  STL.64 [R1+0x710], R24 ;  /* 0x0007101801007387 */ /* 0x000fe40000100a00 */
[----:B------:R1:W-:Y:S02]  /*479b0*/  STL.64 [R1+0x718], R26 ;  /* 0x0007181a01007387 */ /* 0x0003e40000100a00 */
[----:B0-----:R-:W-:-:S02]  /*479c0*/  IMAD.MOV.U32 R7, RZ, RZ, R16 ;  /* 0x000000ffff077224 */ /* 0x001fc400078e0010 */
[----:B------:R-:W-:Y:S01]  /*479d0*/  IMAD.MOV.U32 R6, RZ, RZ, R17 ;  /* 0x000000ffff067224 */ /* 0x000fe200078e0011 */
[----:B-1----:R-:W2:Y:S01]  /*479e0*/  LDL.LU.64 R26, [R1+0x5d88] ;  /* 0x005d8800011a7983 */ /* 0x002ea20000300a00 */
[----:B------:R-:W2:Y:S02]  /*479f0*/  LDL.LU.64 R24, [R1+0x5d80] ;  /* 0x005d800001187983 */ /* 0x000ea40000300a00 */
[----:B------:R-:W2:Y:S02]  /*47a00*/  LDL.LU.64 R16, [R1+0x5d78] ;  /* 0x005d780001107983 */ /* 0x000ea40000300a00 */
[----:B------:R-:W-:Y:S02]  /*47a10*/  IMAD.MOV.U32 R4, RZ, RZ, R2 ;  /* 0x000000ffff047224 */ /* 0x000fe400078e0002 */
[----:B------:R-:W-:Y:S01]  /*47a20*/  IMAD.MOV.U32 R5, RZ, RZ, R0 ;  /* 0x000000ffff057224 */ /* 0x000fe200078e0000 */
        /* <DEDUP_REMOVED lines=21> */
[----:B------:R-:W-:Y:S03]  /*47b80*/  STL.64 [R1+0x6e8], R18 ;  /* 0x0006e81201007387 */ /* 0x000fe60000100a00 */
[----:B0-----:R-:W2:Y:S01]  /*47b90*/  LDL.LU.64 R16, [R1+0x5d38] ;  /* 0x005d380001107983 */ /* 0x001ea20000300a00 */
[----:B------:R0:W-:Y:S02]  /*47ba0*/  STL.64 [R1+0x5c30], R4 ;  /* 0x005c300401007387 */ /* 0x0001e40000100a00 */
[----:B------:R1:W-:Y:S01]  /*47bb0*/  STL.64 [R1+0x5cf8], R6 ;  /* 0x005cf80601007387 */ /* 0x0003e20000100a00 */
[----:B0-----:R-:W3:Y:S01]  /*47bc0*/  LDL.LU R4, [R1+0x6b0] ;  /* 0x0006b00001047983 */ /* 0x001ee20000300800 */
[----:B------:R-:W3:Y:S02]  /*47bd0*/  LDL.LU R5, [R1+0x6b4] ;  /* 0x0006b40001057983 */ /* 0x000ee40000300800 */
[----:B-1----:R-:W3:Y:S02]  /*47be0*/  LDL.LU R6, [R1+0x6b8] ;  /* 0x0006b80001067983 */ /* 0x002ee40000300800 */
[----:B------:R-:W3:Y:S01]  /*47bf0*/  LDL.LU R7, [R1+0x6bc] ;  /* 0x0006bc0001077983 */ /* 0x000ee20000300800 */
[C---:B--2---:R-:W-:Y:S01]  /*47c00*/  HMMA.16816.F32 R16, R20.reuse, R16, R24 ;  /* 0x000000101410723c */ /* 0x044fe20000001818 */
[----:B------:R-:W3:Y:S11]  /*47c10*/  LDL.LU.64 R24, [R1+0x5d30] ;  /* 0x005d300001187983 */ /* 0x000ef60000300a00 */
[----:B------:R-:W-:Y:S11]  /*47c20*/  @!UPT UIADD3 URZ, URZ, URZ, URZ ;  /* 0x0000003f3f3ff290 */ /* 0x000ff6000fffe03f */
[----:B------:R-:W-:Y:S01]  /*47c30*/  STL.64 [R1+0x6d0], R16 ;  /* 0x0006d01001007387 */ /* 0x000fe20000100a00 */
[----:B------:R0:W-:Y:S03]  /*47c40*/  STL.64 [R1+0x6d8], R18 ;  /* 0x0006d81201007387 */ /* 0x0001e60000100a00 */
[----:B0-----:R-:W2:Y:S01]  /*47c50*/  LDL.LU.64 R18, [R1+0x5d28] ;  /* 0x005d280001127983 */ /* 0x001ea20000300a00 */
[----:B------:R-:W4:Y:S01]  /*47c60*/  LDL.LU.64 R16, [R1+0x5d20] ;  /* 0x005d200001107983 */ /* 0x000f220000300a00 */
[----:B---3--:R-:W-:Y:S01]  /*47c70*/  HMMA.16816.F32 R4, R20, R24, R4 ;  /* 0x000000181404723c */ /* 0x008fe20000001804 */
[----:B------:R-:W-:Y:S02]  /*47c80*/  IMAD.MOV.U32 R11, RZ, RZ, R24 ;  /* 0x000000ffff0b7224 */ /* 0x000fe400078e0018 */
[----:B------:R-:W-:-:S04]  /*47c90*/  IMAD.MOV.U32 R3, RZ, RZ, R25 ;  /* 0x000000ffff037224 */ /* 0x000fc800078e0019 */
[----:B------:R-:W-:Y:S02]  /*47ca0*/  IMAD.MOV.U32 R24, RZ, RZ, R15 ;  /* 0x000000ffff187224 */ /* 0x000fe400078e000f */
[----:B------:R-:W-:Y:S11]  /*47cb0*/  IMAD.MOV.U32 R25, RZ, RZ, R14 ;  /* 0x000000ffff197224 */ /* 0x000ff600078e000e */
[----:B------:R-:W-:Y:S03]  /*47cc0*/  @!UPT UIADD3 URZ, URZ, URZ, URZ ;  /* 0x0000003f3f3ff290 */ /* 0x000fe6000fffe03f */
[----:B------:R-:W-:Y:S01]  /*47cd0*/  STL.64 [R1+0x6c0], R4 ;  /* 0x0006c00401007387 */ /* 0x000fe20000100a00 */
[----:B------:R-:W-:Y:S02]  /*47ce0*/  STL.64 [R1+0x6c8], R6 ;  /* 0x0006c80601007387 */ /* 0x000fe40000100a00 */
[----:B------:R4:W-:Y:S02]  /*47cf0*/  STL.64 [R1+0x5c98], R24 ;  /* 0x005c981801007387 */ /* 0x0009e40000100a00 */
[----:B------:R-:W3:Y:S01]  /*47d00*/  LDL.LU R12, [R1+0x370] ;  /* 0x00037000010c7983 */ /* 0x000ee20000300800 */
[----:B------:R-:W3:Y:S01]  /*47d10*/  LDL.LU R13, [R1+0x374] ;  /* 0x00037400010d7983 */ /* 0x000ee20000300800 */
[----:B------:R-:W3:Y:S02]  /*47d20*/  LDL.LU R14, [R1+0x378] ;  /* 0x00037800010e7983 */ /* 0x000ee40000300800 */
[----:B------:R-:W3:Y:S02]  /*47d30*/  LDL.LU R15, [R1+0x37c] ;  /* 0x00037c00010f7983 */ /* 0x000ee40000300800 */
[----:B----4-:R-:W-:-:S02]  /*47d40*/  IMAD.MOV.U32 R24, RZ, RZ, R17 ;  /* 0x000000ffff187224 */ /* 0x010fc400078e0011 */
[----:B------:R-:W-:Y:S02]  /*47d50*/  IMAD.MOV.U32 R25, RZ, RZ, R16 ;  /* 0x000000ffff197224 */ /* 0x000fe400078e0010 */
[----:B------:R-:W4:Y:S01]  /*47d60*/  LDL.64 R16, [R1+0xe0] ;  /* 0x0000e00001107983 */ /* 0x000f220000100a00 */
[----:B--2---:R-:W-:Y:S02]  /*47d70*/  IMAD.MOV.U32 R4, RZ, RZ, R19 ;  /* 0x000000ffff047224 */ /* 0x004fe400078e0013 */
[----:B------:R-:W-:Y:S01]  /*47d80*/  IMAD.MOV.U32 R5, RZ, RZ, R18 ;  /* 0x000000ffff057224 */ /* 0x000fe200078e0012 */
[----:B----4-:R-:W-:Y:S01]  /*47d90*/  STL.64 [R1+0x5d00], R16 ;  /* 0x005d001001007387 */ /* 0x010fe20000100a00 */
[----:B------:R-:W-:Y:S02]  /*47da0*/  STL.64 [R1+0x5cb0], R24 ;  /* 0x005cb01801007387 */ /* 0x000fe40000100a00 */
[----:B---3--:R-:W-:Y:S02]  /*47db0*/  STL.64 [R1+0x5c90], R14 ;  /* 0x005c900e01007387 */ /* 0x008fe40000100a00 */
[----:B------:R0:W-:Y:S02]  /*47dc0*/  STL.64 [R1+0x5c88], R12 ;  /* 0x005c880c01007387 */ /* 0x0001e40000100a00 */
[----:B0-----:R-:W2:Y:S01]  /*47dd0*/  LDL.LU R12, [R1+0x380] ;  /* 0x00038000010c7983 */ /* 0x001ea20000300800 */
[----:B------:R-:W2:Y:S02]  /*47de0*/  LDL.LU R13, [R1+0x384] ;  /* 0x00038400010d7983 */ /* 0x000ea40000300800 */
[----:B------:R-:W3:Y:S02]  /*47df0*/  LDL.LU R14, [R1+0x388] ;  /* 0x00038800010e7983 */ /* 0x000ee40000300800 */
[----:B------:R-:W3:Y:S01]  /*47e00*/  LDL.LU R15, [R1+0x38c] ;  /* 0x00038c00010f7983 */ /* 0x000ee20000300800 */
[----:B------:R0:W-:Y:S04]  /*47e10*/  STL.64 [R1+0x5d08], R4 ;  /* 0x005d080401007387 */ /* 0x0001e80000100a00 */
[----:B0-----:R-:W4:Y:S01]  /*47e20*/  LDL.64 R4, [R1+0x100] ;  /* 0x0001000001047983 */ /* 0x001f220000100a00 */
[----:B------:R-:W2:Y:S02]  /*47e30*/  LDL.LU R16, [R1+0x690] ;  /* 0x0006900001107983 */ /* 0x000ea40000300800 */
[----:B------:R-:W2:Y:S02]  /*47e40*/  LDL.LU R17, [R1+0x694] ;  /* 0x0006940001117983 */ /* 0x000ea40000300800 */
[----:B------:R-:W2:Y:S01]  /*47e50*/  LDL.LU R18, [R1+0x698] ;  /* 0x0006980001127983 */ /* 0x000ea20000300800 */
[----:B------:R-:W2:Y:S01]  /*47e60*/  LDL.LU R19, [R1+0x69c] ;  /* 0x00069c0001137983 */ /* 0x000ea20000300800 */
[----:B------:R-:W-:-:S02]  /*47e70*/  IMAD.MOV.U32 R24, RZ, RZ, R29 ;  /* 0x000000ffff187224 */ /* 0x000fc400078e001d */
[----:B------:R-:W-:Y:S01]  /*47e80*/  IMAD.MOV.U32 R25, RZ, RZ, R28 ;  /* 0x000000ffff197224 */ /* 0x000fe200078e001c */
[----:B--2---:R-:W-:Y:S01]  /*47e90*/  STL.64 [R1+0x5d18], R18 ;  /* 0x005d181201007387 */ /* 0x004fe20000100a00 */
[----:B------:R0:W-:Y:S03]  /*47ea0*/  STL.64 [R1+0x5d10], R16 ;  /* 0x005d101001007387 */ /* 0x0001e60000100a00 */
[----:B0-----:R-:W4:Y:S01]  /*47eb0*/  LDL.LU R16, [R1+0x6a0] ;  /* 0x0006a00001107983 */ /* 0x001f220000300800 */
[----:B------:R-:W4:Y:S02]  /*47ec0*/  LDL.LU R17, [R1+0x6a4] ;  /* 0x0006a40001117983 */ /* 0x000f240000300800 */
[----:B------:R-:W4:Y:S02]  /*47ed0*/  LDL.LU R18, [R1+0x6a8] ;  /* 0x0006a80001127983 */ /* 0x000f240000300800 */
[----:B------:R-:W4:Y:S01]  /*47ee0*/  LDL.LU R19, [R1+0x6ac] ;  /* 0x0006ac0001137983 */ /* 0x000f220000300800 */
[----:B------:R0:W-:Y:S04]  /*47ef0*/  STL.64 [R1+0x5cd8], R24 ;  /* 0x005cd81801007387 */ /* 0x0001e80000100a00 */
        /* <DEDUP_REMOVED lines=10> */
[----:B---3--:R-:W-:Y:S01]  /*47fa0*/  STL.64 [R1+0x5ca8], R14 ;  /* 0x005ca80e01007387 */ /* 0x008fe20000100a00 */
[----:B------:R0:W-:Y:S03]  /*47fb0*/  STL.64 [R1+0x5ca0], R12 ;  /* 0x005ca00c01007387 */ /* 0x0001e60000100a00 */
[----:B0-----:R-:W3:Y:S01]  /*47fc0*/  LDL.LU R12, [R1+0x390] ;  /* 0x00039000010c7983 */ /* 0x001ee20000300800 */
[----:B------:R-:W3:Y:S02]  /*47fd0*/  LDL.LU R13, [R1+0x394] ;  /* 0x00039400010d7983 */ /* 0x000ee40000300800 */
[----:B------:R-:W2:Y:S02]  /*47fe0*/  LDL.LU R14, [R1+0x398] ;  /* 0x00039800010e7983 */ /* 0x000ea40000300800 */
[----:B------:R-:W2:Y:S01]  /*47ff0*/  LDL.LU R15, [R1+0x39c] ;  /* 0x00039c00010f7983 */ /* 0x000ea20000300800 */
[----:B----4-:R-:W-:Y:S01]  /*48000*/  HMMA.16816.F32 R16, R20, R4, R16 ;  /* 0x000000041410723c */ /* 0x010fe20000001810 */
[----:B------:R-:W-:-:S02]  /*48010*/  IMAD.MOV.U32 R29, RZ, RZ, R4 ;  /* 0x000000ffff1d7224 */ /* 0x000fc400078e0004 */
[----:B------:R-:W-:Y:S01]  /*48020*/  IMAD.MOV.U32 R28, RZ, RZ, R5 ;  /* 0x000000ffff1c7224 */ /* 0x000fe200078e0005 */
[----:B--2---:R-:W-:Y:S01]  /*48030*/  STL.64 [R1+0x5cc0], R14 ;  /* 0x005cc00e01007387 */ /* 0x004fe20000100a00 */
[----:B---3--:R0:W-:Y:S03]  /*48040*/  STL.64 [R1+0x5cb8], R12 ;  /* 0x005cb80c01007387 */ /* 0x0081e60000100a00 */
[----:B0-----:R-:W2:Y:S01]  /*48050*/  LDL.LU R12, [R1+0x3a0] ;  /* 0x0003a000010c7983 */ /* 0x001ea20000300800 */
[----:B------:R-:W2:Y:S02]  /*48060*/  LDL.LU R13, [R1+0x3a4] ;  /* 0x0003a400010d7983 */ /* 0x000ea40000300800 */
[----:B------:R-:W2:Y:S02]  /*48070*/  LDL.LU R14, [R1+0x3a8] ;  /* 0x0003a800010e7983 */ /* 0x000ea40000300800 */
[----:B------:R-:W2:Y:S01]  /*48080*/  LDL.LU R15, [R1+0x3ac] ;  /* 0x0003ac00010f7983 */ /* 0x000ea20000300800 */
[----:B------:R-:W-:Y:S01]  /*48090*/  STL [R1+0x5c28], R3 ;  /* 0x005c280301007387 */ /* 0x000fe20000100800 */
[----:B------:R-:W-:Y:S08]  /*480a0*/  STL [R1+0x5c24], R11 ;  /* 0x005c240b01007387 */ /* 0x000ff00000100800 */
[----:B------:R-:W-:Y:S02]  /*480b0*/  STL.64 [R1+0x6b0], R16 ;  /* 0x0006b01001007387 */ /* 0x000fe40000100a00 */
[----:B------:R0:W-:Y:S02]  /*480c0*/  STL.64 [R1+0x6b8], R18 ;  /* 0x0006b81201007387 */ /* 0x0001e40000100a00 */
[----:B0-----:R-:W3:Y:S01]  /*480d0*/  LDL.LU.64 R18, [R1+0x5d18] ;  /* 0x005d180001127983 */ /* 0x001ee20000300a00 */
[----:B------:R-:W3:Y:S02]  /*480e0*/  LDL.LU.64 R16, [R1+0x5d10] ;  /* 0x005d100001107983 */ /* 0x000ee40000300a00 */
[----:B------:R-:W3:Y:S02]  /*480f0*/  LDL.LU.64 R4, [R1+0x5d08] ;  /* 0x005d080001047983 */ /* 0x000ee40000300a00 */
[C---:B---3--:R-:W-:Y:S01]  /*48100*/  HMMA.16816.F32 R4, R20.reuse, R4, R16 ;  /* 0x000000041404723c */ /* 0x048fe20000001810 */
[----:B------:R-:W3:Y:S11]  /*48110*/  LDL.LU.64 R16, [R1+0x5d00] ;  /* 0x005d000001107983 */ /* 0x000ef60000300a00 */
[----:B------:R-:W-:Y:S11]  /*48120*/  @!UPT UIADD3 URZ, URZ, URZ, URZ ;  /* 0x0000003f3f3ff290 */ /* 0x000ff6000fffe03f */
[----:B------:R0:W-:Y:S01]  /*48130*/  STL.64 [R1+0x6a0], R4 ;  /* 0x0006a00401007387 */ /* 0x0001e20000100a00 */
[----:B------:R1:W-:Y:S02]  /*48140*/  STL.64 [R1+0x6a8], R6 ;  /* 0x0006a80601007387 */ /* 0x0003e40000100a00 */
[----:B0-----:R-:W-:Y:S02]  /*48150*/  IMAD.MOV.U32 R4, RZ, RZ, R2 ;  /* 0x000000ffff047224 */ /* 0x001fe400078e0002 */
[----:B------:R-:W-:Y:S01]  /*48160*/  IMAD.MOV.U32 R5, RZ, RZ, R0 ;  /* 0x000000ffff057224 */ /* 0x000fe200078e0000 */
[----:B-1----:R-:W4:Y:S04]  /*48170*/  LDL.LU.64 R6, [R1+0x5cf8] ;  /* 0x005cf80001067983 */ /* 0x002f280000300a00 */
[----:B------:R-:W-:Y:S01]  /*48180*/  STL.64 [R1+0x5c48], R4 ;  /* 0x005c480401007387 */ /* 0x000fe20000100a00 */
[----:B---3--:R-:W-:Y:S01]  /*48190*/  HMMA.16816.F32 R24, R20, R16, R24 ;  /* 0x000000101418723c */ /* 0x008fe20000001818 */
[----:B------:R-:W-:-:S02]  /*481a0*/  IMAD.MOV.U32 R3, RZ, RZ, R16 ;  /* 0x000000ffff037224 */ /* 0x000fc400078e0010 */
[----:B------:R-:W-:Y:S11]  /*481b0*/  IMAD.MOV.U32 R11, RZ, RZ, R17 ;  /* 0x000000ffff0b7224 */ /* 0x000ff600078e0011 */
[----:B------:R-:W-:Y:S09]  /*481c0*/  @!UPT UIADD3 URZ, URZ, URZ, URZ ;  /* 0x0000003f3f3ff290 */ /* 0x000ff2000fffe03f */
[----:B------:R-:W-:Y:S01]  /*481d0*/  STL.64 [R1+0x690], R24 ;  /* 0x0006901801007387 */ /* 0x000fe20000100a00 */
[----:B------:R0:W-:Y:S03]  /*481e0*/  STL.64 [R1+0x698], R26 ;  /* 0x0006981a01007387 */ /* 0x0001e60000100a00 */
[----:B0-----:R-:W3:Y:S01]  /*481f0*/  LDL.LU.64 R26, [R1+0x5cf0] ;  /* 0x005cf000011a7983 */ /* 0x001ee20000300a00 */
[----:B------:R-:W3:Y:S02]  /*48200*/  LDL.LU.64 R24, [R1+0x5ce8] ;  /* 0x005ce80001187983 */ /* 0x000ee40000300a00 */
[----:B------:R-:W3:Y:S02]  /*48210*/  LDL.LU.64 R16, [R1+0x5ce0] ;  /* 0x005ce00001107983 */ /* 0x000ee40000300a00 */
[----:B------:R-:W-:Y:S01]  /*48220*/  STL.64 [R1+0x5c68], R10 ;  /* 0x005c680a01007387 */ /* 0x000fe20000100a00 */
[----:B------:R0:W-:Y:S04]  /*48230*/  STL.64 [R1+0x5c60], R8 ;  /* 0x005c600801007387 */ /* 0x0001e80000100a00 */
[----:B0-----:R-:W2:Y:S01]  /*48240*/  LDL.LU R8, [R1+0x360] ;  /* 0x0003600001087983 */ /* 0x001ea20000300800 */
[----:B------:R-:W2:Y:S02]  /*48250*/  LDL.LU R9, [R1+0x364] ;  /* 0x0003640001097983 */ /* 0x000ea40000300800 */
[----:B------:R-:W2:Y:S02]  /*48260*/  LDL.LU R10, [R1+0x368] ;  /* 0x00036800010a7983 */ /* 0x000ea40000300800 */
[----:B------:R-:W2:Y:S01]  /*48270*/  LDL.LU R11, [R1+0x36c] ;  /* 0x00036c00010b7983 */ /* 0x000ea20000300800 */
[----:B---3--:R-:W-:Y:S01]  /*48280*/  HMMA.16816.F32 R20, R20, R16, R24 ;  /* 0x000000101414723c */ /* 0x008fe20000001818 */
[----:B------:R-:W2:Y:S01]  /*48290*/  LDL.LU.64 R24, [R1+0x5cd8] ;  /* 0x005cd80001187983 */ /* 0x000ea20000300a00 */
[----:B------:R-:W-:-:S02]  /*482a0*/  IMAD.MOV.U32 R2, RZ, RZ, R16 ;  /* 0x000000ffff027224 */ /* 0x000fc400078e0010 */
[----:B------:R-:W-:Y:S11]  /*482b0*/  IMAD.MOV.U32 R0, RZ, RZ, R17 ;  /* 0x000000ffff007224 */ /* 0x000ff600078e0011 */
[----:B------:R-:W-:Y:S08]  /*482c0*/  @!UPT UIADD3 URZ, URZ, URZ, URZ ;  /* 0x0000003f3f3ff290 */ /* 0x000ff0000fffe03f */
[----:B------:R0:W-:Y:S01]  /*482d0*/  STL.64 [R1+0x3b0], R20 ;  /* 0x0003b01401007387 */ /* 0x0001e20000100a00 */
[----:B------:R1:W-:Y:S02]  /*482e0*/  STL.64 [R1+0x3b8], R22 ;  /* 0x0003b81601007387 */ /* 0x0003e40000100a00 */
[----:B------:R-:W2:Y:S02]  /*482f0*/  LDL.LU.64 R18, [R1+0x5cd0] ;  /* 0x005cd00001127983 */ /* 0x000ea40000300a00 */
[----:B------:R-:W2:Y:S01]  /*48300*/  LDL.LU.64 R16, [R1+0x5cc8] ;  /* 0x005cc80001107983 */ /* 0x000ea20000300a00 */
        /* <DEDUP_REMOVED lines=29> */
[----:B------:R0:W-:Y:S01]  /*484e0*/  STL.64 [R1+0x370], R12 ;  /* 0x0003700c01007387 */ /* 0x0001e20000100a00 */
[----:B------:R-:W-:Y:S03]  /*484f0*/  STL.64 [R1+0x378], R14 ;  /* 0x0003780e01007387 */ /* 0x000fe60000100a00 */
[----:B0-----:R-:W2:Y:S01]  /*48500*/  LDL.LU.64 R12, [R1+0x5c70] ;  /* 0x005c7000010c7983 */ /* 0x001ea20000300a00 */
        /* <DEDUP_REMOVED lines=12> */
[----:B------:R-:W-:Y:S01]  /*485d0*/  HMMA.16816.F32 R8, R16, R12, R8 ;  /* 0x0000000c1008723c */ /* 0x000fe20000001808 */
[----:B--2---:R-:W-:Y:S01]  /*485e0*/  STL.64 [R1+0x5c58], R26 ;  /* 0x005c581a01007387 */ /* 0x004fe20000100a00 */
[----:B------:R0:W-:Y:S03]  /*485f0*/  STL.64 [R1+0x5c50], R24 ;  /* 0x005c501801007387 */ /* 0x0001e60000100a00 */
[----:B0-----:R-:W2:Y:S01]  /*48600*/  LDL.LU R24, [R1+0x340] ;  /* 0x0003400001187983 */ /* 0x001ea20000300800 */
[----:B------:R-:W2:Y:S02]  /*48610*/  LDL.LU R25, [R1+0x344] ;  /* 0x0003440001197983 */ /* 0x000ea40000300800 */
[----:B------:R-:W2:Y:S02]  /*48620*/  LDL.LU R26, [R1+0x348] ;  /* 0x00034800011a7983 */ /* 0x000ea40000300800 */
[----:B------:R-:W2:Y:S11]  /*48630*/  LDL.LU R27, [R1+0x34c] ;  /* 0x00034c00011b7983 */ /* 0x000eb60000300800 */
[----:B------:R-:W-:Y:S02]  /*48640*/  @!UPT UIADD3 URZ, URZ, URZ, URZ ;  /* 0x0000003f3f3ff290 */ /* 0x000fe4000fffe03f */
[----:B------:R-:W-:Y:S01]  /*48650*/  STL.64 [R1+0x360], R8 ;  /* 0x0003600801007387 */ /* 0x000fe20000100a00 */
[----:B------:R0:W-:Y:S03]  /*48660*/  STL.64 [R1+0x368], R10 ;  /* 0x0003680a01007387 */ /* 0x0001e60000100a00 */
[----:B0-----:R-:W2:Y:S01]  /*48670*/  LDL.LU.64 R10, [R1+0x5c68] ;  /* 0x005c6800010a7983 */ /* 0x001ea20000300a00 */
[----:B------:R-:W3:Y:S02]  /*48680*/  LDL.LU.64 R8, [R1+0x5c60] ;  /* 0x005c600001087983 */ /* 0x000ee40000300a00 */
[----:B------:R0:W-:Y:S02]  /*48690*/  STL.64 [R1+0x5b50], R12 ;  /* 0x005b500c01007387 */ /* 0x0001e40000100a00 */
[----:B0-----:R-:W2:Y:S01]  /*486a0*/  LDL.64 R12, [R1+0x140] ;  /* 0x00014000010c7983 */ /* 0x001ea20000100a00 */
[----:B----4-:R-:W-:-:S02]  /*486b0*/  IMAD.MOV.U32 R4, RZ, RZ, R7 ;  /* 0x000000ffff047224 */ /* 0x010fc400078e0007 */
[----:B------:R-:W-:Y:S01]  /*486c0*/  IMAD.MOV.U32 R5, RZ, RZ, R6 ;  /* 0x000000ffff057224 */ /* 0x000fe200078e0006 */
[C---:B---3--:R-:W-:Y:S11]  /*486d0*/  HMMA.16816.F32 R20, R16.reuse, R8, R20 ;  /* 0x000000081014723c */ /* 0x048ff60000001814 */
[----:B------:R-:W-:Y:S11]  /*486e0*/  @!UPT UIADD3 URZ, URZ, URZ, URZ ;  /* 0x0000003f3f3ff290 */ /* 0x000ff6000fffe03f */
[----:B------:R-:W-:Y:S01]  /*486f0*/  @!UPT UIADD3 URZ, URZ, URZ, URZ ;  /* 0x0000003f3f3ff290 */ /* 0x000fe2000fffe03f */
[----:B------:R-:W-:Y:S01]  /*48700*/  STL.64 [R1+0x350], R20 ;  /* 0x0003501401007387 */ /* 0x000fe20000100a00 */
[----:B------:R-:W-:Y:S02]  /*48710*/  STL.64 [R1+0x358], R22 ;  /* 0x0003581601007387 */ /* 0x000fe40000100a00 */
[----:B--2---:R-:W0:Y:S01]  /*48720*/  LDSM.16.MT88.4 R20, [R10+0x8280] ;  /* 0x008280000a14783b */ /* 0x004e220000004200 */
[----:B------:R-:W-:Y:S01]  /*48730*/  HMMA.16816.F32 R4, R16, R4, R24 ;  /* 0x000000041004723c */ /* 0x000fe20000001818 */
[----:B------:R-:W-:Y:S02]  /*48740*/  STL [R1+0x5c20], R10 ;  /* 0x005c200a01007387 */ /* 0x000fe40000100800 */
[----:B------:R-:W-:Y:S02]  /*48750*/  STL.64 [R1+0x5c18], R8 ;  /* 0x005c180801007387 */ /* 0x000fe40000100a00 */
[----:B0-----:R-:W-:Y:S01]  /*48760*/  STL.64 [R1+0x5a68], R22 ;  /* 0x005a681601007387 */ /* 0x001fe20000100a00 */
[----:B------:R0:W-:Y:S02]  /*48770*/  STL.64 [R1+0x5a60], R20 ;  /* 0x005a601401007387 */ /* 0x0001e40000100a00 */
[----:B0-----:R-:W-:-:S02]  /*48780*/  IMAD.MOV.U32 R20, RZ, RZ, R2 ;  /* 0x000000ffff147224 */ /* 0x001fc400078e0002 */
[----:B------:R-:W-:-:S05]  /*48790*/  IMAD.MOV.U32 R21, RZ, RZ, R0 ;  /* 0x000000ffff157224 */ /* 0x000fca00078e0000 */
[----:B------:R0:W-:Y:S04]  /*487a0*/  STL.64 [R1+0x5bd8], R20 ;  /* 0x005bd81401007387 */ /* 0x0001e80000100a00 */
[----:B0-----:R-:W2:Y:S01]  /*487b0*/  LDL.LU R20, [R1+0x320] ;  /* 0x0003200001147983 */ /* 0x001ea20000300800 */
[----:B------:R-:W2:Y:S02]  /*487c0*/  LDL.LU R21, [R1+0x324] ;  /* 0x0003240001157983 */ /* 0x000ea40000300800 */
[----:B------:R-:W2:Y:S02]  /*487d0*/  LDL.LU R22, [R1+0x328] ;  /* 0x0003280001167983 */ /* 0x000ea40000300800 */
[----:B------:R-:W2:Y:S01]  /*487e0*/  LDL.LU R23, [R1+0x32c] ;  /* 0x00032c0001177983 */ /* 0x000ea20000300800 */
[----:B------:R-:W3:Y:S01]  /*487f0*/  LDL.LU.64 R26, [R1+0x5c58] ;  /* 0x005c5800011a7983 */ /* 0x000ee20000300a00 */
[----:B------:R-:W3:Y:S02]  /*48800*/  LDL.LU.64 R24, [R1+0x5c50] ;  /* 0x005c500001187983 */ /* 0x000ee40000300a00 */
[----:B------:R0:W-:Y:S02]  /*48810*/  STL.64 [R1+0x340], R4 ;  /* 0x0003400401007387 */ /* 0x0001e40000100a00 */
[----:B------:R3:W-:Y:S01]  /*48820*/  STL.64 [R1+0x348], R6 ;  /* 0x0003480601007387 */ /* 0x0007e20000100a00 */
[----:B0-----:R-:W3:Y:S02]  /*48830*/  LDL.LU.64 R4, [R1+0x5c48] ;  /* 0x005c480001047983 */ /* 0x001ee40000300a00 */
[C---:B---3--:R-:W-:Y:S02]  /*48840*/  HMMA.16816.F32 R4, R16.reuse, R4, R24 ;  /* 0x000000041004723c */ /* 0x048fe40000001818 */
[----:B------:R-:W3:Y:S01]  /*48850*/  LDL.LU.64 R26, [R1+0x5c40] ;  /* 0x005c4000011a7983 */ /* 0x000ee20000300a00 */
[----:B------:R-:W3:Y:S11]  /*48860*/  LDL.LU.64 R24, [R1+0x5c38] ;  /* 0x005c380001187983 */ /* 0x000ef60000300a00 */
[----:B------:R-:W-:Y:S09]  /*48870*/  @!UPT UIADD3 URZ, URZ, URZ, URZ ;  /* 0x0000003f3f3ff290 */ /* 0x000ff2000fffe03f */
[----:B------:R0:W-:Y:S01]  /*48880*/  STL.64 [R1+0x330], R4 ;  /* 0x0003300401007387 */ /* 0x0001e20000100a00 */
[----:B------:R3:W-:Y:S03]  /*48890*/  STL.64 [R1+0x338], R6 ;  /* 0x0003380601007387 */ /* 0x0007e60000100a00 */
[----:B0-----:R-:W3:Y:S01]  /*488a0*/  LDL.LU.64 R4, [R1+0x5c30] ;  /* 0x005c300001047983 */ /* 0x001ee20000300a00 */
[C---:B--2---:R-:W-:Y:S01]  /*488b0*/  HMMA.16816.F32 R20, R16.reuse, R12, R20 ;  /* 0x0000000c1014723c */ /* 0x044fe20000001814 */
[----:B------:R-:W-:Y:S02]  /*488c0*/  IMAD.MOV.U32 R0, RZ, RZ, R13 ;  /* 0x000000ffff007224 */ /* 0x000fe400078e000d */
[----:B------:R-:W-:Y:S11]  /*488d0*/  IMAD.MOV.U32 R2, RZ, RZ, R12 ;  /* 0x000000ffff027224 */ /* 0x000ff600078e000c */
[----:B------:R-:W-:Y:S09]  /*488e0*/  @!UPT UIADD3 URZ, URZ, URZ, URZ ;  /* 0x0000003f3f3ff290 */ /* 0x000ff2000fffe03f */
[----:B------:R-:W-:Y:S01]  /*488f0*/  STL.64 [R1+0x320], R20 ;  /* 0x0003201401007387 */ /* 0x000fe20000100a00 */
[----:B------:R-:W-:Y:S02]  /*48900*/  STL.64 [R1+0x328], R22 ;  /* 0x0003281601007387 */ /* 0x000fe40000100a00 */
[----:B------:R-:W-:Y:S02]  /*48910*/  STL [R1+0x5b34], R0 ;  /* 0x005b340001007387 */ /* 0x000fe40000100800 */
[----:B------:R-:W-:Y:S01]  /*48920*/  STL [R1+0x5b30], R2 ;  /* 0x005b300201007387 */ /* 0x000fe20000100800 */
[----:B---3--:R-:W-:Y:S01]  /*48930*/  HMMA.16816.F32 R4, R16, R4, R24 ;  /* 0x000000041004723c */ /* 0x008fe20000001818 */
[----:B------:R-:W2:Y:S04]  /*48940*/  LDL.64 R24, [R1] ;  /* 0x0000000001187983 */ /* 0x000ea80000100a00 */
[----:B--2---:R-:W-:Y:S11]  /*48950*/  STL.64 [R1+0x5b78], R24 ;  /* 0x005b781801007387 */ /* 0x004ff60000100a00 */
[----:B------:R-:W-:Y:S07]  /*48960*/  @!UPT UIADD3 URZ, URZ, URZ, URZ ;  /* 0x0000003f3f3ff290 */ /* 0x000fee000fffe03f */
[----:B------:R0:W-:Y:S02]  /*48970*/  STL.64 [R1+0x310], R4 ;  /* 0x0003100401007387 */ /* 0x0001e40000100a00 */
[----:B------:R1:W-:Y:S02]  /*48980*/  STL.64 [R1+0x318], R6 ;  /* 0x0003180601007387 */ /* 0x0003e40000100a00 */
[----:B------:R-:W2:Y:S01]  /*48990*/  LDL.LU R12, [R1+0x280] ;  /* 0x00028000010c7983 */ /* 0x000ea20000300800 */
[----:B------:R-:W2:Y:S01]  /*489a0*/  LDL.LU R13, [R1+0x284] ;  /* 0x00028400010d7983 */ /* 0x000ea20000300800 */
[----:B------:R-:W3:Y:S02]  /*489b0*/  LDL.LU R14, [R1+0x288] ;  /* 0x00028800010e7983 */ /* 0x000ee40000300800 */
[----:B------:R-:W3:Y:S01]  /*489c0*/  LDL.LU R15, [R1+0x28c] ;  /* 0x00028c00010f7983 */ /* 0x000ee20000300800 */
[----:B0-----:R-:W4:Y:S01]  /*489d0*/  LDL.LU R4, [R1+0x2c0] ;  /* 0x0002c00001047983 */ /* 0x001f220000300800 */
[----:B------:R-:W4:Y:S02]  /*489e0*/  LDL.LU R5, [R1+0x2c4] ;  /* 0x0002c40001057983 */ /* 0x000f240000300800 */
[----:B-1----:R-:W2:Y:S02]  /*489f0*/  LDL.LU R6, [R1+0x2c8] ;  /* 0x0002c80001067983 */ /* 0x002ea40000300800 */
[----:B------:R-:W2:Y:S02]  /*48a00*/  LDL.LU R7, [R1+0x2cc] ;  /* 0x0002cc0001077983 */ /* 0x000ea40000300800 */
[----:B--2---:R-:W-:Y:S01]  /*48a10*/  STL.64 [R1+0x5bc0], R6 ;  /* 0x005bc00601007387 */ /* 0x004fe20000100a00 */
[----:B----4-:R0:W-:Y:S02]  /*48a20*/  STL.64 [R1+0x5bb8], R4 ;  /* 0x005bb80401007387 */ /* 0x0101e40000100a00 */
[----:B0-----:R-:W-:-:S02]  /*48a30*/  IMAD.MOV.U32 R4, RZ, RZ, R3 ;  /* 0x000000ffff047224 */ /* 0x001fc400078e0003 */
[----:B------:R-:W-:Y:S01]  /*48a40*/  IMAD.MOV.U32 R5, RZ, RZ, R11 ;  /* 0x000000ffff057224 */ /* 0x000fe200078e000b */
[----:B------:R-:W2:Y:S01]  /*48a50*/  LDL.LU R3, [R1+0x5c28] ;  /* 0x005c280001037983 */ /* 0x000ea20000300800 */
[----:B------:R-:W4:Y:S02]  /*48a60*/  LDL.LU R11, [R1+0x5c24] ;  /* 0x005c2400010b7983 */ /* 0x000f240000300800 */
[----:B------:R-:W2:Y:S02]  /*48a70*/  LDL.LU R20, [R1+0x2d0] ;  /* 0x0002d00001147983 */ /* 0x000ea40000300800 */
[----:B------:R-:W2:Y:S01]  /*48a80*/  LDL.LU R21, [R1+0x2d4] ;  /* 0x0002d40001157983 */ /* 0x000ea20000300800 */
[----:B------:R-:W2:Y:S01]  /*48a90*/  LDL.LU R22, [R1+0x2d8] ;  /* 0x0002d80001167983 */ /* 0x000ea20000300800 */
[----:B------:R-:W2:Y:S03]  /*48aa0*/  LDL.LU R23, [R1+0x2dc] ;  /* 0x0002dc0001177983 */ /* 0x000ea60000300800 */
[----:B--2---:R-:W-:Y:S01]  /*48ab0*/  STL.64 [R1+0x5be8], R22 ;  /* 0x005be81601007387 */ /* 0x004fe20000100a00 */
[----:B------:R0:W-:Y:S02]  /*48ac0*/  STL.64 [R1+0x5be0], R20 ;  /* 0x005be01401007387 */ /* 0x0001e40000100a00 */
[----:B0-----:R-:W-:-:S02]  /*48ad0*/  IMAD.MOV.U32 R20, RZ, RZ, R29 ;  /* 0x000000ffff147224 */ /* 0x001fc400078e001d */
[----:B------:R-:W-:-:S05]  /*48ae0*/  IMAD.MOV.U32 R21, RZ, RZ, R28 ;  /* 0x000000ffff157224 */ /* 0x000fca00078e001c */
[----:B------:R-:W-:Y:S01]  /*48af0*/  STL.64 [R1+0x5bf8], R20 ;  /* 0x005bf81401007387 */ /* 0x000fe20000100a00 */
[----:B------:R0:W-:Y:S03]  /*48b00*/  STL.64 [R1+0x5bd0], R4 ;  /* 0x005bd00401007387 */ /* 0x0001e60000100a00 */
[----:B0-----:R-:W2:Y:S04]  /*48b10*/  LDL.64 R4, [R1+0xf0] ;  /* 0x0000f00001047983 */ /* 0x001ea80000100a00 */
[----:B--2---:R0:W-:Y:S04]  /*48b20*/  STL.64 [R1+0x5bf0], R4 ;  /* 0x005bf00401007387 */ /* 0x0041e80000100a00 */
[----:B0-----:R-:W2:Y:S01]  /*48b30*/  LDL.LU R4, [R1+0x2e0] ;  /* 0x0002e00001047983 */ /* 0x001ea20000300800 */
[----:B------:R-:W2:Y:S02]  /*48b40*/  LDL.LU R5, [R1+0x2e4] ;  /* 0x0002e40001057983 */ /* 0x000ea40000300800 */
[----:B------:R-:W2:Y:S02]  /*48b50*/  LDL.LU R6, [R1+0x2e8] ;  /* 0x0002e80001067983 */ /* 0x000ea40000300800 */
[----:B------:R-:W2:Y:S02]  /*48b60*/  LDL.LU R7, [R1+0x2ec] ;  /* 0x0002ec0001077983 */ /* 0x000ea40000300800 */
[----:B----4-:R-:W-:-:S02]  /*48b70*/  IMAD.MOV.U32 R20, RZ, RZ, R11 ;  /* 0x000000ffff147224 */ /* 0x010fc400078e000b */
[----:B------:R-:W-:Y:S01]  /*48b80*/  IMAD.MOV.U32 R21, RZ, RZ, R3 ;  /* 0x000000ffff157224 */ /* 0x000fe200078e0003 */
[----:B--2---:R-:W-:Y:S01]  /*48b90*/  STL.64 [R1+0x5c08], R6 ;  /* 0x005c080601007387 */ /* 0x004fe20000100a00 */
[----:B------:R-:W-:Y:S02]  /*48ba0*/  STL.64 [R1+0x5c00], R4 ;  /* 0x005c000401007387 */ /* 0x000fe40000100a00 */
[----:B------:R-:W2:Y:S02]  /*48bb0*/  LDL.LU R8, [R1+0x300] ;  /* 0x0003000001087983 */ /* 0x000ea40000300800 */
[----:B------:R-:W2:Y:S01]  /*48bc0*/  LDL.LU R9, [R1+0x304] ;  /* 0x0003040001097983 */ /* 0x000ea20000300800 */
[----:B------:R-:W2:Y:S01]  /*48bd0*/  LDL.LU R10, [R1+0x308] ;  /* 0x00030800010a7983 */ /* 0x000ea20000300800 */
[----:B------:R-:W2:Y:S02]  /*48be0*/  LDL.LU R11, [R1+0x30c] ;  /* 0x00030c00010b7983 */ /* 0x000ea40000300800 */
[----:B------:R0:W-:Y:S02]  /*48bf0*/  STL.64 [R1+0x5c10], R20 ;  /* 0x005c101401007387 */ /* 0x0001e40000100a00 */
[----:B0-----:R-:W2:Y:S01]  /*48c00*/  LDL.64 R20, [R1+0x120] ;  /* 0x0001200001147983 */ /* 0x001ea20000100a00 */
[----:B------:R-:W4:Y:S02]  /*48c10*/  LDL.LU R4, [R1+0x2f0] ;  /* 0x0002f00001047983 */ /* 0x000f240000300800 */
[----:B------:R-:W4:Y:S02]  /*48c20*/  LDL.LU R5, [R1+0x2f4] ;  /* 0x0002f40001057983 */ /* 0x000f240000300800 */
[----:B------:R-:W4:Y:S01]  /*48c30*/  LDL.LU R6, [R1+0x2f8] ;  /* 0x0002f80001067983 */ /* 0x000f220000300800 */
[----:B------:R-:W4:Y:S01]  /*48c40*/  LDL.LU R7, [R1+0x2fc] ;  /* 0x0002fc0001077983 */ /* 0x000f220000300800 */
[----:B------:R-:W2:Y:S03]  /*48c50*/  LDL.64 R24, [R1+0x10] ;  /* 0x0000100001187983 */ /* 0x000ea60000100a00 */
[----:B--2---:R0:W-:Y:S04]  /*48c60*/  STL.64 [R1+0x5b90], R24 ;  /* 0x005b901801007387 */ /* 0x0041e80000100a00 */
[----:B0-----:R-:W2:Y:S04]  /*48c70*/  LDL.64 R24, [R1+0x20] ;  /* 0x0000200001187983 */ /* 0x001ea80000100a00 */
[----:B--2---:R0:W-:Y:S04]  /*48c80*/  STL.64 [R1+0x5bc8], R24 ;  /* 0x005bc81801007387 */ /* 0x0041e80000100a00 */
        /* <DEDUP_REMOVED lines=10> */
[----:B------:R-:W-:Y:S01]  /*48d30*/  HMMA.16816.F32 R8, R16, R20, R8 ;  /* 0x000000141008723c */ /* 0x000fe20000001808 */
[----:B--2---:R-:W-:Y:S01]  /*48d40*/  STL.64 [R1+0x5b88], R14 ;  /* 0x005b880e01007387 */ /* 0x004fe20000100a00 */
[----:B---3--:R0:W-:Y:S03]  /*48d50*/  STL.64 [R1+0x5b80], R12 ;  /* 0x005b800c01007387 */ /* 0x0081e60000100a00 */
[----:B0-----:R-:W2:Y:S01]  /*48d60*/  LDL.LU R12, [R1+0x2a0] ;  /* 0x0002a000010c7983 */ /* 0x001ea20000300800 */
[----:B------:R-:W2:Y:S02]  /*48d70*/  LDL.LU R13, [R1+0x2a4] ;  /* 0x0002a400010d7983 */ /* 0x000ea40000300800 */
[----:B------:R-:W3:Y:S02]  /*48d80*/  LDL.LU R14, [R1+0x2a8] ;  /* 0x0002a800010e7983 */ /* 0x000ee40000300800 */
[----:B------:R-:W3:Y:S02]  /*48d90*/  LDL.LU R15, [R1+0x2ac] ;  /* 0x0002ac00010f7983 */ /* 0x000ee40000300800 */
[----:B------:R-:W-:Y:S01]  /*48da0*/  IMAD.MOV.U32 R3, RZ, RZ, R21 ;  /* 0x000000ffff037224 */ /* 0x000fe200078e0015 */
        /* <DEDUP_REMOVED lines=9> */
[----:B------:R-:W2:Y:S02]  /*48e40*/  LDL.LU.64 R8, [R1+0x5c18] ;  /* 0x005c180001087983 */ /* 0x000ea40000300a00 */
[----:B------:R-:W-:-:S02]  /*48e50*/  IMAD.MOV.U32 R11, RZ, RZ, R20 ;  /* 0x000000ffff0b7224 */ /* 0x000fc400078e0014 */
[----:B------:R-:W4:Y:S01]  /*48e60*/  LDL.LU.64 R20, [R1+0x5c10] ;  /* 0x005c100001147983 */ /* 0x000f220000300a00 */
[----:B------:R-:W-:Y:S02]  /*48e70*/  STL [R1+0x5b3c], R3 ;  /* 0x005b3c0301007387 */ /* 0x000fe40000100800 */
[----:B------:R-:W-:Y:S01]  /*48e80*/  STL [R1+0x5b38], R11 ;  /* 0x005b380b01007387 */ /* 0x000fe20000100800 */
[C---:B----4-:R-:W-:Y:S01]  /*48e90*/  HMMA.16816.F32 R20, R16.reuse, R20, R4 ;  /* 0x000000141014723c */ /* 0x050fe20000001804 */
[----:B------:R-:W4:Y:S01]  /*48ea0*/  LDL.LU.64 R6, [R1+0x5c08] ;  /* 0x005c080001067983 */ /* 0x000f220000300a00 */
[----:B------:R-:W4:Y:S11]  /*48eb0*/  LDL.LU.64 R4, [R1+0x5c00] ;  /* 0x005c000001047983 */ /* 0x000f360000300a00 */
[----:B------:R-:W-:Y:S10]  /*48ec0*/  @!UPT UIADD3 URZ, URZ, URZ, URZ ;  /* 0x0000003f3f3ff290 */ /* 0x000ff4000fffe03f */
[----:B------:R0:W-:Y:S01]  /*48ed0*/  STL.64 [R1+0x2f0], R20 ;  /* 0x0002f01401007387 */ /* 0x0001e20000100a00 */
[----:B------:R4:W-:Y:S03]  /*48ee0*/  STL.64 [R1+0x2f8], R22 ;  /* 0x0002f81601007387 */ /* 0x0009e60000100a00 */
[----:B0-----:R-:W4:Y:S02]  /*48ef0*/  LDL.LU.64 R20, [R1+0x5bf8] ;  /* 0x005bf80001147983 */ /* 0x001f240000300a00 */
[C---:B----4-:R-:W-:Y:S02]  /*48f00*/  HMMA.16816.F32 R20, R16.reuse, R20, R4 ;  /* 0x000000141014723c */ /* 0x050fe40000001804 */
[----:B------:R-:W4:Y:S11]  /*48f10*/  LDL.LU.64 R4, [R1+0x5bf0] ;  /* 0x005bf00001047983 */ /* 0x000f360000300a00 */
[----:B------:R-:W-:Y:S10]  /*48f20*/  @!UPT UIADD3 URZ, URZ, URZ, URZ ;  /* 0x0000003f3f3ff290 */ /* 0x000ff4000fffe03f */
        /* <DEDUP_REMOVED lines=8> */
[----:B------:R1:W-:Y:S03]  /*48fb0*/  STL.64 [R1+0x2d8], R22 ;  /* 0x0002d81601007387 */ /* 0x0003e60000100a00 */
[----:B0-----:R-:W4:Y:S01]  /*48fc0*/  LDL.LU.64 R20, [R1+0x5bd8] ;  /* 0x005bd80001147983 */ /* 0x001f220000300a00 */
[----:B-1----:R-:W-:Y:S02]  /*48fd0*/  IMAD.MOV.U32 R23, RZ, RZ, R4 ;  /* 0x000000ffff177224 */ /* 0x002fe400078e0004 */
[----:B------:R-:W-:Y:S02]  /*48fe0*/  IMAD.MOV.U32 R22, RZ, RZ, R5 ;  /* 0x000000ffff167224 */ /* 0x000fe400078e0005 */
[----:B------:R-:W2:Y:S02]  /*48ff0*/  LDL.LU.64 R4, [R1+0x5bd0] ;  /* 0x005bd00001047983 */ /* 0x000ea40000300a00 */
[C---:B--2---:R-:W-:Y:S02]  /*49000*/  HMMA.16816.F32 R4, R16.reuse, R4, R24 ;  /* 0x000000041004723c */ /* 0x044fe40000001818 */
[----:B------:R-:W2:Y:S11]  /*49010*/  LDL.LU.64 R24, [R1+0x5bc8] ;  /* 0x005bc80001187983 */ /* 0x000eb60000300a00 */
[----:B------:R-:W-:Y:S10]  /*49020*/  @!UPT UIADD3 URZ, URZ, URZ, URZ ;  /* 0x0000003f3f3ff290 */ /* 0x000ff4000fffe03f */
[----:B------:R-:W-:Y:S01]  /*49030*/  STL.64 [R1+0x680], R4 ;  /* 0x0006800401007387 */ /* 0x000fe20000100a00 */
[----:B------:R0:W-:Y:S03]  /*49040*/  STL.64 [R1+0x688], R6 ;  /* 0x0006880601007387 */ /* 0x0001e60000100a00 */
[----:B0-----:R-:W4:Y:S01]  /*49050*/  LDL.LU.64 R6, [R1+0x5bc0] ;  /* 0x005bc00001067983 */ /* 0x001f220000300a00 */
[----:B------:R-:W4:Y:S02]  /*49060*/  LDL.LU.64 R4, [R1+0x5bb8] ;  /* 0x005bb80001047983 */ /* 0x000f240000300a00 */
[----:B----4-:R-:W-:Y:S01]  /*49070*/  HMMA.16816.F32 R16, R16, R20, R4 ;  /* 0x000000141010723c */ /* 0x010fe20000001804 */
[----:B------:R-:W2:Y:S01]  /*49080*/  LDL.LU.64 R6, [R1+0x5bb0] ;  /* 0x005bb00001067983 */ /* 0x000ea20000300a00 */
[----:B------:R-:W2:Y:S11]  /*49090*/  LDL.LU.64 R4, [R1+0x5ba8] ;  /* 0x005ba80001047983 */ /* 0x000eb60000300a00 */
[----:B------:R-:W-:Y:S10]  /*490a0*/  @!UPT UIADD3 URZ, URZ, URZ, URZ ;  /* 0x0000003f3f3ff290 */ /* 0x000ff4000fffe03f */
[----:B------:R0:W-:Y:S01]  /*490b0*/  STL.64 [R1+0x2c0], R16 ;  /* 0x0002c01001007387 */ /* 0x0001e20000100a00 */
[----:B------:R1:W-:Y:S03]  /*490c0*/  STL.64 [R1+0x2c8], R18 ;  /* 0x0002c81201007387 */ /* 0x0003e60000100a00 */
[----:B0-----:R-:W4:Y:S01]  /*490d0*/  LDL.LU R16, [R1+0x260] ;  /* 0x0002600001107983 */ /* 0x001f220000300800 */
[----:B------:R-:W4:Y:S02]  /*490e0*/  LDL.LU R17, [R1+0x264] ;  /* 0x0002640001117983 */ /* 0x000f240000300800 */
[----:B-1----:R-:W3:Y:S02]  /*490f0*/  LDL.LU R18, [R1+0x268] ;  /* 0x0002680001127983 */ /* 0x002ee40000300800 */
[----:B------:R-:W3:Y:S01]  /*49100*/  LDL.LU R19, [R1+0x26c] ;  /* 0x00026c0001137983 */ /* 0x000ee20000300800 */
[C---:B--2---:R-:W-:Y:S01]  /*49110*/  HMMA.16816.F32 R12, R4.reuse, R24, R12 ;  /* 0x00000018040c723c */ /* 0x044fe2000000180c */
[----:B---3--:R-:W-:Y:S01]  /*49120*/  STL.64 [R1+0x5b48], R18 ;  /* 0x005b481201007387 */ /* 0x008fe20000100a00 */
[----:B----4-:R0:W-:Y:S03]  /*49130*/  STL.64 [R1+0x5b40], R16 ;  /* 0x005b401001007387 */ /* 0x0101e60000100a00 */
[----:B0-----:R-:W2:Y:S01]  /*49140*/  LDL.LU R16, [R1+0x270] ;  /* 0x0002700001107983 */ /* 0x001ea20000300800 */
[----:B------:R-:W2:Y:S02]  /*49150*/  LDL.LU R17, [R1+0x274] ;  /* 0x0002740001117983 */ /* 0x000ea40000300800 */
[----:B------:R-:W2:Y:S02]  /*49160*/  LDL.LU R18, [R1+0x278] ;  /* 0x0002780001127983 */ /* 0x000ea40000300800 */
[----:B------:R-:W2:Y:S01]  /*49170*/  LDL.LU R19, [R1+0x27c] ;  /* 0x00027c0001137983 */ /* 0x000ea20000300800 */
[----:B------:R0:W-:Y:S11]  /*49180*/  STL.64 [R1+0x5a78], R20 ;  /* 0x005a781401007387 */ /* 0x0001f60000100a00 */
[----:B------:R-:W-:Y:S01]  /*49190*/  @!UPT UIADD3 URZ, URZ, URZ, URZ ;  /* 0x0000003f3f3ff290 */ /* 0x000fe2000fffe03f */
[----:B------:R-:W-:Y:S02]  /*491a0*/  STL.64 [R1+0x2b0], R12 ;  /* 0x0002b00c01007387 */ /* 0x000fe40000100a00 */
[----:B------:R1:W-:Y:S02]  /*491b0*/  STL.64 [R1+0x2b8], R14 ;  /* 0x0002b80e01007387 */ /* 0x0003e40000100a00 */
[----:B0-----:R-:W-:Y:S02]  /*491c0*/  IMAD.MOV.U32 R21, RZ, RZ, R24 ;  /* 0x000000ffff157224 */ /* 0x001fe400078e0018 */
[----:B------:R-:W-:Y:S01]  /*491d0*/  IMAD.MOV.U32 R20, RZ, RZ, R25 ;  /* 0x000000ffff147224 */ /* 0x000fe200078e0019 */
[----:B-1----:R-:W3:Y:S01]  /*491e0*/  LDL.LU.64 R14, [R1+0x5ba0] ;  /* 0x005ba000010e7983 */ /* 0x002ee20000300a00 */
[----:B------:R-:W3:Y:S02]  /*491f0*/  LDL.LU.64 R12, [R1+0x5b98] ;  /* 0x005b9800010c7983 */ /* 0x000ee40000300a00 */
[----:B------:R-:W3:Y:S02]  /*49200*/  LDL.LU.64 R24, [R1+0x5b90] ;  /* 0x005b900001187983 */ /* 0x000ee40000300a00 */
        /* <DEDUP_REMOVED lines=17> */
[----:B------:R-:W4:Y:S02]  /*49320*/  LDL.LU.64 R26, [R1+0x5b60] ;  /* 0x005b6000011a7983 */ /* 0x000f240000300a00 */
[----:B------:R-:W3:Y:S02]  /*49330*/  LDL.LU.64 R24, [R1+0x5b58] ;  /* 0x005b580001187983 */ /* 0x000ee40000300a00 */
[C---:B---3--:R-:W-:Y:S11]  /*49340*/  HMMA.16816.F32 R12, R4.reuse, R24, R12 ;  /* 0x00000018040c723c */ /* 0x048ff6000000180c */
[----:B------:R-:W-:Y:S11]  /*49350*/  @!UPT UIADD3 URZ, URZ, URZ, URZ ;  /* 0x0000003f3f3ff290 */ /* 0x000ff6000fffe03f */
[----:B------:R-:W-:Y:S01]  /*49360*/  @!UPT UIADD3 URZ, URZ, URZ, URZ ;  /* 0x0000003f3f3ff290 */ /* 0x000fe2000fffe03f */
[----:B------:R0:W-:Y:S01]  /*49370*/  STL.64 [R1+0x280], R12 ;  /* 0x0002800c01007387 */ /* 0x0001e20000100a00 */
[----:B------:R-:W-:Y:S03]  /*49380*/  STL.64 [R1+0x288], R14 ;  /* 0x0002880e01007387 */ /* 0x000fe60000100a00 */
[----:B0-----:R-:W2:Y:S01]  /*49390*/  LDL.LU.64 R12, [R1+0x5b50] ;  /* 0x005b5000010c7983 */ /* 0x001ea20000300a00 */
[----:B----4-:R-:W-:Y:S02]  /*493a0*/  STL.64 [R1+0x5a18], R26 ;  /* 0x005a181a01007387 */ /* 0x010fe40000100a00 */
[----:B------:R0:W-:Y:S02]  /*493b0*/  STL.64 [R1+0x5a10], R24 ;  /* 0x005a101801007387 */ /* 0x0001e40000100a00 */
[----:B0-----:R-:W3:Y:S01]  /*493c0*/  LDL.64 R24, [R1+0x30] ;  /* 0x0000300001187983 */ /* 0x001ee20000100a00 */
[C---:B--2---:R-:W-:Y:S11]  /*493d0*/  HMMA.16816.F32 R16, R4.reuse, R12, R16 ;  /* 0x0000000c0410723c */ /* 0x044ff60000001810 */
[----:B------:R-:W-:Y:S11]  /*493e0*/  @!UPT UIADD3 URZ, URZ, URZ, URZ ;  /* 0x0000003f3f3ff290 */ /* 0x000ff6000fffe03f */
[----:B------:R-:W-:Y:S01]  /*493f0*/  @!UPT UIADD3 URZ, URZ, URZ, URZ ;  /* 0x0000003f3f3ff290 */ /* 0x000fe2000fffe03f */
[----:B------:R-:W-:Y:S01]  /*49400*/  STL.64 [R1+0x270], R16 ;  /* 0x0002701001007387 */ /* 0x000fe20000100a00 */
[----:B------:R0:W-:Y:S03]  /*49410*/  STL.64 [R1+0x278], R18 ;  /* 0x0002781201007387 */ /* 0x0001e60000100a00 */
[----:B0-----:R-:W2:Y:S01]  /*49420*/  LDL.LU.64 R18, [R1+0x5b48] ;  /* 0x005b480001127983 */ /* 0x001ea20000300a00 */
[----:B------:R-:W2:Y:S02]  /*49430*/  LDL.LU.64 R16, [R1+0x5b40] ;  /* 0x005b400001107983 */ /* 0x000ea40000300a00 */
[----:B------:R0:W-:Y:S02]  /*49440*/  STL.64 [R1+0x5a08], R12 ;  /* 0x005a080c01007387 */ /* 0x0001e40000100a00 */
[----:B0-----:R-:W3:Y:S01]  /*49450*/  LDL.LU R12, [R1+0x250] ;  /* 0x00025000010c7983 */ /* 0x001ee20000300800 */
[----:B------:R-:W3:Y:S02]  /*49460*/  LDL.LU R13, [R1+0x254] ;  /* 0x00025400010d7983 */ /* 0x000ee40000300800 */
[----:B------:R-:W3:Y:S02]  /*49470*/  LDL.LU R14, [R1+0x258] ;  /* 0x00025800010e7983 */ /* 0x000ee40000300800 */
[----:B------:R-:W3:Y:S01]  /*49480*/  LDL.LU R15, [R1+0x25c] ;  /* 0x00025c00010f7983 */ /* 0x000ee20000300800 */
[C---:B--2---:R-:W-:Y:S11]  /*49490*/  HMMA.16816.F32 R16, R4.reuse, R8, R16 ;  /* 0x000000080410723c */ /* 0x044ff60000001810 */
[----:B------:R-:W-:Y:S11]  /*494a0*/  @!UPT UIADD3 URZ, URZ, URZ, URZ ;  /* 0x0000003f3f3ff290 */ /* 0x000ff6000fffe03f */
[----:B------:R-:W-:Y:S01]  /*494b0*/  @!UPT UIADD3 URZ, URZ, URZ, URZ ;  /* 0x0000003f3f3ff290 */ /* 0x000fe2000fffe03f */
[----:B------:R-:W-:Y:S01]  /*494c0*/  STL.64 [R1+0x260], R16 ;  /* 0x0002601001007387 */ /* 0x000fe20000100a00 */
[----:B------:R-:W-:Y:S02]  /*494d0*/  STL.64 [R1+0x268], R18 ;  /* 0x0002681201007387 */ /* 0x000fe40000100a00 */
[----:B------:R-:W0:Y:S01]  /*494e0*/  LDSM.16.MT88.4 R16, [R10+0x8300] ;  /* 0x008300000a10783b */ /* 0x000e220000004200 */
[----:B---3--:R-:W-:Y:S01]  /*494f0*/  HMMA.16816.F32 R12, R4, R24, R12 ;  /* 0x00000018040c723c */ /* 0x008fe2000000180c */
[----:B------:R-:W-:Y:S02]  /*49500*/  STL [R1+0x59f0], R10 ;  /* 0x0059f00a01007387 */ /* 0x000fe40000100800 */
[----:B------:R-:W-:Y:S02]  /*49510*/  STL.64 [R1+0x5b28], R8 ;  /* 0x005b280801007387 */ /* 0x000fe40000100a00 */
[----:B0-----:R-:W-:Y:S01]  /*49520*/  STL.64 [R1+0x5928], R18 ;  /* 0x0059281201007387 */ /* 0x001fe20000100a00 */
[----:B------:R0:W-:Y:S11]  /*49530*/  STL.64 [R1+0x5920], R16 ;  /* 0x0059201001007387 */ /* 0x0001f60000100a00 */
[----:B------:R-:W-:Y:S06]  /*49540*/  @!UPT UIADD3 URZ, URZ, URZ, URZ ;  /* 0x0000003f3f3ff290 */ /* 0x000fec000fffe03f */
[----:B------:R1:W-:Y:S02]  /*49550*/  STL.64 [R1+0x250], R12 ;  /* 0x0002500c01007387 */ /* 0x0003e40000100a00 */
[----:B------:R2:W-:Y:S01]  /*49560*/  STL.64 [R1+0x258], R14 ;  /* 0x0002580e01007387 */ /* 0x0005e20000100a00 */
[----:B0-----:R-:W3:Y:S01]  /*49570*/  LDL.LU R16, [R1+0x590] ;  /* 0x0005900001107983 */ /* 0x001ee20000300800 */
[----:B------:R-:W3:Y:S02]  /*49580*/  LDL.LU R17, [R1+0x594] ;  /* 0x0005940001117983 */ /* 0x000ee40000300800 */
[----:B------:R-:W4:Y:S02]  /*49590*/  LDL.LU R18, [R1+0x598] ;  /* 0x0005980001127983 */ /* 0x000f240000300800 */
[----:B------:R-:W4:Y:S02]  /*495a0*/  LDL.LU R19, [R1+0x59c] ;  /* 0x00059c0001137983 */ /* 0x000f240000300800 */
[----:B----4-:R-:W-:Y:S01]  /*495b0*/  STL.64 [R1+0x5a28], R18 ;  /* 0x005a281201007387 */ /* 0x010fe20000100a00 */
[----:B---3--:R-:W-:Y:S02]  /*495c0*/  STL.64 [R1+0x5a20], R16 ;  /* 0x005a201001007387 */ /* 0x008fe40000100a00 */
[----:B-1----:R-:W3:Y:S02]  /*495d0*/  LDL.LU R12, [R1+0x5b0] ;  /* 0x0005b000010c7983 */ /* 0x002ee40000300800 */
[----:B------:R-:W3:Y:S01]  /*495e0*/  LDL.LU R13, [R1+0x5b4] ;  /* 0x0005b400010d7983 */ /* 0x000ee20000300800 */
[----:B--2---:R-:W2:Y:S01]  /*495f0*/  LDL.LU R14, [R1+0x5b8] ;  /* 0x0005b800010e7983 */ /* 0x004ea20000300800 */
[----:B------:R-:W2:Y:S02]  /*49600*/  LDL.LU R15, [R1+0x5bc] ;  /* 0x0005bc00010f7983 */ /* 0x000ea40000300800 */
[----:B------:R-:W-:-:S02]  /*49610*/  IMAD.MOV.U32 R29, RZ, RZ, R24 ;  /* 0x000000ffff1d7224 */ /* 0x000fc400078e0018 */
[----:B------:R-:W-:Y:S02]  /*49620*/  IMAD.MOV.U32 R28, RZ, RZ, R25 ;  /* 0x000000ffff1c7224 */ /* 0x000fe400078e0019 */
[----:B------:R-:W-:Y:S02]  /*49630*/  IMAD.MOV.U32 R24, RZ, RZ, R3 ;  /* 0x000000ffff187224 */ /* 0x000fe400078e0003 */
[----:B------:R-:W-:Y:S01]  /*49640*/  IMAD.MOV.U32 R25, RZ, RZ, R11 ;  /* 0x000000ffff197224 */ /* 0x000fe200078e000b */
[----:B--2---:R-:W-:Y:S01]  /*49650*/  STL.64 [R1+0x5a38], R14 ;  /* 0x005a380e01007387 */ /* 0x004fe20000100a00 */
[----:B---3--:R0:W-:Y:S02]  /*49660*/  STL.64 [R1+0x5a30], R12 ;  /* 0x005a300c01007387 */ /* 0x0081e40000100a00 */
[----:B------:R-:W2:Y:S02]  /*49670*/  LDL.LU R3, [R1+0x5b3c] ;  /* 0x005b3c0001037983 */ /* 0x000ea40000300800 */
[----:B------:R-:W3:Y:S01]  /*49680*/  LDL.LU R11, [R1+0x5b38] ;  /* 0x005b3800010b7983 */ /* 0x000ee20000300800 */
[----:B------:R1:W-:Y:S01]  /*49690*/  STL.64 [R1+0x5a40], R24 ;  /* 0x005a401801007387 */ /* 0x0003e20000100a00 */
[----:B0-----:R-:W-:-:S02]  /*496a0*/  IMAD.MOV.U32 R12, RZ, RZ, R0 ;  /* 0x000000ffff0c7224 */ /* 0x001fc400078e0000 */
[----:B------:R-:W-:Y:S01]  /*496b0*/  IMAD.MOV.U32 R13, RZ, RZ, R2 ;  /* 0x000000ffff0d7224 */ /* 0x000fe200078e0002 */
[----:B------:R-:W4:Y:S01]  /*496c0*/  LDL.LU R0, [R1+0x5b34] ;  /* 0x005b340001007983 */ /* 0x000f220000300800 */
[----:B------:R-:W2:Y:S03]  /*496d0*/  LDL.LU R2, [R1+0x5b30] ;  /* 0x005b300001027983 */ /* 0x000ea60000300800 */
[----:B------:R0:W-:Y:S01]  /*496e0*/  STL.64 [R1+0x5a48], R12 ;  /* 0x005a480c01007387 */ /* 0x0001e20000100a00 */
[----:B-1----:R-:W2:Y:S02]  /*496f0*/  LDL.LU R24, [R1+0x5d0] ;  /* 0x0005d00001187983 */ /* 0x002ea40000300800 */
[----:B------:R-:W2:Y:S02]  /*49700*/  LDL.LU R25, [R1+0x5d4] ;  /* 0x0005d40001197983 */ /* 0x000ea40000300800 */
[----:B------:R-:W2:Y:S01]  /*49710*/  LDL.LU R26, [R1+0x5d8] ;  /* 0x0005d800011a7983 */ /* 0x000ea20000300800 */
[----:B------:R-:W2:Y:S01]  /*49720*/  LDL.LU R27, [R1+0x5dc] ;  /* 0x0005dc00011b7983 */ /* 0x000ea20000300800 */
[----:B0-----:R-:W-:-:S02]  /*49730*/  IMAD.MOV.U32 R12, RZ, RZ, R21 ;  /* 0x000000ffff0c7224 */ /* 0x001fc400078e0015 */
[----:B------:R-:W-:Y:S01]  /*49740*/  IMAD.MOV.U32 R13, RZ, RZ, R20 ;  /* 0x000000ffff0d7224 */ /* 0x000fe200078e0014 */
[----:B--2---:R-:W-:Y:S01]  /*49750*/  STL.64 [R1+0x5a58], R26 ;  /* 0x005a581a01007387 */ /* 0x004fe20000100a00 */
[----:B------:R-:W-:Y:S02]  /*49760*/  STL.64 [R1+0x5a50], R24 ;  /* 0x005a501801007387 */ /* 0x000fe40000100a00 */
[----:B------:R-:W2:Y:S02]  /*49770*/  LDL.64 R20, [R1+0xe0] ;  /* 0x0000e00001147983 */ /* 0x000ea40000100a00 */
[----:B--2---:R-:W-:Y:S01]  /*49780*/  STL.64 [R1+0x5a90], R20 ;  /* 0x005a901401007387 */ /* 0x004fe20000100a00 */
[----:B------:R0:W-:Y:S03]  /*49790*/  STL.64 [R1+0x5a70], R12 ;  /* 0x005a700c01007387 */ /* 0x0001e60000100a00 */
[----:B0-----:R-:W2:Y:S01]  /*497a0*/  LDL.LU R12, [R1+0x240] ;  /* 0x00024000010c7983 */ /* 0x001ea20000300800 */
[----:B------:R-:W2:Y:S02]  /*497b0*/  LDL.LU R13, [R1+0x244] ;  /* 0x00024400010d7983 */ /* 0x000ea40000300800 */
[----:B------:R-:W2:Y:S02]  /*497c0*/  LDL.LU R14, [R1+0x248] ;  /* 0x00024800010e7983 */ /* 0x000ea40000300800 */
[----:B------:R-:W2:Y:S02]  /*497d0*/  LDL.LU R15, [R1+0x24c] ;  /* 0x00024c00010f7983 */ /* 0x000ea40000300800 */
[----:B------:R-:W-:-:S02]  /*497e0*/  IMAD.MOV.U32 R20, RZ, RZ, R23 ;  /* 0x000000ffff147224 */ /* 0x000fc400078e0017 */
[----:B------:R-:W-:-:S05]  /*497f0*/  IMAD.MOV.U32 R21, RZ, RZ, R22 ;  /* 0x000000ffff157224 */ /* 0x000fca00078e0016 */
[----:B------:R-:W-:Y:S04]  /*49800*/  STL.64 [R1+0x5aa8], R20 ;  /* 0x005aa81401007387 */ /* 0x000fe80000100a00 */
[----:B--2---:R-:W-:Y:S01]  /*49810*/  STL.64 [R1+0x5a88], R14 ;  /* 0x005a880e01007387 */ /* 0x004fe20000100a00 */
[----:B------:R0:W-:Y:S03]  /*49820*/  STL.64 [R1+0x5a80], R12 ;  /* 0x005a800c01007387 */ /* 0x0001e60000100a00 */
[----:B0-----:R-:W2:Y:S01]  /*49830*/  LDL.LU R12, [R1+0x5f0] ;  /* 0x0005f000010c7983 */ /* 0x001ea20000300800 */
[----:B------:R-:W2:Y:S02]  /*49840*/  LDL.LU R13, [R1+0x5f4] ;  /* 0x0005f400010d7983 */ /* 0x000ea40000300800 */
[----:B------:R-:W2:Y:S02]  /*49850*/  LDL.LU R14, [R1+0x5f8] ;  /* 0x0005f800010e7983 */ /* 0x000ea40000300800 */
[----:B------:R-:W2:Y:S01]  /*49860*/  LDL.LU R15, [R1+0x5fc] ;  /* 0x0005fc00010f7983 */ /* 0x000ea20000300800 */
[----:B------:R-:W2:Y:S04]  /*49870*/  LDL.64 R20, [R1+0x100] ;  /* 0x0001000001147983 */ /* 0x000ea80000100a00 */
[----:B--2---:R0:W-:Y:S04]  /*49880*/  STL.64 [R1+0x5ac0], R20 ;  /* 0x005ac01401007387 */ /* 0x0041e80000100a00 */
[----:B0-----:R-:W2:Y:S04]  /*49890*/  LDL.64 R20, [R1+0x110] ;  /* 0x0001100001147983 */ /* 0x001ea80000100a00 */
[----:B--2---:R3:W-:Y:S01]  /*498a0*/  STL.64 [R1+0x5ad8], R20 ;  /* 0x005ad81401007387 */ /* 0x0047e20000100a00 */
[----:B------:R-:W-:Y:S02]  /*498b0*/  STL.64 [R1+0x5aa0], R14 ;  /* 0x005aa00e01007387 */ /* 0x000fe40000100a00 */
[----:B------:R0:W-:Y:S02]  /*498c0*/  STL.64 [R1+0x5a98], R12 ;  /* 0x005a980c01007387 */ /* 0x0001e40000100a00 */
[----:B---3--:R-:W-:-:S02]  /*498d0*/  IMAD.MOV.U32 R20, RZ, RZ, R11 ;  /* 0x000000ffff147224 */ /* 0x008fc400078e000b */
[----:B------:R-:W-:Y:S01]  /*498e0*/  IMAD.MOV.U32 R21, RZ, RZ, R3 ;  /* 0x000000ffff157224 */ /* 0x000fe200078e0003 */
[----:B0-----:R-:W2:Y:S01]  /*498f0*/  LDL.LU R12, [R1+0x600] ;  /* 0x00060000010c7983 */ /* 0x001ea20000300800 */
[----:B------:R-:W2:Y:S02]  /*49900*/  LDL.LU R13, [R1+0x604] ;  /* 0x00060400010d7983 */ /* 0x000ea40000300800 */
[----:B------:R-:W3:Y:S02]  /*49910*/  LDL.LU R14, [R1+0x608] ;  /* 0x00060800010e7983 */ /* 0x000ee40000300800 */
[----:B------:R-:W3:Y:S01]  /*49920*/  LDL.LU R15, [R1+0x60c] ;  /* 0x00060c00010f7983 */ /* 0x000ee20000300800 */
[----:B------:R0:W-:Y:S04]  /*49930*/  STL.64 [R1+0x5af0], R20 ;  /* 0x005af01401007387 */ /* 0x0001e80000100a00 */
        /* <DEDUP_REMOVED lines=9> */
[----:B----4-:R-:W-:Y:S01]  /*499d0*/  IMAD.MOV.U32 R21, RZ, RZ, R0 ;  /* 0x000000ffff157224 */ /* 0x010fe200078e0000 */
[----:B------:R-:W4:Y:S01]  /*499e0*/  LDL.LU R8, [R1+0x660] ;  /* 0x0006600001087983 */ /* 0x000f220000300800 */
[----:B------:R-:W4:Y:S02]  /*499f0*/  LDL.LU R9, [R1+0x664] ;  /* 0x0006640001097983 */ /* 0x000f240000300800 */
[----:B------:R-:W4:Y:S02]  /*49a00*/  LDL.LU R10, [R1+0x668] ;  /* 0x00066800010a7983 */ /* 0x000f240000300800 */
[----:B------:R-:W4:Y:S01]  /*49a10*/  LDL.LU R11, [R1+0x66c] ;  /* 0x00066c00010b7983 */ /* 0x000f220000300800 */
[----:B------:R0:W-:Y:S04]  /*49a20*/  STL.64 [R1+0x5b20], R20 ;  /* 0x005b201401007387 */ /* 0x0001e80000100a00 */
[----:B0-----:R-:W4:Y:S04]  /*49a30*/  LDL.64 R20, [R1+0x150] ;  /* 0x0001500001147983 */ /* 0x001f280000100a00 */
        /* <DEDUP_REMOVED lines=12> */
[----:B----4-:R-:W-:Y:S01]  /*49b00*/  HMMA.16816.F32 R8, R4, R20, R8 ;  /* 0x000000140408723c */ /* 0x010fe20000001808 */
[----:B---3--:R-:W-:Y:S01]  /*49b10*/  STL.64 [R1+0x5b00], R14 ;  /* 0x005b000e01007387 */ /* 0x008fe20000100a00 */
[----:B--2---:R0:W-:Y:S03]  /*49b20*/  STL.64 [R1+0x5af8], R12 ;  /* 0x005af80c01007387 */ /* 0x0041e60000100a00 */
        /* <DEDUP_REMOVED lines=15> */
[----:B------:R-:W4:Y:S01]  /*49c20*/  LDL.LU R16, [R1+0x5c0] ;  /* 0x0005c00001107983 */ /* 0x000f220000300800 */
[----:B------:R-:W4:Y:S02]  /*49c30*/  LDL.LU R17, [R1+0x5c4] ;  /* 0x0005c40001117983 */ /* 0x000f240000300800 */
[----:B------:R-:W4:Y:S02]  /*49c40*/  LDL.LU R18, [R1+0x5c8] ;  /* 0x0005c80001127983 */ /* 0x000f240000300800 */
[----:B------:R-:W4:Y:S01]  /*49c50*/  LDL.LU R19, [R1+0x5cc] ;  /* 0x0005cc0001137983 */ /* 0x000f220000300800 */
[----:B------:R-:W-:Y:S01]  /*49c60*/  STL [R1+0x59f8], R28 ;  /* 0x0059f81c01007387 */ /* 0x000fe20000100800 */
[----:B------:R-:W-:Y:S02]  /*49c70*/  STL [R1+0x59f4], R29 ;  /* 0x0059f41d01007387 */ /* 0x000fe40000100800 */
[----:B------:R0:W-:Y:S02]  /*49c80*/  STL.64 [R1+0x670], R8 ;  /* 0x0006700801007387 */ /* 0x0001e40000100a00 */
[----:B------:R1:W-:Y:S01]  /*49c90*/  STL.64 [R1+0x678], R10 ;  /* 0x0006780a01007387 */ /* 0x0003e20000100a00 */
[----:B0-----:R-:W2:Y:S01]  /*49ca0*/  LDL.LU.64 R8, [R1+0x5b28] ;  /* 0x005b280001087983 */ /* 0x001ea20000300a00 */
[----:B-1----:R-:W-:-:S02]  /*49cb0*/  IMAD.MOV.U32 R11, RZ, RZ, R20 ;  /* 0x000000ffff0b7224 */ /* 0x002fc400078e0014 */
[----:B------:R-:W2:Y:S02]  /*49cc0*/  LDL.LU.64 R20, [R1+0x5b20] ;  /* 0x005b200001147983 */ /* 0x000ea40000300a00 */
[----:B------:R-:W-:Y:S01]  /*49cd0*/  STL [R1+0x5a00], R3 ;  /* 0x005a000301007387 */ /* 0x000fe20000100800 */
[----:B------:R-:W-:Y:S01]  /*49ce0*/  STL [R1+0x59fc], R11 ;  /* 0x0059fc0b01007387 */ /* 0x000fe20000100800 */
[C---:B--2---:R-:W-:Y:S03]  /*49cf0*/  HMMA.16816.F32 R20, R4.reuse, R20, R12 ;  /* 0x000000140414723c */ /* 0x044fe6000000180c */
[----:B------:R-:W2:Y:S01]  /*49d00*/  LDL.LU.64 R14, [R1+0x5b18] ;  /* 0x005b1800010e7983 */ /* 0x000ea20000300a00 */
[----:B------:R-:W2:Y:S11]  /*49d10*/  LDL.LU.64 R12, [R1+0x5b10] ;  /* 0x005b1000010c7983 */ /* 0x000eb60000300a00 */
[----:B------:R-:W-:Y:S08]  /*49d20*/  @!UPT UIADD3 URZ, URZ, URZ, URZ ;  /* 0x0000003f3f3ff290 */ /* 0x000ff0000fffe03f */
        /* <DEDUP_REMOVED lines=13> */
[C---:B--2---:R-:W-:Y:S01]  /*49e00*/  HMMA.16816.F32 R20, R4.reuse, R20, R12 ;  /* 0x000000140414723c */ /* 0x044fe2000000180c */
[----:B------:R-:W2:Y:S01]  /*49e10*/  LDL.LU.64 R14, [R1+0x5ae8] ;  /* 0x005ae800010e7983 */ /* 0x000ea20000300a00 */
[----:B------:R-:W2:Y:S11]  /*49e20*/  LDL.LU.64 R12, [R1+0x5ae0] ;  /* 0x005ae000010c7983 */ /* 0x000eb60000300a00 */
[----:B------:R-:W-:Y:S10]  /*49e30*/  @!UPT UIADD3 URZ, URZ, URZ, URZ ;  /* 0x0000003f3f3ff290 */ /* 0x000ff4000fffe03f */
        /* <DEDUP_REMOVED lines=38> */
[----:B------:R-:W3:Y:S01]  /*4a0a0*/  LDL.LU.64 R12, [R1+0x5a70] ;  /* 0x005a7000010c7983 */ /* 0x000ee20000300a00 */
[----:B------:R-:W3:Y:S02]  /*4a0b0*/  LDL.LU.64 R22, [R1+0x5a68] ;  /* 0x005a680001167983 */ /* 0x000ee40000300a00 */
[----:B------:R-:W3:Y:S11]  /*4a0c0*/  LDL.LU.64 R20, [R1+0x5a60] ;  /* 0x005a600001147983 */ /* 0x000ef60000300a00 */
[----:B------:R-:W-:Y:S08]  /*4a0d0*/  @!UPT UIADD3 URZ, URZ, URZ, URZ ;  /* 0x0000003f3f3ff290 */ /* 0x000ff0000fffe03f */
[----:B------:R0:W-:Y:S01]  /*4a0e0*/  STL.64 [R1+0x240], R4 ;  /* 0x0002400401007387 */ /* 0x0001e20000100a00 */
[----:B------:R1:W-:Y:S03]  /*4a0f0*/  STL.64 [R1+0x248], R6 ;  /* 0x0002480601007387 */ /* 0x0003e60000100a00 */
[----:B0-----:R-:W2:Y:S01]  /*4a100*/  LDL.LU R4, [R1+0x5a0] ;  /* 0x0005a00001047983 */ /* 0x001ea20000300800 */
[----:B------:R-:W2:Y:S02]  /*4a110*/  LDL.LU R5, [R1+0x5a4] ;  /* 0x0005a40001057983 */ /* 0x000ea40000300800 */
[----:B-1----:R-:W2:Y:S02]  /*4a120*/  LDL.LU R6, [R1+0x5a8] ;  /* 0x0005a80001067983 */ /* 0x002ea40000300800 */
[----:B------:R-:W2:Y:S01]  /*4a130*/  LDL.LU R7, [R1+0x5ac] ;  /* 0x0005ac0001077983 */ /* 0x000ea20000300800 */
        /* <DEDUP_REMOVED lines=8> */
[----:B------:R-:W4:Y:S11]  /*4a1c0*/  LDL.LU.64 R24, [R1+0x5a40] ;  /* 0x005a400001187983 */ /* 0x000f360000300a00 */
[----:B------:R-:W-:Y:S10]  /*4a1d0*/  @!UPT UIADD3 URZ, URZ, URZ, URZ ;  /* 0x0000003f3f3ff290 */ /* 0x000ff4000fffe03f */
[----:B------:R-:W-:Y:S01]  /*4a1e0*/  STL.64 [R1+0x5e0], R12 ;  /* 0x0005e00c01007387 */ /* 0x000fe20000100a00 */
[----:B------:R0:W-:Y:S03]  /*4a1f0*/  STL.64 [R1+0x5e8], R14 ;  /* 0x0005e80e01007387 */ /* 0x0001e60000100a00 */
[----:B0-----:R-:W3:Y:S01]  /*4a200*/  LDL.LU.64 R14, [R1+0x5a38] ;  /* 0x005a3800010e7983 */ /* 0x001ee20000300a00 */
[----:B------:R-:W3:Y:S01]  /*4a210*/  LDL.LU.64 R12, [R1+0x5a30] ;  /* 0x005a3000010c7983 */ /* 0x000ee20000300a00 */
[C---:B----4-:R-:W-:Y:S02]  /*4a220*/  HMMA.16816.F32 R24, R20.reuse, R24, R16 ;  /* 0x000000181418723c */ /* 0x050fe40000001810 */
[----:B------:R-:W4:Y:S01]  /*4a230*/  LDL.LU.64 R18, [R1+0x5a28] ;  /* 0x005a280001127983 */ /* 0x000f220000300a00 */
[----:B------:R-:W4:Y:S11]  /*4a240*/  LDL.LU.64 R16, [R1+0x5a20] ;  /* 0x005a200001107983 */ /* 0x000f360000300a00 */
[----:B------:R-:W-:Y:S09]  /*4a250*/  @!UPT UIADD3 URZ, URZ, URZ, URZ ;  /* 0x0000003f3f3ff290 */ /* 0x000ff2000fffe03f */
[----:B------:R-:W-:Y:S01]  /*4a260*/  STL.64 [R1+0x5d0], R24 ;  /* 0x0005d01801007387 */ /* 0x000fe20000100a00 */
[----:B------:R0:W-:Y:S03]  /*4a270*/  STL.64 [R1+0x5d8], R26 ;  /* 0x0005d81a01007387 */ /* 0x0001e60000100a00 */
[----:B0-----:R-:W2:Y:S01]  /*4a280*/  LDL.LU.64 R26, [R1+0x5a18] ;  /* 0x005a1800011a7983 */ /* 0x001ea20000300a00 */
[----:B------:R-:W3:Y:S02]  /*4a290*/  LDL.LU.64 R24, [R1+0x5a10] ;  /* 0x005a100001187983 */ /* 0x000ee40000300a00 */
[C---:B---3--:R-:W-:Y:S11]  /*4a2a0*/  HMMA.16816.F32 R12, R20.reuse, R24, R12 ;  /* 0x00000018140c723c */ /* 0x048ff6000000180c */
[----:B------:R-:W-:Y:S11]  /*4a2b0*/  @!UPT UIADD3 URZ, URZ, URZ, URZ ;  /* 0x0000003f3f3ff290 */ /* 0x000ff6000fffe03f */
[----:B------:R-:W-:Y:S01]  /*4a2c0*/  @!UPT UIADD3 URZ, URZ, URZ, URZ ;  /* 0x0000003f3f3ff290 */ /* 0x000fe2000fffe03f */
[----:B------:R0:W-:Y:S01]  /*4a2d0*/  STL.64 [R1+0x5c0], R12 ;  /* 0x0005c00c01007387 */ /* 0x0001e20000100a00 */
[----:B------:R-:W-:Y:S03]  /*4a2e0*/  STL.64 [R1+0x5c8], R14 ;  /* 0x0005c80e01007387 */ /* 0x000fe60000100a00 */
[----:B0-----:R-:W3:Y:S01]  /*4a2f0*/  LDL.LU.64 R12, [R1+0x5a08] ;  /* 0x005a0800010c7983 */ /* 0x001ee20000300a00 */
[----:B--2---:R-:W-:Y:S02]  /*4a300*/  STL.64 [R1+0x58e8], R26 ;  /* 0x0058e81a01007387 */ /* 0x004fe40000100a00 */
[----:B------:R3:W-:Y:S02]  /*4a310*/  STL.64 [R1+0x58e0], R24 ;  /* 0x0058e01801007387 */ /* 0x0007e40000100a00 */
[C---:B---3--:R-:W-:Y:S08]  /*4a320*/  HMMA.16816.F32 R24, R20.reuse, R12, R4 ;  /* 0x0000000c1418723c */ /* 0x048ff00000001804 */
[----:B----4-:R-:W-:Y:S01]  /*4a330*/  HMMA.16816.F32 R4, R20, R8, R16 ;  /* 0x000000081404723c */ /* 0x010fe20000001810 */
[----:B------:R0:W-:Y:S11]  /*4a340*/  STL.64 [R1+0x5900], R12 ;  /* 0x0059000c01007387 */ /* 0x0001f60000100a00 */
[----:B------:R-:W-:Y:S03]  /*4a350*/  @!UPT UIADD3 URZ, URZ, URZ, URZ ;  /* 0x0000003f3f3ff290 */ /* 0x000fe6000fffe03f */
[----:B------:R-:W-:Y:S01]  /*4a360*/  STL.64 [R1+0x5b0], R24 ;  /* 0x0005b01801007387 */ /* 0x000fe20000100a00 */
[----:B------:R-:W-:Y:S02]  /*4a370*/  STL.64 [R1+0x5b8], R26 ;  /* 0x0005b81a01007387 */ /* 0x000fe40000100a00 */
[----:B0-----:R-:W2:Y:S05]  /*4a380*/  LDL.LU R12, [R1+0x210] ;  /* 0x00021000010c7983 */ /* 0x001eaa0000300800 */
[----:B------:R-:W-:Y:S01]  /*4a390*/  STL.64 [R1+0x5a0], R4 ;  /* 0x0005a00401007387 */ /* 0x000fe20000100a00 */
[----:B------:R-:W-:Y:S01]  /*4a3a0*/  STL.64 [R1+0x5a8], R6 ;  /* 0x0005a80601007387 */ /* 0x000fe20000100a00 */
[----:B------:R-:W2:Y:S02]  /*4a3b0*/  LDL.LU R13, [R1+0x214] ;  /* 0x00021400010d7983 */ /* 0x000ea40000300800 */
[----:B------:R-:W3:Y:S02]  /*4a3c0*/  LDL.LU R14, [R1+0x218] ;  /* 0x00021800010e7983 */ /* 0x000ee40000300800 */
[----:B------:R-:W3:Y:S01]  /*4a3d0*/  LDL.LU R15, [R1+0x21c] ;  /* 0x00021c00010f7983 */ /* 0x000ee20000300800 */
[----:B------:R-:W4:Y:S01]  /*4a3e0*/  LDL.LU R16, [R1+0x230] ;  /* 0x0002300001107983 */ /* 0x000f220000300800 */
[----:B------:R-:W4:Y:S02]  /*4a3f0*/  LDL.LU R17, [R1+0x234] ;  /* 0x0002340001117983 */ /* 0x000f240000300800 */
[----:B------:R-:W2:Y:S02]  /*4a400*/  LDL.LU R18, [R1+0x238] ;  /* 0x0002380001127983 */ /* 0x000ea40000300800 */
[----:B------:R-:W2:Y:S02]  /*4a410*/  LDL.LU R19, [R1+0x23c] ;  /* 0x00023c0001137983 */ /* 0x000ea40000300800 */
[----:B--2---:R-:W-:Y:S01]  /*4a420*/  STL.64 [R1+0x5938], R18 ;  /* 0x0059381201007387 */ /* 0x004fe20000100a00 */
[----:B----4-:R0:W-:Y:S02]  /*4a430*/  STL.64 [R1+0x5930], R16 ;  /* 0x0059301001007387 */ /* 0x0101e40000100a00 */
[----:B0-----:R-:W-:-:S02]  /*4a440*/  IMAD.MOV.U32 R16, RZ, RZ, R0 ;  /* 0x000000ffff107224 */ /* 0x001fc400078e0000 */
[----:B------:R-:W-:Y:S01]  /*4a450*/  IMAD.MOV.U32 R17, RZ, RZ, R3 ;  /* 0x000000ffff117224 */ /* 0x000fe200078e0003 */
[----:B------:R-:W2:Y:S01]  /*4a460*/  LDL.LU R0, [R1+0x5a04] ;  /* 0x005a040001007983 */ /* 0x000ea20000300800 */
[----:B------:R-:W4:Y:S03]  /*4a470*/  LDL.LU R3, [R1+0x5a00] ;  /* 0x005a000001037983 */ /* 0x000f260000300800 */
[----:B------:R0:W-:Y:S04]  /*4a480*/  STL.64 [R1+0x5948], R16 ;  /* 0x0059481001007387 */ /* 0x0001e80000100a00 */
[----:B0-----:R-:W2:Y:S04]  /*4a490*/  LDL.64 R16, [R1+0xf0] ;  /* 0x0000f00001107983 */ /* 0x001ea80000100a00 */
[----:B--2---:R-:W-:Y:S01]  /*4a4a0*/  STL.64 [R1+0x5960], R16 ;  /* 0x0059601001007387 */ /* 0x004fe20000100a00 */
[----:B---3--:R-:W-:Y:S02]  /*4a4b0*/  STL.64 [R1+0x5910], R14 ;  /* 0x0059100e01007387 */ /* 0x008fe40000100a00 */
[----:B------:R0:W-:Y:S02]  /*4a4c0*/  STL.64 [R1+0x5908], R12 ;  /* 0x0059080c01007387 */ /* 0x0001e40000100a00 */
[----:B0-----:R-:W2:Y:S01]  /*4a4d0*/  LDL.LU.64 R12, [R1+0x20] ;  /* 0x00002000010c7983 */ /* 0x001ea20000300a00 */
[----:B------:R-:W-:-:S02]  /*4a4e0*/  IMAD.MOV.U32 R16, RZ, RZ, R11 ;  /* 0x000000ffff107224 */ /* 0x000fc400078e000b */
[----:B------:R-:W-:Y:S01]  /*4a4f0*/  IMAD.MOV.U32 R17, RZ, RZ, R28 ;  /* 0x000000ffff117224 */ /* 0x000fe200078e001c */
[----:B--2---:R0:W-:Y:S04]  /*4a500*/  STL.64 [R1+0x5940], R12 ;  /* 0x0059400c01007387 */ /* 0x0041e80000100a00 */
[----:B0-----:R-:W2:Y:S01]  /*4a510*/  LDL.LU R12, [R1+0x510] ;  /* 0x00051000010c7983 */ /* 0x001ea20000300800 */
[----:B------:R-:W2:Y:S02]  /*4a520*/  LDL.LU R13, [R1+0x514] ;  /* 0x00051400010d7983 */ /* 0x000ea40000300800 */
[----:B------:R-:W3:Y:S02]  /*4a530*/  LDL.LU R14, [R1+0x518] ;  /* 0x00051800010e7983 */ /* 0x000ee40000300800 */
[----:B------:R-:W3:Y:S01]  /*4a540*/  LDL.LU R15, [R1+0x51c] ;  /* 0x00051c00010f7983 */ /* 0x000ee20000300800 */
[----:B------:R-:W2:Y:S01]  /*4a550*/  LDL.LU R11, [R1+0x59fc] ;  /* 0x0059fc00010b7983 */ /* 0x000ea20000300800 */
[----:B------:R-:W4:Y:S02]  /*4a560*/  LDL.LU R28, [R1+0x59f8] ;  /* 0x0059f800011c7983 */ /* 0x000f240000300800 */
[----:B------:R-:W-:Y:S01]  /*4a570*/  STL.64 [R1+0x5978], R16 ;  /* 0x0059781001007387 */ /* 0x000fe20000100a00 */
[----:B---3--:R-:W-:Y:S01]  /*4a580*/  STL.64 [R1+0x5958], R14 ;  /* 0x0059580e01007387 */ /* 0x008fe20000100a00 */
[----:B--2---:R0:W-:Y:S03]  /*4a590*/  STL.64 [R1+0x5950], R12 ;  /* 0x0059500c01007387 */ /* 0x0041e60000100a00 */
[----:B0-----:R-:W2:Y:S01]  /*4a5a0*/  LDL.LU R12, [R1+0x520] ;  /* 0x00052000010c7983 */ /* 0x001ea20000300800 */
[----:B------:R-:W2:Y:S02]  /*4a5b0*/  LDL.LU R13, [R1+0x524] ;  /* 0x00052400010d7983 */ /* 0x000ea40000300800 */
[----:B------:R-:W3:Y:S02]  /*4a5c0*/  LDL.LU R14, [R1+0x528] ;  /* 0x00052800010e7983 */ /* 0x000ee40000300800 */
[----:B------:R-:W3:Y:S02]  /*4a5d0*/  LDL.LU R15, [R1+0x52c] ;  /* 0x00052c00010f7983 */ /* 0x000ee40000300800 */
[----:B------:R-:W-:-:S02]  /*4a5e0*/  IMAD.MOV.U32 R16, RZ, RZ, R29 ;  /* 0x000000ffff107224 */ /* 0x000fc400078e001d */
[----:B------:R-:W-:Y:S01]  /*4a5f0*/  IMAD.MOV.U32 R17, RZ, RZ, R10 ;  /* 0x000000ffff117224 */ /* 0x000fe200078e000a */
[----:B------:R-:W4:Y:S01]  /*4a600*/  LDL.LU R29, [R1+0x59f4] ;  /* 0x0059f400011d7983 */ /* 0x000f220000300800 */
[----:B------:R-:W4:Y:S03]  /*4a610*/  LDL.LU R10, [R1+0x59f0] ;  /* 0x0059f000010a7983 */ /* 0x000f260000300800 */
[----:B------:R-:W-:Y:S04]  /*4a620*/  STL.64 [R1+0x5990], R16 ;  /* 0x0059901001007387 */ /* 0x000fe80000100a00 */
[----:B---3--:R-:W-:Y:S01]  /*4a630*/  STL.64 [R1+0x5970], R14 ;  /* 0x0059700e01007387 */ /* 0x008fe20000100a00 */
[----:B--2---:R0:W-:Y:S03]  /*4a640*/  STL.64 [R1+0x5968], R12 ;  /* 0x0059680c01007387 */ /* 0x0041e60000100a00 */
[----:B----4-:R-:W1:Y:S04]  /*4a650*/  LDSM.16.MT88.4 R4, [R10+0x8380] ;  /* 0x008380000a04783b */ /* 0x010e680000004200 */
[----:B0-----:R-:W2:Y:S01]  /*4a660*/  LDL.LU R12, [R1+0x530] ;  /* 0x00053000010c7983 */ /* 0x001ea20000300800 */
[----:B------:R-:W2:Y:S02]  /*4a670*/  LDL.LU R13, [R1+0x534] ;  /* 0x00053400010d7983 */ /* 0x000ea40000300800 */
[----:B------:R-:W3:Y:S02]  /*4a680*/  LDL.LU R14, [R1+0x538] ;  /* 0x00053800010e7983 */ /* 0x000ee40000300800 */
[----:B------:R-:W3:Y:S01]  /*4a690*/  LDL.LU R15, [R1+0x53c] ;  /* 0x00053c00010f7983 */ /* 0x000ee20000300800 */
[----:B------:R-:W4:Y:S04]  /*4a6a0*/  LDL.64 R16, [R1+0x120] ;  /* 0x0001200001107983 */ /* 0x000f280000100a00 */
[----:B----4-:R0:W-:Y:S02]  /*4a6b0*/  STL.64 [R1+0x59a8], R16 ;  /* 0x0059a81001007387 */ /* 0x0101e40000100a00 */
[----:B0-----:R-:W-:-:S02]  /*4a6c0*/  IMAD.MOV.U32 R16, RZ, RZ, R0 ;  /* 0x000000ffff107224 */ /* 0x001fc400078e0000 */
[----:B------:R-:W-:Y:S01]  /*4a6d0*/  IMAD.MOV.U32 R17, RZ, RZ, R2 ;  /* 0x000000ffff117224 */ /* 0x000fe200078e0002 */
[----:B------:R-:W4:Y:S01]  /*4a6e0*/  LDL.LU R0, [R1+0x59ec] ;  /* 0x0059ec0001007983 */ /* 0x000f220000300800 */
[----:B------:R-:W4:Y:S03]  /*4a6f0*/  LDL.LU R2, [R1+0x59e8] ;  /* 0x0059e80001027983 */ /* 0x000f260000300800 */
[----:B------:R-:W-:Y:S01]  /*4a700*/  STL.64 [R1+0x59c0], R16 ;  /* 0x0059c01001007387 */ /* 0x000fe20000100a00 */
[----:B---3--:R-:W-:Y:S02]  /*4a710*/  STL.64 [R1+0x5988], R14 ;  /* 0x0059880e01007387 */ /* 0x008fe40000100a00 */
[----:B--2---:R0:W-:Y:S02]  /*4a720*/  STL.64 [R1+0x5980], R12 ;  /* 0x0059800c01007387 */ /* 0x0041e40000100a00 */
[----:B0-----:R-:W2:Y:S01]  /*4a730*/  LDL.LU R12, [R1+0x540] ;  /* 0x00054000010c7983 */ /* 0x001ea20000300800 */
[----:B------:R-:W2:Y:S02]  /*4a740*/  LDL.LU R13, [R1+0x544] ;  /* 0x00054400010d7983 */ /* 0x000ea40000300800 */
[----:B------:R-:W3:Y:S02]  /*4a750*/  LDL.LU R14, [R1+0x548] ;  /* 0x00054800010e7983 */ /* 0x000ee40000300800 */
[----:B------:R-:W3:Y:S01]  /*4a760*/  LDL.LU R15, [R1+0x54c] ;  /* 0x00054c00010f7983 */ /* 0x000ee20000300800 */
[----:B------:R-:W2:Y:S04]  /*4a770*/  LDL.64 R16, [R1+0x140] ;  /* 0x0001400001107983 */ /* 0x000ea80000100a00 */
[----:B--2---:R0:W-:Y:S02]  /*4a780*/  STL.64 [R1+0x59c8], R16 ;  /* 0x0059c81001007387 */ /* 0x0041e40000100a00 */
[----:B0-----:R-:W-:-:S02]  /*4a790*/  IMAD.MOV.U32 R16, RZ, RZ, R11 ;  /* 0x000000ffff107224 */ /* 0x001fc400078e000b */
[----:B------:R-:W-:-:S05]  /*4a7a0*/  IMAD.MOV.U32 R17, RZ, RZ, R3 ;  /* 0x000000ffff117224 */ /* 0x000fca00078e0003 */
[----:B------:R0:W-:Y:S04]  /*4a7b0*/  STL.64 [R1+0x59e0], R16 ;  /* 0x0059e01001007387 */ /* 0x0001e80000100a00 */
        /* <DEDUP_REMOVED lines=9> */
[----:B------:R-:W2:Y:S02]  /*4a850*/  LDL.LU R15, [R1+0x55c] ;  /* 0x00055c00010f7983 */ /* 0x000ea40000300800 */
[----:B------:R-:W-:-:S02]  /*4a860*/  IMAD.MOV.U32 R24, RZ, RZ, R29 ;  /* 0x000000ffff187224 */ /* 0x000fc400078e001d */
[----:B------:R-:W-:Y:S01]  /*4a870*/  IMAD.MOV.U32 R25, RZ, RZ, R28 ;  /* 0x000000ffff197224 */ /* 0x000fe200078e001c */
        /* <DEDUP_REMOVED lines=13> */
[----:B------:R-:W-:Y:S01]  /*4a950*/  STL [R1+0x58c0], R10 ;  /* 0x0058c00a01007387 */ /* 0x000fe20000100800 */
[----:B------:R0:W-:Y:S03]  /*4a960*/  STL.64 [R1+0x58b8], R8 ;  /* 0x0058b80801007387 */ /* 0x0001e60000100a00 */
[----:B0-----:R-:W3:Y:S01]  /*4a970*/  LDL.LU R8, [R1+0x570] ;  /* 0x0005700001087983 */ /* 0x001ee20000300800 */
[----:B------:R-:W3:Y:S02]  /*4a980*/  LDL.LU R9, [R1+0x574] ;  /* 0x0005740001097983 */ /* 0x000ee40000300800 */
[----:B------:R-:W3:Y:S02]  /*4a990*/  LDL.LU R10, [R1+0x578] ;  /* 0x00057800010a7983 */ /* 0x000ee40000300800 */
[----:B------:R-:W3:Y:S01]  /*4a9a0*/  LDL.LU R11, [R1+0x57c] ;  /* 0x00057c00010b7983 */ /* 0x000ee20000300800 */
[----:B-1----:R-:W-:Y:S01]  /*4a9b0*/  STL.64 [R1+0x57f0], R6 ;  /* 0x0057f00601007387 */ /* 0x002fe20000100a00 */
[----:B------:R0:W-:Y:S03]  /*4a9c0*/  STL.64 [R1+0x57e8], R4 ;  /* 0x0057e80401007387 */ /* 0x0001e60000100a00 */
[----:B0-----:R-:W2:Y:S01]  /*4a9d0*/  LDL.LU.64 R4, [R1+0xd0] ;  /* 0x0000d00001047983 */ /* 0x001ea20000300a00 */
[----:B------:R-:W2:Y:S02]  /*4a9e0*/  LDL.LU.64 R16, [R1+0x59e0] ;  /* 0x0059e00001107983 */ /* 0x000ea40000300a00 */
[----:B------:R0:W-:Y:S02]  /*4a9f0*/  STL.64 [R1+0x590], R24 ;  /* 0x0005901801007387 */ /* 0x0001e40000100a00 */
[----:B------:R1:W-:Y:S01]  /*4aa00*/  STL.64 [R1+0x598], R26 ;  /* 0x0005981a01007387 */ /* 0x0003e20000100a00 */
[----:B0-----:R-:W2:Y:S01]  /*4aa10*/  LDL.LU R24, [R1+0x200] ;  /* 0x0002000001187983 */ /* 0x001ea20000300800 */
[----:B------:R-:W2:Y:S02]  /*4aa20*/  LDL.LU R25, [R1+0x204] ;  /* 0x0002040001197983 */ /* 0x000ea40000300800 */
[----:B-1----:R-:W2:Y:S02]  /*4aa30*/  LDL.LU R26, [R1+0x208] ;  /* 0x00020800011a7983 */ /* 0x002ea40000300800 */
[----:B------:R-:W2:Y:S02]  /*4aa40*/  LDL.LU R27, [R1+0x20c] ;  /* 0x00020c00011b7983 */ /* 0x000ea40000300800 */
[----:B--2---:R-:W-:Y:S01]  /*4aa50*/  STL.64 [R1+0x58f8], R26 ;  /* 0x0058f81a01007387 */ /* 0x004fe20000100a00 */
[----:B------:R0:W-:Y:S03]  /*4aa60*/  STL.64 [R1+0x58f0], R24 ;  /* 0x0058f01801007387 */ /* 0x0001e60000100a00 */
[----:B0-----:R-:W2:Y:S01]  /*4aa70*/  LDL.LU.64 R24, [R1+0x10] ;  /* 0x0000100001187983 */ /* 0x001ea20000300a00 */
[C---:B------:R-:W-:Y:S03]  /*4aa80*/  HMMA.16816.F32 R16, R20.reuse, R16, R12 ;  /* 0x000000101410723c */ /* 0x040fe6000000180c */
[----:B--2---:R0:W-:Y:S04]  /*4aa90*/  STL.64 [R1+0x5918], R24 ;  /* 0x0059181801007387 */ /* 0x0041e80000100a00 */
[----:B0-----:R-:W2:Y:S01]  /*4aaa0*/  LDL.LU R24, [R1+0x220] ;  /* 0x0002200001187983 */ /* 0x001ea20000300800 */
[----:B------:R-:W2:Y:S02]  /*4aab0*/  LDL.LU R25, [R1+0x224] ;  /* 0x0002240001197983 */ /* 0x000ea40000300800 */
[----:B------:R-:W2:Y:S02]  /*4aac0*/  LDL.LU R26, [R1+0x228] ;  /* 0x00022800011a7983 */ /* 0x000ea40000300800 */
[----:B------:R-:W2:Y:S01]  /*4aad0*/  LDL.LU R27, [R1+0x22c] ;  /* 0x00022c00011b7983 */ /* 0x000ea20000300800 */
[----:B------:R-:W2:Y:S01]  /*4aae0*/  LDL.LU.64 R14, [R1+0x59d8] ;  /* 0x0059d800010e7983 */ /* 0x000ea20000300a00 */
[----:B------:R-:W2:Y:S09]  /*4aaf0*/  LDL.LU.64 R12, [R1+0x59d0] ;  /* 0x0059d000010c7983 */ /* 0x000eb20000300a00 */
[----:B------:R0:W-:Y:S02]  /*4ab00*/  STL.64 [R1+0x580], R16 ;  /* 0x0005801001007387 */ /* 0x0001e40000100a00 */
[----:B------:R-:W-:Y:S01]  /*4ab10*/  STL.64 [R1+0x588], R18 ;  /* 0x0005881201007387 */ /* 0x000fe20000100a00 */
        /* <DEDUP_REMOVED lines=50> */
[----:B------:R-:W2:Y:S11]  /*4ae40*/  LDL.LU.64 R12, [R1+0x5940] ;  /* 0x00594000010c7983 */ /* 0x000eb60000300a00 */
[----:B------:R-:W-:Y:S11]  /*4ae50*/  @!UPT UIADD3 URZ, URZ, URZ, URZ ;  /* 0x0000003f3f3ff290 */ /* 0x000ff6000fffe03f */
[----:B------:R-:W-:Y:S01]  /*4ae60*/  STL.64 [R1+0x510], R16 ;  /* 0x0005101001007387 */ /* 0x000fe20000100a00 */
[----:B------:R0:W-:Y:S03]  /*4ae70*/  STL.64 [R1+0x518], R18 ;  /* 0x0005181201007387 */ /* 0x0001e60000100a00 */
[----:B0-----:R-:W3:Y:S01]  /*4ae80*/  LDL.LU.64 R18, [R1+0x5938] ;  /* 0x0059380001127983 */ /* 0x001ee20000300a00 */
[----:B------:R-:W3:Y:S02]  /*4ae90*/  LDL.LU.64 R16, [R1+0x5930] ;  /* 0x0059300001107983 */ /* 0x000ee40000300a00 */
[----:B---3--:R-:W-:Y:S01]  /*4aea0*/  HMMA.16816.F32 R20, R20, R4, R16 ;  /* 0x000000041414723c */ /* 0x008fe20000001810 */
[----:B------:R-:W3:Y:S01]  /*4aeb0*/  LDL.LU.64 R18, [R1+0x5928] ;  /* 0x0059280001127983 */ /* 0x000ee20000300a00 */
[----:B------:R-:W3:Y:S11]  /*4aec0*/  LDL.LU.64 R16, [R1+0x5920] ;  /* 0x0059200001107983 */ /* 0x000ef60000300a00 */
[----:B------:R-:W-:Y:S10]  /*4aed0*/  @!UPT UIADD3 URZ, URZ, URZ, URZ ;  /* 0x0000003f3f3ff290 */ /* 0x000ff4000fffe03f */
[----:B------:R0:W-:Y:S01]  /*4aee0*/  STL.64 [R1+0x230], R20 ;  /* 0x0002301401007387 */ /* 0x0001e20000100a00 */
[----:B------:R-:W-:Y:S03]  /*4aef0*/  STL.64 [R1+0x238], R22 ;  /* 0x0002381601007387 */ /* 0x000fe60000100a00 */
[----:B0-----:R-:W4:Y:S01]  /*4af00*/  LDL.LU.64 R20, [R1] ;  /* 0x0000000001147983 */ /* 0x001f220000300a00 */
[----:B------:R2:W-:Y:S02]  /*4af10*/  STL.64 [R1+0x5800], R4 ;  /* 0x0058000401007387 */ /* 0x0005e40000100a00 */
[----:B--2---:R-:W-:Y:S02]  /*4af20*/  IMAD.MOV.U32 R5, RZ, RZ, R12 ;  /* 0x000000ffff057224 */ /* 0x004fe400078e000c */
[----:B------:R-:W-:Y:S01]  /*4af30*/  IMAD.MOV.U32 R4, RZ, RZ, R13 ;  /* 0x000000ffff047224 */ /* 0x000fe200078e000d */
[C---:B---3--:R-:W-:Y:S11]  /*4af40*/  HMMA.16816.F32 R24, R16.reuse, R12, R24 ;  /* 0x0000000c1018723c */ /* 0x048ff60000001818 */
[----:B------:R-:W-:Y:S11]  /*4af50*/  @!UPT UIADD3 URZ, URZ, URZ, URZ ;  /* 0x0000003f3f3ff290 */ /* 0x000ff6000fffe03f */
[----:B------:R-:W-:Y:S01]  /*4af60*/  @!UPT UIADD3 URZ, URZ, URZ, URZ ;  /* 0x0000003f3f3ff290 */ /* 0x000fe2000fffe03f */
[----:B------:R0:W-:Y:S01]  /*4af70*/  STL.64 [R1+0x220], R24 ;  /* 0x0002201801007387 */ /* 0x0001e20000100a00 */
[----:B------:R-:W-:Y:S03]  /*4af80*/  STL.64 [R1+0x228], R26 ;  /* 0x0002281a01007387 */ /* 0x000fe60000100a00 */
[----:B0-----:R-:W2:Y:S01]  /*4af90*/  LDL.LU.64 R24, [R1+0x5918] ;  /* 0x0059180001187983 */ /* 0x001ea20000300a00 */
[----:B------:R-:W2:Y:S02]  /*4afa0*/  LDL.LU.64 R14, [R1+0x5910] ;  /* 0x00591000010e7983 */ /* 0x000ea40000300a00 */
[----:B------:R-:W2:Y:S02]  /*4afb0*/  LDL.LU.64 R12, [R1+0x5908] ;  /* 0x00590800010c7983 */ /* 0x000ea40000300a00 */
[----:B--2---:R-:W-:Y:S11]  /*4afc0*/  HMMA.16816.F32 R12, R16, R24, R12 ;  /* 0x00000018100c723c */ /* 0x004ff6000000180c */
[----:B------:R-:W-:Y:S11]  /*4afd0*/  @!UPT UIADD3 URZ, URZ, URZ, URZ ;  /* 0x0000003f3f3ff290 */ /* 0x000ff6000fffe03f */
[----:B------:R-:W-:Y:S01]  /*4afe0*/  @!UPT UIADD3 URZ, URZ, URZ, URZ ;  /* 0x0000003f3f3ff290 */ /* 0x000fe2000fffe03f */
[----:B------:R0:W-:Y:S01]  /*4aff0*/  STL.64 [R1+0x210], R12 ;  /* 0x0002100c01007387 */ /* 0x0001e20000100a00 */
[----:B------:R1:W-:Y:S03]  /*4b000*/  STL.64 [R1+0x218], R14 ;  /* 0x0002180e01007387 */ /* 0x0003e60000100a00 */
[----:B0-----:R-:W2:Y:S01]  /*4b010*/  LDL.LU.64 R12, [R1+0x5900] ;  /* 0x00590000010c7983 */ /* 0x001ea20000300a00 */
[----:B-1----:R-:W-:Y:S02]  /*4b020*/  IMAD.MOV.U32 R15, RZ, RZ, R24 ;  /* 0x000000ffff0f7224 */ /* 0x002fe400078e0018 */
[----:B------:R-:W-:Y:S02]  /*4b030*/  IMAD.MOV.U32 R14, RZ, RZ, R25 ;  /* 0x000000ffff0e7224 */ /* 0x000fe400078e0019 */
[----:B------:R-:W3:Y:S01]  /*4b040*/  LDL.LU.64 R26, [R1+0x58f8] ;  /* 0x0058f800011a7983 */ /* 0x000ee20000300a00 */
[----:B------:R-:W3:Y:S02]  /*4b050*/  LDL.LU.64 R24, [R1+0x58f0] ;  /* 0x0058f00001187983 */ /* 0x000ee40000300a00 */
[----:B------:R-:W-:Y:S02]  /*4b060*/  STL.64 [R1+0x58d8], R14 ;  /* 0x0058d80e01007387 */ /* 0x000fe40000100a00 */
[----:B----4-:R-:W-:-:S02]  /*4b070*/  IMAD.MOV.U32 R7, RZ, RZ, R20 ;  /* 0x000000ffff077224 */ /* 0x010fc400078e0014 */
[----:B------:R-:W-:Y:S01]  /*4b080*/  IMAD.MOV.U32 R29, RZ, RZ, R21 ;  /* 0x000000ffff1d7224 */ /* 0x000fe200078e0015 */
[C---:B---3--:R-:W-:Y:S01]  /*4b090*/  HMMA.16816.F32 R24, R16.reuse, R20, R24 ;  /* 0x000000141018723c */ /* 0x048fe20000001818 */
[----:B--2---:R0:W-:Y:S04]  /*4b0a0*/  STL.64 [R1+0x58d0], R12 ;  /* 0x0058d00c01007387 */ /* 0x0041e80000100a00 */
[----:B0-----:R-:W2:Y:S01]  /*4b0b0*/  LDL.LU R12, [R1+0x1f0] ;  /* 0x0001f000010c7983 */ /* 0x001ea20000300800 */
[----:B------:R-:W2:Y:S02]  /*4b0c0*/  LDL.LU R13, [R1+0x1f4] ;  /* 0x0001f400010d7983 */ /* 0x000ea40000300800 */
[----:B------:R-:W2:Y:S02]  /*4b0d0*/  LDL.LU R14, [R1+0x1f8] ;  /* 0x0001f800010e7983 */ /* 0x000ea40000300800 */
[----:B------:R-:W2:Y:S11]  /*4b0e0*/  LDL.LU R15, [R1+0x1fc] ;  /* 0x0001fc00010f7983 */ /* 0x000eb60000300800 */
[----:B------:R-:W-:Y:S02]  /*4b0f0*/  @!UPT UIADD3 URZ, URZ, URZ, URZ ;  /* 0x0000003f3f3ff290 */ /* 0x000fe4000fffe03f */
[----:B------:R-:W-:Y:S01]  /*4b100*/  STL.64 [R1+0x200], R24 ;  /* 0x0002001801007387 */ /* 0x000fe20000100a00 */
[----:B------:R0:W-:Y:S03]  /*4b110*/  STL.64 [R1+0x208], R26 ;  /* 0x0002081a01007387 */ /* 0x0001e60000100a00 */
[----:B0-----:R-:W3:Y:S01]  /*4b120*/  LDL.LU.64 R26, [R1+0x58e8] ;  /* 0x0058e800011a7983 */ /* 0x001ee20000300a00 */
[----:B------:R-:W2:Y:S02]  /*4b130*/  LDL.LU.64 R24, [R1+0x58e0] ;  /* 0x0058e00001187983 */ /* 0x000ea40000300a00 */
[----:B------:R-:W4:Y:S02]  /*4b140*/  LDL.LU.64 R20, [R1+0x30] ;  /* 0x0000300001147983 */ /* 0x000f240000300a00 */
[----:B----4-:R-:W-:Y:S01]  /*4b150*/  STL.64 [R1+0x58b0], R20 ;  /* 0x0058b01401007387 */ /* 0x010fe20000100a00 */
[----:B------:R-:W-:Y:S02]  /*4b160*/  STL.64 [R1+0x5868], R6 ;  /* 0x0058680601007387 */ /* 0x000fe40000100a00 */
[----:B------:R0:W-:Y:S02]  /*4b170*/  STL.64 [R1+0x5860], R4 ;  /* 0x0058600401007387 */ /* 0x0001e40000100a00 */
[----:B0-----:R-:W4:Y:S01]  /*4b180*/  LDL.LU.64 R4, [R1+0x130] ;  /* 0x0001300001047983 */ /* 0x001f220000300a00 */
[----:B--2---:R-:W-:Y:S03]  /*4b190*/  HMMA.16816.F32 R12, R16, R24, R12 ;  /* 0x00000018100c723c */ /* 0x004fe6000000180c */
[----:B----4-:R0:W-:Y:S02]  /*4b1a0*/  STL.64 [R1+0x5878], R4 ;  /* 0x0058780401007387 */ /* 0x0101e40000100a00 */
[----:B0-----:R-:W-:-:S02]  /*4b1b0*/  IMAD.MOV.U32 R5, RZ, RZ, R8 ;  /* 0x000000ffff057224 */ /* 0x001fc400078e0008 */
[----:B------:R-:W-:Y:S01]  /*4b1c0*/  IMAD.MOV.U32 R4, RZ, RZ, R9 ;  /* 0x000000ffff047224 */ /* 0x000fe200078e0009 */
[----:B------:R-:W2:Y:S01]  /*4b1d0*/  LDL.LU R8, [R1+0x1e0] ;  /* 0x0001e00001087983 */ /* 0x000ea20000300800 */
[----:B------:R-:W2:Y:S02]  /*4b1e0*/  LDL.LU R9, [R1+0x1e4] ;  /* 0x0001e40001097983 */ /* 0x000ea40000300800 */
[----:B------:R-:W2:Y:S02]  /*4b1f0*/  LDL.LU R10, [R1+0x1e8] ;  /* 0x0001e800010a7983 */ /* 0x000ea40000300800 */
[----:B------:R-:W2:Y:S01]  /*4b200*/  LDL.LU R11, [R1+0x1ec] ;  /* 0x0001ec00010b7983 */ /* 0x000ea20000300800 */
[----:B------:R-:W4:Y:S01]  /*4b210*/  LDL.LU R20, [R1+0x1d0] ;  /* 0x0001d00001147983 */ /* 0x000f220000300800 */
[----:B------:R-:W4:Y:S02]  /*4b220*/  LDL.LU R21, [R1+0x1d4] ;  /* 0x0001d40001157983 */ /* 0x000f240000300800 */
[----:B------:R-:W4:Y:S02]  /*4b230*/  LDL.LU R22, [R1+0x1d8] ;  /* 0x0001d80001167983 */ /* 0x000f240000300800 */
[----:B------:R-:W4:Y:S01]  /*4b240*/  LDL.LU R23, [R1+0x1dc] ;  /* 0x0001dc0001177983 */ /* 0x000f220000300800 */
[----:B------:R0:W-:Y:S04]  /*4b250*/  STL.64 [R1+0x5890], R4 ;  /* 0x0058900401007387 */ /* 0x0001e80000100a00 */
[----:B0-----:R-:W2:Y:S04]  /*4b260*/  LDL.LU.64 R4, [R1+0x150] ;  /* 0x0001500001047983 */ /* 0x001ea80000300a00 */
[----:B--2---:R0:W-:Y:S04]  /*4b270*/  STL.64 [R1+0x58a8], R4 ;  /* 0x0058a80401007387 */ /* 0x0041e80000100a00 */
[----:B0-----:R-:W2:Y:S01]  /*4b280*/  LDL.LU R4, [R1+0x1c0] ;  /* 0x0001c00001047983 */ /* 0x001ea20000300800 */
[----:B------:R-:W2:Y:S02]  /*4b290*/  LDL.LU R5, [R1+0x1c4] ;  /* 0x0001c40001057983 */ /* 0x000ea40000300800 */
[----:B------:R-:W2:Y:S02]  /*4b2a0*/  LDL.LU R6, [R1+0x1c8] ;  /* 0x0001c80001067983 */ /* 0x000ea40000300800 */
[----:B------:R-:W2:Y:S01]  /*4b2b0*/  LDL.LU R7, [R1+0x1cc] ;  /* 0x0001cc0001077983 */ /* 0x000ea20000300800 */
[----:B------:R-:W-:Y:S01]  /*4b2c0*/  STL.64 [R1+0x1f0], R12 ;  /* 0x0001f00c01007387 */ /* 0x000fe20000100a00 */
[----:B------:R0:W-:Y:S03]  /*4b2d0*/  STL.64 [R1+0x1f8], R14 ;  /* 0x0001f80e01007387 */ /* 0x0001e60000100a00 */
[----:B0-----:R-:W2:Y:S01]  /*4b2e0*/  LDL.LU.64 R14, [R1+0x58d8] ;  /* 0x0058d800010e7983 */ /* 0x001ea20000300a00 */
[----:B------:R-:W2:Y:S02]  /*4b2f0*/  LDL.LU.64 R12, [R1+0x58d0] ;  /* 0x0058d000010c7983 */ /* 0x000ea40000300a00 */
[----:B---3--:R-:W-:Y:S02]  /*4b300*/  STL.64 [R1+0x57a0], R26 ;  /* 0x0057a01a01007387 */ /* 0x008fe40000100a00 */
[----:B------:R0:W-:Y:S02]  /*4b310*/  STL.64 [R1+0x5798], R24 ;  /* 0x0057981801007387 */ /* 0x0001e40000100a00 */
[----:B0-----:R-:W-:-:S02]  /*4b320*/  IMAD.MOV.U32 R24, RZ, RZ, R3 ;  /* 0x000000ffff187224 */ /* 0x001fc400078e0003 */
[----:B------:R-:W-:Y:S01]  /*4b330*/  IMAD.MOV.U32 R25, RZ, RZ, R28 ;  /* 0x000000ffff197224 */ /* 0x000fe200078e001c */
[----:B------:R-:W3:Y:S01]  /*4b340*/  LDL.LU R3, [R1+0x58c8] ;  /* 0x0058c80001037983 */ /* 0x000ee20000300800 */
[----:B------:R-:W2:Y:S03]  /*4b350*/  LDL.LU R28, [R1+0x58c4] ;  /* 0x0058c400011c7983 */ /* 0x000ea60000300800 */
        /* <DEDUP_REMOVED lines=11> */
[C---:B------:R-:W-:Y:S01]  /*4b410*/  HMMA.16816.F32 R8, R16.reuse, R12, R8 ;  /* 0x0000000c1008723c */ /* 0x040fe20000001808 */
        /* <DEDUP_REMOVED lines=9> */
[----:B0-----:R-:W2:Y:S01]  /*4b4b0*/  LDL.LU R10, [R1+0x58c0] ;  /* 0x0058c000010a7983 */ /* 0x001ea20000300800 */
[----:B------:R-:W4:Y:S02]  /*4b4c0*/  LDL.LU.64 R8, [R1+0x58b8] ;  /* 0x0058b80001087983 */ /* 0x000f240000300a00 */
[----:B------:R-:W-:Y:S01]  /*4b4d0*/  STL.64 [R1+0x5808], R12 ;  /* 0x0058080c01007387 */ /* 0x000fe20000100a00 */
[C---:B----4-:R-:W-:Y:S11]  /*4b4e0*/  HMMA.16816.F32 R20, R16.reuse, R8, R20 ;  /* 0x000000081014723c */ /* 0x050ff60000001814 */
[----:B------:R-:W-:Y:S11]  /*4b4f0*/  @!UPT UIADD3 URZ, URZ, URZ, URZ ;  /* 0x0000003f3f3ff290 */ /* 0x000ff6000fffe03f */
[----:B------:R-:W-:Y:S01]  /*4b500*/  @!UPT UIADD3 URZ, URZ, URZ, URZ ;  /* 0x0000003f3f3ff290 */ /* 0x000fe2000fffe03f */
[----:B------:R0:W-:Y:S01]  /*4b510*/  STL.64 [R1+0x1d0], R20 ;  /* 0x0001d01401007387 */ /* 0x0001e20000100a00 */
[----:B------:R-:W-:Y:S03]  /*4b520*/  STL.64 [R1+0x1d8], R22 ;  /* 0x0001d81601007387 */ /* 0x000fe60000100a00 */
[----:B0-----:R-:W4:Y:S02]  /*4b530*/  LDL.LU.64 R20, [R1+0x58b0] ;  /* 0x0058b00001147983 */ /* 0x001f240000300a00 */
[C---:B----4-:R-:W-:Y:S11]  /*4b540*/  HMMA.16816.F32 R4, R16.reuse, R20, R4 ;  /* 0x000000141004723c */ /* 0x050ff60000001804 */
[----:B------:R-:W-:Y:S11]  /*4b550*/  @!UPT UIADD3 URZ, URZ, URZ, URZ ;  /* 0x0000003f3f3ff290 */ /* 0x000ff6000fffe03f */
[----:B------:R-:W-:Y:S01]  /*4b560*/  @!UPT UIADD3 URZ, URZ, URZ, URZ ;  /* 0x0000003f3f3ff290 */ /* 0x000fe2000fffe03f */
[----:B------:R0:W-:Y:S01]  /*4b570*/  STL.64 [R1+0x1c0], R4 ;  /* 0x0001c00401007387 */ /* 0x0001e20000100a00 */
[----:B------:R-:W-:Y:S03]  /*4b580*/  STL.64 [R1+0x1c8], R6 ;  /* 0x0001c80601007387 */ /* 0x000fe60000100a00 */
[----:B0-----:R-:W4:Y:S01]  /*4b590*/  LDL.LU.64 R4, [R1+0x58a8] ;  /* 0x0058a80001047983 */ /* 0x001f220000300a00 */
[----:B------:R-:W-:Y:S02]  /*4b5a0*/  IMAD.MOV.U32 R13, RZ, RZ, R20 ;  /* 0x000000ffff0d7224 */ /* 0x000fe400078e0014 */
[----:B------:R-:W-:Y:S02]  /*4b5b0*/  IMAD.MOV.U32 R12, RZ, RZ, R21 ;  /* 0x000000ffff0c7224 */ /* 0x000fe400078e0015 */
[----:B--2---:R-:W0:Y:S04]  /*4b5c0*/  LDSM.16.MT88.4 R20, [R10+0xc000] ;  /* 0x00c000000a14783b */ /* 0x004e280000004200 */
[----:B0-----:R-:W-:Y:S01]  /*4b5d0*/  STL.64 [R1+0x5698], R22 ;  /* 0x0056981601007387 */ /* 0x001fe20000100a00 */
[----:B------:R-:W-:Y:S01]  /*4b5e0*/  STL.64 [R1+0x5690], R20 ;  /* 0x0056901401007387 */ /* 0x000fe20000100a00 */
[----:B----4-:R-:W-:Y:S01]  /*4b5f0*/  HMMA.16816.F32 R24, R16, R4, R24 ;  /* 0x000000041018723c */ /* 0x010fe20000001818 */
        /* <DEDUP_REMOVED lines=17> */
[----:B--2---:R-:W-:Y:S11]  /*4b710*/  HMMA.16816.F32 R24, R16, R4, R24 ;  /* 0x000000041018723c */ /* 0x004ff60000001818 */
[----:B------:R-:W-:Y:S11]  /*4b720*/  @!UPT UIADD3 URZ, URZ, URZ, URZ ;  /* 0x0000003f3f3ff290 */ /* 0x000ff6000fffe03f */
[----:B------:R-:W-:Y:S01]  /*4b730*/  @!UPT UIADD3 URZ, URZ, URZ, URZ ;  /* 0x0000003f3f3ff290 */ /* 0x000fe2000fffe03f */
[----:B------:R0:W-:Y:S01]  /*4b740*/  STL.64 [R1+0x190], R24 ;  /* 0x0001901801007387 */ /* 0x0001e20000100a00 */
[----:B------:R-:W-:Y:S03]  /*4b750*/  STL.64 [R1+0x198], R26 ;  /* 0x0001981a01007387 */ /* 0x000fe60000100a00 */
[----:B0-----:R-:W2:Y:S01]  /*4b760*/  LDL.LU.64 R24, [R1+0x5870] ;  /* 0x0058700001187983 */ /* 0x001ea20000300a00 */
[----:B------:R-:W-:Y:S02]  /*4b770*/  IMAD.MOV.U32 R20, RZ, RZ, R28 ;  /* 0x000000ffff147224 */ /* 0x000fe400078e001c */
[----:B---3--:R-:W-:Y:S02]  /*4b780*/  IMAD.MOV.U32 R21, RZ, RZ, R3 ;  /* 0x000000ffff157224 */ /* 0x008fe400078e0003 */
[----:B------:R-:W-:Y:S02]  /*4b790*/  IMAD.MOV.U32 R22, RZ, RZ, R2 ;  /* 0x000000ffff167224 */ /* 0x000fe400078e0002 */
[----:B------:R-:W-:-:S02]  /*4b7a0*/  IMAD.MOV.U32 R23, RZ, RZ, R0 ;  /* 0x000000ffff177224 */ /* 0x000fc400078e0000 */
[----:B------:R-:W-:Y:S02]  /*4b7b0*/  IMAD.MOV.U32 R10, RZ, RZ, R5 ;  /* 0x000000ffff0a7224 */ /* 0x000fe400078e0005 */
[----:B------:R-:W-:Y:S01]  /*4b7c0*/  IMAD.MOV.U32 R11, RZ, RZ, R4 ;  /* 0x000000ffff0b7224 */ /* 0x000fe200078e0004 */
[----:B------:R-:W3:Y:S01]  /*4b7d0*/  LDL.LU.64 R6, [R1+0x5868] ;  /* 0x0058680001067983 */ /* 0x000ee20000300a00 */
[----:B------:R-:W4:Y:S02]  /*4b7e0*/  LDL.LU.64 R4, [R1+0x5860] ;  /* 0x0058600001047983 */ /* 0x000f240000300a00 */
[----:B------:R-:W-:Y:S01]  /*4b7f0*/  STL [R1+0x5760], R10 ;  /* 0x0057600a01007387 */ /* 0x000fe20000100800 */
[----:B------:R-:W-:Y:S01]  /*4b800*/  STL [R1+0x575c], R11 ;  /* 0x00575c0b01007387 */ /* 0x000fe20000100800 */
[----:B------:R-:W-:Y:S01]  /*4b810*/  STL.64 [R1+0x5850], R8 ;  /* 0x0058500801007387 */ /* 0x000fe20000100a00 */
[----:B--2---:R-:W-:Y:S11]  /*4b820*/  HMMA.16816.F32 R20, R16, R24, R20 ;  /* 0x000000181014723c */ /* 0x004ff60000001814 */
[----:B------:R-:W-:Y:S11]  /*4b830*/  @!UPT UIADD3 URZ, URZ, URZ, URZ ;  /* 0x0000003f3f3ff290 */ /* 0x000ff6000fffe03f */
[----:B------:R-:W-:Y:S02]  /*4b840*/  @!UPT UIADD3 URZ, URZ, URZ, URZ ;  /* 0x0000003f3f3ff290 */ /* 0x000fe4000fffe03f */
[----:B------:R-:W-:Y:S02]  /*4b850*/  IMAD.MOV.U32 R28, RZ, RZ, R20 ;  /* 0x000000ffff1c7224 */ /* 0x000fe400078e0014 */
[----:B------:R-:W-:Y:S02]  /*4b860*/  IMAD.MOV.U32 R3, RZ, RZ, R21 ;  /* 0x000000ffff037224 */ /* 0x000fe400078e0015 */
[----:B------:R-:W-:Y:S02]  /*4b870*/  IMAD.MOV.U32 R20, RZ, RZ, R13 ;  /* 0x000000ffff147224 */ /* 0x000fe400078e000d */
[----:B------:R-:W-:Y:S02]  /*4b880*/  IMAD.MOV.U32 R21, RZ, RZ, R12 ;  /* 0x000000ffff157224 */ /* 0x000fe400078e000c */
[----:B------:R-:W-:Y:S02]  /*4b890*/  IMAD.MOV.U32 R2, RZ, RZ, R22 ;  /* 0x000000ffff027224 */ /* 0x000fe400078e0016 */
[----:B------:R-:W-:Y:S01]  /*4b8a0*/  IMAD.MOV.U32 R0, RZ, RZ, R23 ;  /* 0x000000ffff007224 */ /* 0x000fe200078e0017 */
[----:B------:R0:W-:Y:S04]  /*4b8b0*/  STL.64 [R1+0x5770], R20 ;  /* 0x0057701401007387 */ /* 0x0001e80000100a00 */
[----:B0-----:R-:W2:Y:S01]  /*4b8c0*/  LDL.LU R20, [R1+0x8d0] ;  /* 0x0008d00001147983 */ /* 0x001ea20000300800 */
[----:B------:R-:W2:Y:S02]  /*4b8d0*/  LDL.LU R21, [R1+0x8d4] ;  /* 0x0008d40001157983 */ /* 0x000ea40000300800 */
[----:B------:R-:W2:Y:S02]  /*4b8e0*/  LDL.LU R22, [R1+0x8d8] ;  /* 0x0008d80001167983 */ /* 0x000ea40000300800 */
[----:B------:R-:W2:Y:S02]  /*4b8f0*/  LDL.LU R23, [R1+0x8dc] ;  /* 0x0008dc0001177983 */ /* 0x000ea40000300800 */
[----:B---3--:R-:W-:Y:S01]  /*4b900*/  IMAD.MOV.U32 R24, RZ, RZ, R7 ;  /* 0x000000ffff187224 */ /* 0x008fe200078e0007 */
[----:B--2---:R-:W-:Y:S01]  /*4b910*/  STL.64 [R1+0x5780], R22 ;  /* 0x0057801601007387 */ /* 0x004fe20000100a00 */
[----:B------:R0:W-:Y:S03]  /*4b920*/  STL.64 [R1+0x5778], R20 ;  /* 0x0057781401007387 */ /* 0x0001e60000100a00 */
[----:B0-----:R-:W2:Y:S01]  /*4b930*/  LDL.LU R20, [R1+0x8e0] ;  /* 0x0008e00001147983 */ /* 0x001ea20000300800 */
[----:B------:R-:W2:Y:S02]  /*4b940*/  LDL.LU R21, [R1+0x8e4] ;  /* 0x0008e40001157983 */ /* 0x000ea40000300800 */
[----:B------:R-:W3:Y:S02]  /*4b950*/  LDL.LU R22, [R1+0x8e8] ;  /* 0x0008e80001167983 */ /* 0x000ee40000300800 */
[----:B------:R-:W3:Y:S02]  /*4b960*/  LDL.LU R23, [R1+0x8ec] ;  /* 0x0008ec0001177983 */ /* 0x000ee40000300800 */
[----:B------:R-:W-:Y:S01]  /*4b970*/  IMAD.MOV.U32 R25, RZ, RZ, R29 ;  /* 0x000000ffff197224 */ /* 0x000fe200078e001d */
[----:B------:R-:W4:Y:S01]  /*4b980*/  LDL.LU R7, [R1+0x585c] ;  /* 0x00585c0001077983 */ /* 0x000f220000300800 */
[----:B------:R-:W4:Y:S03]  /*4b990*/  LDL.LU R29, [R1+0x5858] ;  /* 0x00585800011d7983 */ /* 0x000f260000300800 */
[----:B------:R0:W-:Y:S02]  /*4b9a0*/  STL.64 [R1+0x57b8], R24 ;  /* 0x0057b81801007387 */ /* 0x0001e40000100a00 */
[----:B0-----:R-:W-:-:S02]  /*4b9b0*/  IMAD.MOV.U32 R24, RZ, RZ, R15 ;  /* 0x000000ffff187224 */ /* 0x001fc400078e000f */
[----:B------:R-:W-:Y:S01]  /*4b9c0*/  IMAD.MOV.U32 R25, RZ, RZ, R14 ;  /* 0x000000ffff197224 */ /* 0x000fe200078e000e */
[----:B---3--:R-:W-:Y:S01]  /*4b9d0*/  STL.64 [R1+0x5790], R22 ;  /* 0x0057901601007387 */ /* 0x008fe20000100a00 */
[----:B--2---:R0:W-:Y:S03]  /*4b9e0*/  STL.64 [R1+0x5788], R20 ;  /* 0x0057881401007387 */ /* 0x0041e60000100a00 */
[----:B0-----:R-:W2:Y:S01]  /*4b9f0*/  LDL.LU R20, [R1+0x8f0] ;  /* 0x0008f00001147983 */ /* 0x001ea20000300800 */
[----:B------:R-:W2:Y:S02]  /*4ba00*/  LDL.LU R21, [R1+0x8f4] ;  /* 0x0008f40001157983 */ /* 0x000ea40000300800 */
[----:B------:R-:W3:Y:S02]  /*4ba10*/  LDL.LU R22, [R1+0x8f8] ;  /* 0x0008f80001167983 */ /* 0x000ee40000300800 */
[----:B------:R-:W3:Y:S01]  /*4ba20*/  LDL.LU R23, [R1+0x8fc] ;  /* 0x0008fc0001177983 */ /* 0x000ee20000300800 */
[----:B------:R4:W-:Y:S02]  /*4ba30*/  STL.64 [R1+0x57d0], R24 ;  /* 0x0057d01801007387 */ /* 0x0009e40000100a00 */
[----:B----4-:R-:W-:-:S02]  /*4ba40*/  IMAD.MOV.U32 R24, RZ, RZ, R5 ;  /* 0x000000ffff187224 */ /* 0x010fc400078e0005 */
[----:B------:R-:W-:-:S05]  /*4ba50*/  IMAD.MOV.U32 R25, RZ, RZ, R4 ;  /* 0x000000ffff197224 */ /* 0x000fca00078e0004 */
[----:B------:R0:W-:Y:S04]  /*4ba60*/  STL.64 [R1+0x57f8], R24 ;  /* 0x0057f81801007387 */ /* 0x0001e80000100a00 */
[----:B0-----:R-:W4:Y:S01]  /*4ba70*/  LDL.LU R24, [R1+0x960] ;  /* 0x0009600001187983 */ /* 0x001f220000300800 */
[----:B------:R-:W4:Y:S02]  /*4ba80*/  LDL.LU R25, [R1+0x964] ;  /* 0x0009640001197983 */ /* 0x000f240000300800 */
[----:B------:R-:W2:Y:S02]  /*4ba90*/  LDL.LU R26, [R1+0x968] ;  /* 0x00096800011a7983 */ /* 0x000ea40000300800 */
[----:B------:R-:W2:Y:S02]  /*4baa0*/  LDL.LU R27, [R1+0x96c] ;  /* 0x00096c00011b7983 */ /* 0x000ea40000300800 */
[----:B--2---:R-:W-:Y:S01]  /*4bab0*/  STL.64 [R1+0x5818], R26 ;  /* 0x0058181a01007387 */ /* 0x004fe20000100a00 */
[----:B----4-:R0:W-:Y:S02]  /*4bac0*/  STL.64 [R1+0x5810], R24 ;  /* 0x0058101801007387 */ /* 0x0101e40000100a00 */
[----:B------:R-:W2:Y:S02]  /*4bad0*/  LDL.LU R12, [R1+0x990] ;  /* 0x00099000010c7983 */ /* 0x000ea40000300800 */
[----:B------:R-:W2:Y:S01]  /*4bae0*/  LDL.LU R13, [R1+0x994] ;  /* 0x00099400010d7983 */ /* 0x000ea20000300800 */
[----:B------:R-:W4:Y:S01]  /*4baf0*/  LDL.LU R14, [R1+0x998] ;  /* 0x00099800010e7983 */ /* 0x000f220000300800 */
[----:B------:R-:W4:Y:S02]  /*4bb00*/  LDL.LU R15, [R1+0x99c] ;  /* 0x00099c00010f7983 */ /* 0x000f240000300800 */
[----:B0-----:R-:W-:-:S02]  /*4bb10*/  IMAD.MOV.U32 R24, RZ, RZ, R7 ;  /* 0x000000ffff187224 */ /* 0x001fc400078e0007 */
[----:B------:R-:W-:Y:S01]  /*4bb20*/  IMAD.MOV.U32 R25, RZ, RZ, R6 ;  /* 0x000000ffff197224 */ /* 0x000fe200078e0006 */
[----:B----4-:R-:W-:Y:S01]  /*4bb30*/  STL.64 [R1+0x5828], R14 ;  /* 0x0058280e01007387 */ /* 0x010fe20000100a00 */
[----:B--2---:R-:W-:Y:S03]  /*4bb40*/  STL.64 [R1+0x5820], R12 ;  /* 0x0058200c01007387 */ /* 0x004fe60000100a00 */
[----:B------:R0:W-:Y:S02]  /*4bb50*/  STL.64 [R1+0x5830], R24 ;  /* 0x0058301801007387 */ /* 0x0001e40000100a00 */
[----:B0-----:R-:W2:Y:S04]  /*4bb60*/  LDL.LU.64 R24, [R1+0x100] ;  /* 0x0001000001187983 */ /* 0x001ea80000300a00 */
[----:B--2---:R0:W-:Y:S01]  /*4bb70*/  STL.64 [R1+0x5848], R24 ;  /* 0x0058481801007387 */ /* 0x0041e20000100a00 */
[----:B------:R-:W2:Y:S02]  /*4bb80*/  LDL.LU R12, [R1+0x9a0] ;  /* 0x0009a000010c7983 */ /* 0x000ea40000300800 */
[----:B------:R-:W2:Y:S02]  /*4bb90*/  LDL.LU R13, [R1+0x9a4] ;  /* 0x0009a400010d7983 */ /* 0x000ea40000300800 */
[----:B------:R-:W4:Y:S01]  /*4bba0*/  LDL.LU R14, [R1+0x9a8] ;  /* 0x0009a800010e7983 */ /* 0x000f220000300800 */
[----:B------:R-:W4:Y:S01]  /*4bbb0*/  LDL.LU R15, [R1+0x9ac] ;  /* 0x0009ac00010f7983 */ /* 0x000f220000300800 */
[----:B------:R-:W2:Y:S02]  /*4bbc0*/  LDL.LU R8, [R1+0x170] ;  /* 0x0001700001087983 */ /* 0x000ea40000300800 */
[----:B------:R-:W3:Y:S02]  /*4bbd0*/  LDL.LU R9, [R1+0x174] ;  /* 0x0001740001097983 */ /* 0x000ee40000300800 */
[----:B------:R-:W3:Y:S01]  /*4bbe0*/  LDL.LU R10, [R1+0x178] ;  /* 0x00017800010a7983 */ /* 0x000ee20000300800 */
[----:B------:R-:W3:Y:S04]  /*4bbf0*/  LDL.LU R11, [R1+0x17c] ;  /* 0x00017c00010b7983 */ /* 0x000ee80000300800 */
[----:B0-----:R-:W3:Y:S04]  /*4bc00*/  LDL.LU.64 R24, [R1+0x110] ;  /* 0x0001100001187983 */ /* 0x001ee80000300a00 */
[----:B----4-:R-:W-:Y:S01]  /*4bc10*/  STL.64 [R1+0x5840], R14 ;  /* 0x0058400e01007387 */ /* 0x010fe20000100a00 */
[----:B--2---:R0:W-:Y:S03]  /*4bc20*/  STL.64 [R1+0x5838], R12 ;  /* 0x0058380c01007387 */ /* 0x0041e60000100a00 */
[----:B0-----:R-:W2:Y:S01]  /*4bc30*/  LDL.LU R12, [R1+0x160] ;  /* 0x00016000010c7983 */ /* 0x001ea20000300800 */
[----:B------:R-:W2:Y:S02]  /*4bc40*/  LDL.LU R13, [R1+0x164] ;  /* 0x00016400010d7983 */ /* 0x000ea40000300800 */
[----:B------:R-:W2:Y:S02]  /*4bc50*/  LDL.LU R14, [R1+0x168] ;  /* 0x00016800010e7983 */ /* 0x000ea40000300800 */
[----:B------:R-:W2:Y:S01]  /*4bc60*/  LDL.LU R15, [R1+0x16c] ;  /* 0x00016c00010f7983 */ /* 0x000ea20000300800 */
[----:B------:R-:W4:Y:S01]  /*4bc70*/  LDL.LU.64 R4, [R1+0xe0] ;  /* 0x0000e00001047983 */ /* 0x000f220000300a00 */
        /* <DEDUP_REMOVED lines=12> */
[----:B------:R-:W-:Y:S01]  /*4bd40*/  HMMA.16816.F32 R8, R16, R24, R8 ;  /* 0x000000181008723c */ /* 0x000fe20000001808 */
[----:B---3--:R-:W-:Y:S01]  /*4bd50*/  STL.64 [R1+0x57e0], R22 ;  /* 0x0057e01601007387 */ /* 0x008fe20000100a00 */
[----:B--2---:R0:W-:Y:S03]  /*4bd60*/  STL.64 [R1+0x57d8], R20 ;  /* 0x0057d81401007387 */ /* 0x0041e60000100a00 */
[----:B0-----:R-:W2:Y:S01]  /*4bd70*/  LDL.LU R20, [R1+0x940] ;  /* 0x0009400001147983 */ /* 0x001ea20000300800 */
[----:B------:R-:W2:Y:S02]  /*4bd80*/  LDL.LU R21, [R1+0x944] ;  /* 0x0009440001157983 */ /* 0x000ea40000300800 */
[----:B------:R-:W2:Y:S02]  /*4bd90*/  LDL.LU R22, [R1+0x948] ;  /* 0x0009480001167983 */ /* 0x000ea40000300800 */
[----:B------:R-:W2:Y:S01]  /*4bda0*/  LDL.LU R23, [R1+0x94c] ;  /* 0x00094c0001177983 */ /* 0x000ea20000300800 */
[----:B------:R-:W-:Y:S01]  /*4bdb0*/  STL [R1+0x50a4], R0 ;  /* 0x0050a40001007387 */ /* 0x000fe20000100800 */
[----:B------:R-:W-:Y:S02]  /*4bdc0*/  STL [R1+0x50a0], R2 ;  /* 0x0050a00201007387 */ /* 0x000fe40000100800 */
[----:B------:R-:W-:Y:S02]  /*4bdd0*/  STL [R1+0x509c], R3 ;  /* 0x00509c0301007387 */ /* 0x000fe40000100800 */
[----:B------:R0:W-:Y:S02]  /*4bde0*/  STL [R1+0x5098], R28 ;  /* 0x0050981c01007387 */ /* 0x0001e40000100800 */
[----:B0-----:R-:W3:Y:S04]  /*4bdf0*/  LDL R28, [R1+0x9d0] ;  /* 0x0009d000011c7983 */ /* 0x001ee80000100800 */
[----:B---3--:R-:W-:Y:S01]  /*4be00*/  STL [R1+0x5748], R28 ;  /* 0x0057481c01007387 */ /* 0x008fe20000100800 */
[----:B------:R0:W-:Y:S02]  /*4be10*/  STL.64 [R1+0x170], R8 ;  /* 0x0001700801007387 */ /* 0x0001e40000100a00 */
[----:B------:R1:W-:Y:S01]  /*4be20*/  STL.64 [R1+0x178], R10 ;  /* 0x0001780a01007387 */ /* 0x0003e20000100a00 */
[----:B0-----:R-:W3:Y:S01]  /*4be30*/  LDL.LU.64 R8, [R1+0x5850] ;  /* 0x0058500001087983 */ /* 0x001ee20000300a00 */
[----:B-1----:R-:W-:-:S02]  /*4be40*/  IMAD.MOV.U32 R10, RZ, RZ, R24 ;  /* 0x000000ffff0a7224 */ /* 0x002fc400078e0018 */
[----:B------:R-:W-:Y:S02]  /*4be50*/  IMAD.MOV.U32 R11, RZ, RZ, R25 ;  /* 0x000000ffff0b7224 */ /* 0x000fe400078e0019 */
        /* <DEDUP_REMOVED lines=11> */
[----:B------:R-:W4:Y:S01]  /*4bf10*/  LDL.LU.64 R14, [R1+0x5828] ;  /* 0x00582800010e7983 */ /* 0x000f220000300a00 */
[----:B------:R-:W4:Y:S11]  /*4bf20*/  LDL.LU.64 R12, [R1+0x5820] ;  /* 0x00582000010c7983 */ /* 0x000f360000300a00 */
[----:B------:R-:W-:Y:S10]  /*4bf30*/  @!UPT UIADD3 URZ, URZ, URZ, URZ ;  /* 0x0000003f3f3ff290 */ /* 0x000ff4000fffe03f */
[----:B------:R-:W-:Y:S01]  /*4bf40*/  STL.64 [R1+0xc0], R24 ;  /* 0x0000c01801007387 */ /* 0x000fe20000100a00 */
[----:B------:R0:W-:Y:S03]  /*4bf50*/  STL.64 [R1+0xc8], R26 ;  /* 0x0000c81a01007387 */ /* 0x0001e60000100a00 */
[----:B0-----:R-:W2:Y:S01]  /*4bf60*/  LDL.LU.64 R26, [R1+0x5818] ;  /* 0x00581800011a7983 */ /* 0x001ea20000300a00 */
[----:B------:R-:W2:Y:S01]  /*4bf70*/  LDL.LU.64 R24, [R1+0x5810] ;  /* 0x0058100001187983 */ /* 0x000ea20000300a00 */
        /* <DEDUP_REMOVED lines=9> */
[----:B--2---:R-:W-:Y:S02]  /*4c010*/  HMMA.16816.F32 R16, R16, R4, R24 ;  /* 0x000000041010723c */ /* 0x004fe40000001818 */
[----:B------:R-:W2:Y:S01]  /*4c020*/  LDL.LU.64 R24, [R1+0x57f8] ;  /* 0x0057f80001187983 */ /* 0x000ea20000300a00 */
[----:B------:R-:W-:-:S02]  /*4c030*/  IMAD.MOV.U32 R2, RZ, RZ, R4 ;  /* 0x000000ffff027224 */ /* 0x000fc400078e0004 */
[----:B------:R-:W-:Y:S11]  /*4c040*/  IMAD.MOV.U32 R0, RZ, RZ, R5 ;  /* 0x000000ffff007224 */ /* 0x000ff600078e0005 */
[----:B------:R-:W-:Y:S07]  /*4c050*/  @!UPT UIADD3 URZ, URZ, URZ, URZ ;  /* 0x0000003f3f3ff290 */ /* 0x000fee000fffe03f */
[----:B------:R0:W-:Y:S01]  /*4c060*/  STL.64 [R1+0xa0], R16 ;  /* 0x0000a01001007387 */ /* 0x0001e20000100a00 */
[----:B------:R1:W-:Y:S02]  /*4c070*/  STL.64 [R1+0xa8], R18 ;  /* 0x0000a81201007387 */ /* 0x0003e40000100a00 */
[----:B------:R-:W2:Y:S02]  /*4c080*/  LDL.LU.64 R6, [R1+0x57f0] ;  /* 0x0057f00001067983 */ /* 0x000ea40000300a00 */
[----:B------:R-:W2:Y:S01]  /*4c090*/  LDL.LU.64 R4, [R1+0x57e8] ;  /* 0x0057e80001047983 */ /* 0x000ea20000300a00 */
[----:B0-----:R-:W3:Y:S01]  /*4c0a0*/  LDL.LU R16, [R1+0x880] ;  /* 0x0008800001107983 */ /* 0x001ee20000300800 */
[----:B------:R-:W3:Y:S02]  /*4c0b0*/  LDL.LU R17, [R1+0x884] ;  /* 0x0008840001117983 */ /* 0x000ee40000300800 */
[----:B-1----:R-:W3:Y:S01]  /*4c0c0*/  LDL.LU R18, [R1+0x888] ;  /* 0x0008880001127983 */ /* 0x002ee20000300800 */
        /* <DEDUP_REMOVED lines=34> */
[----:B0-----:R-:W3:Y:S01]  /*4c2f0*/  LDL.LU.64 R22, [R1+0x5780] ;  /* 0x0057800001167983 */ /* 0x001ee20000300a00 */
[----:B------:R-:W3:Y:S02]  /*4c300*/  LDL.LU.64 R20, [R1+0x5778] ;  /* 0x0057780001147983 */ /* 0x000ee40000300a00 */
[----:B---3--:R-:W-:Y:S11]  /*4c310*/  HMMA.16816.F32 R20, R4, R8, R20 ;  /* 0x000000080414723c */ /* 0x008ff60000001814 */
[----:B------:R-:W-:Y:S11]  /*4c320*/  @!UPT UIADD3 URZ, URZ, URZ, URZ ;  /* 0x0000003f3f3ff290 */ /* 0x000ff6000fffe03f */
[----:B------:R-:W-:Y:S01]  /*4c330*/  @!UPT UIADD3 URZ, URZ, URZ, URZ ;  /* 0x0000003f3f3ff290 */ /* 0x000fe2000fffe03f */
[----:B------:R0:W-:Y:S04]  /*4c340*/  STL.64 [R1+0x40], R20 ;  /* 0x0000401401007387 */ /* 0x0001e80000100a00 */
[----:B0-----:R-:W2:Y:S01]  /*4c350*/  LDL.LU.64 R20, [R1+0x5770] ;  /* 0x0057700001147983 */ /* 0x001ea20000300a00 */
[----:B------:R-:W-:Y:S02]  /*4c360*/  IMAD.MOV.U32 R19, RZ, RZ, R29 ;  /* 0x000000ffff137224 */ /* 0x000fe400078e001d */
[----:B------:R-:W-:Y:S02]  /*4c370*/  IMAD.MOV.U32 R25, RZ, RZ, R23 ;  /* 0x000000ffff197224 */ /* 0x000fe400078e0017 */
[----:B------:R-:W-:-:S03]  /*4c380*/  IMAD.MOV.U32 R29, RZ, RZ, R22 ;  /* 0x000000ffff1d7224 */ /* 0x000fc600078e0016 */
[----:B------:R-:W-:Y:S01]  /*4c390*/  STL [R1+0x50a8], R25 ;  /* 0x0050a81901007387 */ /* 0x000fe20000100800 */
[----:B------:R-:W-:Y:S02]  /*4c3a0*/  STL.64 [R1+0x5670], R26 ;  /* 0x0056701a01007387 */ /* 0x000fe40000100a00 */
[----:B------:R-:W-:Y:S01]  /*4c3b0*/  STL [R1+0x4ee4], R29 ;  /* 0x004ee41d01007387 */ /* 0x000fe20000100800 */
[----:B--2---:R-:W-:Y:S01]  /*4c3c0*/  HMMA.16816.F32 R16, R4, R20, R16 ;  /* 0x000000140410723c */ /* 0x004fe20000001810 */
[----:B------:R-:W2:Y:S01]  /*4c3d0*/  LDL.LU R20, [R1+0x500] ;  /* 0x0005000001147983 */ /* 0x000ea20000300800 */
[----:B------:R-:W2:Y:S02]  /*4c3e0*/  LDL.LU R21, [R1+0x504] ;  /* 0x0005040001157983 */ /* 0x000ea40000300800 */
[----:B------:R-:W3:Y:S02]  /*4c3f0*/  LDL.LU R22, [R1+0x508] ;  /* 0x0005080001167983 */ /* 0x000ee40000300800 */
[----:B------:R-:W3:Y:S02]  /*4c400*/  LDL.LU R23, [R1+0x50c] ;  /* 0x00050c0001177983 */ /* 0x000ee40000300800 */
[----:B---3--:R-:W-:Y:S01]  /*4c410*/  STL.64 [R1+0x56a8], R22 ;  /* 0x0056a81601007387 */ /* 0x008fe20000100a00 */
[----:B--2---:R0:W-:Y:S02]  /*4c420*/  STL.64 [R1+0x56a0], R20 ;  /* 0x0056a01401007387 */ /* 0x0041e40000100a00 */
[----:B0-----:R-:W-:-:S02]  /*4c430*/  IMAD.MOV.U32 R20, RZ, RZ, R15 ;  /* 0x000000ffff147224 */ /* 0x001fc400078e000f */
[----:B------:R-:W-:Y:S01]  /*4c440*/  IMAD.MOV.U32 R21, RZ, RZ, R14 ;  /* 0x000000ffff157224 */ /* 0x000fe200078e000e */
[----:B------:R-:W2:Y:S01]  /*4c450*/  LDL.LU R15, [R1+0x5768] ;  /* 0x00576800010f7983 */ /* 0x000ea20000300800 */
[----:B------:R-:W2:Y:S03]  /*4c460*/  LDL.LU R14, [R1+0x5764] ;  /* 0x00576400010e7983 */ /* 0x000ea60000300800 */
[----:B------:R0:W-:Y:S04]  /*4c470*/  STL.64 [R1+0x56b8], R20 ;  /* 0x0056b81401007387 */ /* 0x0001e80000100a00 */
[----:B0-----:R-:W3:Y:S01]  /*4c480*/  LDL.LU R20, [R1+0xf0] ;  /* 0x0000f00001147983 */ /* 0x001ee20000300800 */
[----:B------:R-:W3:Y:S02]  /*4c490*/  LDL.LU R21, [R1+0xf4] ;  /* 0x0000f40001157983 */ /* 0x000ee40000300800 */
[----:B------:R-:W-:-:S02]  /*4c4a0*/  IMAD.MOV.U32 R24, RZ, RZ, R10 ;  /* 0x000000ffff187224 */ /* 0x000fc400078e000a */
[----:B------:R-:W-:Y:S02]  /*4c4b0*/  IMAD.MOV.U32 R25, RZ, RZ, R11 ;  /* 0x000000ffff197224 */ /* 0x000fe400078e000b */
[----:B------:R-:W-:Y:S02]  /*4c4c0*/  IMAD.MOV.U32 R13, RZ, RZ, R16 ;  /* 0x000000ffff0d7224 */ /* 0x000fe400078e0010 */
[----:B------:R-:W-:Y:S01]  /*4c4d0*/  IMAD.MOV.U32 R12, RZ, RZ, R17 ;  /* 0x000000ffff0c7224 */ /* 0x000fe200078e0011 */
[----:B------:R-:W4:Y:S01]  /*4c4e0*/  LDL.LU R10, [R1+0x5760] ;  /* 0x00576000010a7983 */ /* 0x000f220000300800 */
[----:B------:R-:W4:Y:S02]  /*4c4f0*/  LDL.LU R11, [R1+0x575c] ;  /* 0x00575c00010b7983 */ /* 0x000f240000300800 */
[----:B------:R-:W-:Y:S01]  /*4c500*/  STL.64 [R1+0x56e8], R24 ;  /* 0x0056e81801007387 */ /* 0x000fe20000100a00 */
[----:B---3--:R-:W-:Y:S01]  /*4c510*/  STL.64 [R1+0x56d0], R20 ;  /* 0x0056d01401007387 */ /* 0x008fe20000100a00 */
[----:B--2---:R-:W-:Y:S02]  /*4c520*/  STL.64 [R1+0x5668], R14 ;  /* 0x0056680e01007387 */ /* 0x004fe40000100a00 */
[----:B------:R0:W-:Y:S02]  /*4c530*/  STL.64 [R1+0x5660], R12 ;  /* 0x0056600c01007387 */ /* 0x0001e40000100a00 */
[----:B0-----:R-:W2:Y:S01]  /*4c540*/  LDL.LU R12, [R1+0x870] ;  /* 0x00087000010c7983 */ /* 0x001ea20000300800 */
[----:B------:R-:W2:Y:S02]  /*4c550*/  LDL.LU R13, [R1+0x874] ;  /* 0x00087400010d7983 */ /* 0x000ea40000300800 */
[----:B------:R-:W3:Y:S02]  /*4c560*/  LDL.LU R14, [R1+0x878] ;  /* 0x00087800010e7983 */ /* 0x000ee40000300800 */
[----:B------:R-:W3:Y:S02]  /*4c570*/  LDL.LU R15, [R1+0x87c] ;  /* 0x00087c00010f7983 */ /* 0x000ee40000300800 */
[----:B---3--:R-:W-:Y:S01]  /*4c580*/  STL.64 [R1+0x56f8], R14 ;  /* 0x0056f80e01007387 */ /* 0x008fe20000100a00 */
[----:B--2---:R0:W-:Y:S02]  /*4c590*/  STL.64 [R1+0x56f0], R12 ;  /* 0x0056f00c01007387 */ /* 0x0041e40000100a00 */
[----:B------:R-:W2:Y:S02]  /*4c5a0*/  LDL.LU R24, [R1+0x120] ;  /* 0x0001200001187983 */ /* 0x000ea40000300800 */
[----:B------:R-:W2:Y:S02]  /*4c5b0*/  LDL.LU R25, [R1+0x124] ;  /* 0x0001240001197983 */ /* 0x000ea40000300800 */
[----:B--2---:R4:W-:Y:S01]  /*4c5c0*/  STL.64 [R1+0x5700], R24 ;  /* 0x0057001801007387 */ /* 0x0049e20000100a00 */
[----:B0-----:R-:W2:Y:S02]  /*4c5d0*/  LDL.LU R12, [R1+0x890] ;  /* 0x00089000010c7983 */ /* 0x001ea40000300800 */
[----:B------:R-:W2:Y:S02]  /*4c5e0*/  LDL.LU R13, [R1+0x894] ;  /* 0x00089400010d7983 */ /* 0x000ea40000300800 */
[----:B------:R-:W3:Y:S01]  /*4c5f0*/  LDL.LU R14, [R1+0x898] ;  /* 0x00089800010e7983 */ /* 0x000ee20000300800 */
[----:B------:R-:W3:Y:S01]  /*4c600*/  LDL.LU R15, [R1+0x89c] ;  /* 0x00089c00010f7983 */ /* 0x000ee20000300800 */
[----:B----4-:R-:W-:-:S02]  /*4c610*/  IMAD.MOV.U32 R24, RZ, RZ, R11 ;  /* 0x000000ffff187224 */ /* 0x010fc400078e000b */
[----:B------:R-:W-:Y:S01]  /*4c620*/  IMAD.MOV.U32 R25, RZ, RZ, R10 ;  /* 0x000000ffff197224 */ /* 0x000fe200078e000a */
[----:B---3--:R-:W-:Y:S01]  /*4c630*/  STL.64 [R1+0x5710], R14 ;  /* 0x0057100e01007387 */ /* 0x008fe20000100a00 */
[----:B--2---:R0:W-:Y:S02]  /*4c640*/  STL.64 [R1+0x5708], R12 ;  /* 0x0057080c01007387 */ /* 0x0041e40000100a00 */
[----:B------:R-:W2:Y:S02]  /*4c650*/  LDL.LU R11, [R1+0x5758] ;  /* 0x00575800010b7983 */ /* 0x000ea40000300800 */
[----:B------:R-:W3:Y:S01]  /*4c660*/  LDL.LU R10, [R1+0x5754] ;  /* 0x00575400010a7983 */ /* 0x000ee20000300800 */
[----:B------:R1:W-:Y:S04]  /*4c670*/  STL.64 [R1+0x5718], R24 ;  /* 0x0057181801007387 */ /* 0x0003e80000100a00 */
[----:B0-----:R-:W4:Y:S01]  /*4c680*/  LDL.LU R12, [R1+0x8a0] ;  /* 0x0008a000010c7983 */ /* 0x001f220000300800 */
[----:B------:R-:W4:Y:S02]  /*4c690*/  LDL.LU R13, [R1+0x8a4] ;  /* 0x0008a400010d7983 */ /* 0x000f240000300800 */
[----:B------:R-:W2:Y:S02]  /*4c6a0*/  LDL.LU R14, [R1+0x8a8] ;  /* 0x0008a800010e7983 */ /* 0x000ea40000300800 */
[----:B------:R-:W2:Y:S02]  /*4c6b0*/  LDL.LU R15, [R1+0x8ac] ;  /* 0x0008ac00010f7983 */ /* 0x000ea40000300800 */
[----:B--2---:R-:W-:Y:S01]  /*4c6c0*/  STL.64 [R1+0x5728], R14 ;  /* 0x0057280e01007387 */ /* 0x004fe20000100a00 */
[----:B----4-:R0:W-:Y:S02]  /*4c6d0*/  STL.64 [R1+0x5720], R12 ;  /* 0x0057200c01007387 */ /* 0x0101e40000100a00 */
[----:B-1----:R-:W2:Y:S02]  /*4c6e0*/  LDL.LU R24, [R1+0x140] ;  /* 0x0001400001187983 */ /* 0x002ea40000300800 */
[----:B------:R-:W2:Y:S02]  /*4c6f0*/  LDL.LU R25, [R1+0x144] ;  /* 0x0001440001197983 */ /* 0x000ea40000300800 */
[----:B--2---:R3:W-:Y:S01]  /*4c700*/  STL.64 [R1+0x5730], R24 ;  /* 0x0057301801007387 */ /* 0x0047e20000100a00 */
[----:B0-----:R-:W2:Y:S02]  /*4c710*/  LDL.LU R12, [R1+0x8b0] ;  /* 0x0008b000010c7983 */ /* 0x001ea40000300800 */
[----:B------:R-:W2:Y:S02]  /*4c720*/  LDL.LU R13, [R1+0x8b4] ;  /* 0x0008b400010d7983 */ /* 0x000ea40000300800 */
[----:B------:R-:W4:Y:S01]  /*4c730*/  LDL.LU R14, [R1+0x8b8] ;  /* 0x0008b800010e7983 */ /* 0x000f220000300800 */
[----:B------:R-:W4:Y:S01]  /*4c740*/  LDL.LU R15, [R1+0x8bc] ;  /* 0x0008bc00010f7983 */ /* 0x000f220000300800 */
[----:B---3--:R-:W-:-:S02]  /*4c750*/  IMAD.MOV.U32 R24, RZ, RZ, R10 ;  /* 0x000000ffff187224 */ /* 0x008fc400078e000a */
[----:B------:R-:W-:Y:S01]  /*4c760*/  IMAD.MOV.U32 R25, RZ, RZ, R11 ;  /* 0x000000ffff197224 */ /* 0x000fe200078e000b */
[----:B----4-:R-:W-:Y:S01]  /*4c770*/  STL.64 [R1+0x5740], R14 ;  /* 0x0057400e01007387 */ /* 0x010fe20000100a00 */
[----:B--2---:R0:W-:Y:S02]  /*4c780*/  STL.64 [R1+0x5738], R12 ;  /* 0x0057380c01007387 */ /* 0x0041e40000100a00 */
[----:B------:R-:W2:Y:S02]  /*4c790*/  LDL.LU R10, [R1+0x5750] ;  /* 0x00575000010a7983 */ /* 0x000ea40000300800 */
[----:B------:R-:W2:Y:S02]  /*4c7a0*/  LDL.LU R11, [R1+0x574c] ;  /* 0x00574c00010b7983 */ /* 0x000ea40000300800 */
[----:B------:R-:W-:Y:S02]  /*4c7b0*/  IMAD.MOV.U32 R8, RZ, RZ, R19 ;  /* 0x000000ffff087224 */ /* 0x000fe400078e0013 */
[----:B------:R-:W-:Y:S01]  /*4c7c0*/  IMAD.MOV.U32 R9, RZ, RZ, R18 ;  /* 0x000000ffff097224 */ /* 0x000fe200078e0012 */
[----:B0-----:R-:W3:Y:S01]  /*4c7d0*/  LDL.LU R12, [R1+0x8c0] ;  /* 0x0008c000010c7983 */ /* 0x001ee20000300800 */
[----:B------:R-:W3:Y:S02]  /*4c7e0*/  LDL.LU R13, [R1+0x8c4] ;  /* 0x0008c400010d7983 */ /* 0x000ee40000300800 */
[----:B------:R-:W3:Y:S02]  /*4c7f0*/  LDL.LU R14, [R1+0x8c8] ;  /* 0x0008c800010e7983 */ /* 0x000ee40000300800 */
[----:B------:R-:W3:Y:S01]  /*4c800*/  LDL.LU R15, [R1+0x8cc] ;  /* 0x0008cc00010f7983 */ /* 0x000ee20000300800 */
[----:B------:R-:W-:Y:S01]  /*4c810*/  STL [R1+0x50b0], R8 ;  /* 0x0050b00801007387 */ /* 0x000fe20000100800 */
[----:B------:R-:W-:Y:S03]  /*4c820*/  STL [R1+0x50ac], R9 ;  /* 0x0050ac0901007387 */ /* 0x000fe60000100800 */
[----:B--2---:R0:W-:Y:S04]  /*4c830*/  STL.64 [R1+0x5650], R10 ;  /* 0x0056500a01007387 */ /* 0x0041e80000100a00 */
[----:B0-----:R-:W2:Y:S01]  /*4c840*/  LDL.64 R10, [R1+0x28] ;  /* 0x00002800010a7983 */ /* 0x001ea20000100a00 */
[----:B------:R-:W-:-:S03]  /*4c850*/  IMAD.MOV.U32 R20, RZ, RZ, R28 ;  /* 0x000000ffff147224 */ /* 0x000fc600078e001c */
[----:B--2---:R0:W-:Y:S01]  /*4c860*/  STL.64 [R1+0x56b0], R10 ;  /* 0x0056b00a01007387 */ /* 0x0041e20000100a00 */
[----:B------:R-:W2:Y:S02]  /*4c870*/  LDL.LU R8, [R1+0x840] ;  /* 0x0008400001087983 */ /* 0x000ea40000300800 */
[----:B------:R-:W2:Y:S01]  /*4c880*/  LDL.LU R9, [R1+0x844] ;  /* 0x0008440001097983 */ /* 0x000ea20000300800 */
[----:B0-----:R-:W4:Y:S01]  /*4c890*/  LDL.LU R10, [R1+0x848] ;  /* 0x00084800010a7983 */ /* 0x001f220000300800 */
[----:B------:R-:W4:Y:S02]  /*4c8a0*/  LDL.LU R11, [R1+0x84c] ;  /* 0x00084c00010b7983 */ /* 0x000f240000300800 */
[----:B------:R-:W2:Y:S01]  /*4c8b0*/  LDL.LU R28, [R1+0x5748] ;  /* 0x00574800011c7983 */ /* 0x000ea20000300800 */
[C---:B---3--:R-:W-:Y:S01]  /*4c8c0*/  HMMA.16816.F32 R24, R4.reuse, R24, R12 ;  /* 0x000000180418723c */ /* 0x048fe2000000180c */
[----:B----4-:R-:W-:Y:S01]  /*4c8d0*/  STL.64 [R1+0x56c8], R10 ;  /* 0x0056c80a01007387 */ /* 0x010fe20000100a00 */
[----:B--2---:R0:W-:Y:S03]  /*4c8e0*/  STL.64 [R1+0x56c0], R8 ;  /* 0x0056c00801007387 */ /* 0x0041e60000100a00 */
[----:B------:R-:W1:Y:S04]  /*4c8f0*/  LDSM.16.MT88.4 R16, [R28+0xc080] ;  /* 0x00c080001c10783b */ /* 0x000e680000004200 */
        /* <DEDUP_REMOVED lines=10> */
[----:B-1----:R0:W-:Y:S01]  /*4c9a0*/  STL.64 [R1+0x5598], R18 ;  /* 0x0055981201007387 */ /* 0x0021e20000100a00 */
[----:B------:R-:W-:Y:S03]  /*4c9b0*/  STL.64 [R1+0x5590], R16 ;  /* 0x0055901001007387 */ /* 0x000fe60000100a00 */
[----:B0-----:R-:W3:Y:S04]  /*4c9c0*/  LDL R18, [R1+0xd8] ;  /* 0x0000d80001127983 */ /* 0x001ee80000100800 */
[----:B------:R-:W3:Y:S01]  /*4c9d0*/  LDL R19, [R1+0xdc] ;  /* 0x0000dc0001137983 */ /* 0x000ee20000100800 */
[----:B------:R-:W4:Y:S02]  /*4c9e0*/  LDL.LU.64 R14, [R1+0x5740] ;  /* 0x00574000010e7983 */ /* 0x000f240000300a00 */
[----:B------:R-:W4:Y:S02]  /*4c9f0*/  LDL.LU.64 R12, [R1+0x5738] ;  /* 0x00573800010c7983 */ /* 0x000f240000300a00 */
[----:B------:R0:W-:Y:S01]  /*4ca00*/  STL.64 [R1+0x8c0], R24 ;  /* 0x0008c01801007387 */ /* 0x0001e20000100a00 */
[----:B------:R4:W-:Y:S04]  /*4ca10*/  STL.64 [R1+0x8c8], R26 ;  /* 0x0008c81a01007387 */ /* 0x0009e80000100a00 */
[----:B0-----:R-:W4:Y:S02]  /*4ca20*/  LDL.LU.64 R24, [R1+0x5730] ;  /* 0x0057300001187983 */ /* 0x001f240000300a00 */
[C---:B----4-:R-:W-:Y:S02]  /*4ca30*/  HMMA.16816.F32 R24, R4.reuse, R24, R12 ;  /* 0x000000180418723c */ /* 0x050fe4000000180c */
[----:B------:R-:W4:Y:S01]  /*4ca40*/  LDL.LU.64 R14, [R1+0x5728] ;  /* 0x00572800010e7983 */ /* 0x000f220000300a00 */
[----:B------:R-:W4:Y:S11]  /*4ca50*/  LDL.LU.64 R12, [R1+0x5720] ;  /* 0x00572000010c7983 */ /* 0x000f360000300a00 */
[----:B------:R-:W-:Y:S09]  /*4ca60*/  @!UPT UIADD3 URZ, URZ, URZ, URZ ;  /* 0x0000003f3f3ff290 */ /* 0x000ff2000fffe03f */
[----:B------:R0:W-:Y:S01]  /*4ca70*/  STL.64 [R1+0x8b0], R24 ;  /* 0x0008b01801007387 */ /* 0x0001e20000100a00 */
[----:B------:R4:W-:Y:S03]  /*4ca80*/  STL.64 [R1+0x8b8], R26 ;  /* 0x0008b81a01007387 */ /* 0x0009e60000100a00 */
        /* <DEDUP_REMOVED lines=14> */
[----:B0-----:R-:W4:Y:S01]  /*4cb70*/  LDL.LU.64 R24, [R1+0x56e8] ;  /* 0x0056e80001187983 */ /* 0x001f220000300a00 */
[----:B-1----:R-:W2:Y:S01]  /*4cb80*/  LDL R26, [R1+0x8] ;  /* 0x00000800011a7983 */ /* 0x002ea20000100800 */
[----:B----4-:R-:W-:Y:S11]  /*4cb90*/  HMMA.16816.F32 R12, R4, R24, R12 ;  /* 0x00000018040c723c */ /* 0x010ff6000000180c */
[----:B------:R-:W-:Y:S11]  /*4cba0*/  @!UPT UIADD3 URZ, URZ, URZ, URZ ;  /* 0x0000003f3f3ff290 */ /* 0x000ff6000fffe03f */
[----:B------:R-:W-:Y:S01]  /*4cbb0*/  @!UPT UIADD3 URZ, URZ, URZ, URZ ;  /* 0x0000003f3f3ff290 */ /* 0x000fe2000fffe03f */
[----:B------:R-:W-:Y:S01]  /*4cbc0*/  STL.64 [R1+0x870], R12 ;  /* 0x0008700c01007387 */ /* 0x000fe20000100a00 */
[----:B------:R-:W-:Y:S02]  /*4cbd0*/  STL.64 [R1+0x878], R14 ;  /* 0x0008780e01007387 */ /* 0x000fe40000100a00 */
[----:B------:R-:W4:Y:S02]  /*4cbe0*/  LDL R27, [R1+0xc] ;  /* 0x00000c00011b7983 */ /* 0x000f240000100800 */
[----:B------:R-:W-:-:S07]  /*4cbf0*/  IMAD.MOV.U32 R21, RZ, RZ, R3 ;  /* 0x000000ffff157224 */ /* 0x000fce00078e0003 */
[C---:B--2---:R-:W-:Y:S01]  /*4cc00*/  HMMA.16816.F32 R20, R4.reuse, R20, R8 ;  /* 0x000000140414723c */ /* 0x044fe20000001808 */
[----:B----4-:R0:W-:Y:S04]  /*4cc10*/  STL.64 [R1+0x5688], R26 ;  /* 0x0056881a01007387 */ /* 0x0101e80000100a00 */
[----:B0-----:R-:W2:Y:S01]  /*4cc20*/  LDL.64 R26, [R1+0x18] ;  /* 0x00001800011a7983 */ /* 0x001ea20000100a00 */
        /* <DEDUP_REMOVED lines=10> */
[----:B------:R-:W4:Y:S01]  /*4ccd0*/  LDL.LU.64 R10, [R1+0x56e0] ;  /* 0x0056e000010a7983 */ /* 0x000f220000300a00 */
[----:B------:R-:W4:Y:S02]  /*4cce0*/  LDL.LU.64 R8, [R1+0x56d8] ;  /* 0x0056d80001087983 */ /* 0x000f240000300a00 */
[----:B------:R0:W-:Y:S02]  /*4ccf0*/  STL.64 [R1+0x860], R20 ;  /* 0x0008601401007387 */ /* 0x0001e40000100a00 */
[----:B------:R4:W-:Y:S01]  /*4cd00*/  STL.64 [R1+0x868], R22 ;  /* 0x0008681601007387 */ /* 0x0009e20000100a00 */
        /* <DEDUP_REMOVED lines=8> */
[----:B----4-:R-:W-:Y:S02]  /*4cd90*/  HMMA.16816.F32 R20, R4, R20, R8 ;  /* 0x000000140414723c */ /* 0x010fe40000001808 */
[----:B------:R-:W4:Y:S11]  /*4cda0*/  LDL.LU.64 R10, [R1+0x56b0] ;  /* 0x0056b000010a7983 */ /* 0x000f360000300a00 */
[----:B------:R-:W-:Y:S10]  /*4cdb0*/  @!UPT UIADD3 URZ, URZ, URZ, URZ ;  /* 0x0000003f3f3ff290 */ /* 0x000ff4000fffe03f */
[----:B------:R-:W-:Y:S01]  /*4cdc0*/  STL.64 [R1+0x840], R20 ;  /* 0x0008401401007387 */ /* 0x000fe20000100a00 */
[----:B------:R0:W-:Y:S03]  /*4cdd0*/  STL.64 [R1+0x848], R22 ;  /* 0x0008481601007387 */ /* 0x0001e60000100a00 */
[----:B0-----:R-:W2:Y:S01]  /*4cde0*/  LDL.LU.64 R22, [R1+0x56a8] ;  /* 0x0056a80001167983 */ /* 0x001ea20000300a00 */
[----:B------:R-:W2:Y:S02]  /*4cdf0*/  LDL.LU.64 R20, [R1+0x56a0] ;  /* 0x0056a00001147983 */ /* 0x000ea40000300a00 */
[----:B------:R-:W-:Y:S02]  /*4ce00*/  IMAD.MOV.U32 R16, RZ, RZ, R2 ;  /* 0x000000ffff107224 */ /* 0x000fe400078e0002 */
[----:B------:R-:W-:-:S07]  /*4ce10*/  IMAD.MOV.U32 R17, RZ, RZ, R0 ;  /* 0x000000ffff117224 */ /* 0x000fce00078e0000 */
        /* <DEDUP_REMOVED lines=9> */
[----:B------:R-:W2:Y:S01]  /*4ceb0*/  LDL.LU R7, [R1+0x4fc] ;  /* 0x0004fc0001077983 */ /* 0x000ea20000300800 */
[----:B---3--:R0:W-:Y:S01]  /*4cec0*/  STL.64 [R1+0x55a8], R18 ;  /* 0x0055a81201007387 */ /* 0x0081e20000100a00 */
[----:B------:R-:W3:Y:S02]  /*4ced0*/  LDL.LU R16, [R1+0x4e0] ;  /* 0x0004e00001107983 */ /* 0x000ee40000300800 */
[----:B------:R-:W3:Y:S01]  /*4cee0*/  LDL.LU R17, [R1+0x4e4] ;  /* 0x0004e40001117983 */ /* 0x000ee20000300800 */
[----:B0-----:R-:W3:Y:S01]  /*4cef0*/  LDL.LU R18, [R1+0x4e8] ;  /* 0x0004e80001127983 */ /* 0x001ee20000300800 */
[----:B------:R-:W3:Y:S02]  /*4cf00*/  LDL.LU R19, [R1+0x4ec] ;  /* 0x0004ec0001137983 */ /* 0x000ee40000300800 */
[----:B----4-:R-:W-:-:S02]  /*4cf10*/  IMAD.MOV.U32 R2, RZ, RZ, R10 ;  /* 0x000000ffff027224 */ /* 0x010fc400078e000a */
[----:B------:R-:W-:Y:S01]  /*4cf20*/  IMAD.MOV.U32 R0, RZ, RZ, R11 ;  /* 0x000000ffff007224 */ /* 0x000fe200078e000b */
[C---:B--2---:R-:W-:Y:S08]  /*4cf30*/  HMMA.16816.F32 R4, R20.reuse, R10, R4 ;  /* 0x0000000a1404723c */ /* 0x044ff00000001804 */
[----:B---3--:R-:W-:Y:S11]  /*4cf40*/  HMMA.16816.F32 R16, R20, R26, R16 ;  /* 0x0000001a1410723c */ /* 0x008ff60000001810 */
[----:B------:R-:W-:Y:S04]  /*4cf50*/  @!UPT UIADD3 URZ, URZ, URZ, URZ ;  /* 0x0000003f3f3ff290 */ /* 0x000fe8000fffe03f */
[----:B------:R0:W-:Y:S01]  /*4cf60*/  STL.64 [R1+0x4f0], R4 ;  /* 0x0004f00401007387 */ /* 0x0001e20000100a00 */
[----:B------:R1:W-:Y:S02]  /*4cf70*/  STL.64 [R1+0x4f8], R6 ;  /* 0x0004f80601007387 */ /* 0x0003e40000100a00 */
[----:B------:R-:W2:Y:S02]  /*4cf80*/  LDL.LU R8, [R1+0x4b0] ;  /* 0x0004b00001087983 */ /* 0x000ea40000300800 */
[----:B------:R-:W2:Y:S01]  /*4cf90*/  LDL.LU R9, [R1+0x4b4] ;  /* 0x0004b40001097983 */ /* 0x000ea20000300800 */
[----:B------:R-:W2:Y:S01]  /*4cfa0*/  LDL.LU R10, [R1+0x4b8] ;  /* 0x0004b800010a7983 */ /* 0x000ea20000300800 */
[----:B------:R-:W2:Y:S03]  /*4cfb0*/  LDL.LU R11, [R1+0x4bc] ;  /* 0x0004bc00010b7983 */ /* 0x000ea60000300800 */
[----:B0-----:R-:W3:Y:S01]  /*4cfc0*/  LDL.LU R4, [R1+0x4a0] ;  /* 0x0004a00001047983 */ /* 0x001ee20000300800 */
[----:B------:R-:W3:Y:S02]  /*4cfd0*/  LDL.LU R5, [R1+0x4a4] ;  /* 0x0004a40001057983 */ /* 0x000ee40000300800 */
[----:B-1----:R-:W3:Y:S02]  /*4cfe0*/  LDL.LU R6, [R1+0x4a8] ;  /* 0x0004a80001067983 */ /* 0x002ee40000300800 */
[----:B------:R-:W3:Y:S01]  /*4cff0*/  LDL.LU R7, [R1+0x4ac] ;  /* 0x0004ac0001077983 */ /* 0x000ee20000300800 */
[----:B------:R0:W-:Y:S01]  /*4d000*/  STL.64 [R1+0x4e0], R16 ;  /* 0x0004e01001007387 */ /* 0x0001e20000100a00 */
[----:B------:R-:W-:Y:S02]  /*4d010*/  STL.64 [R1+0x4e8], R18 ;  /* 0x0004e81201007387 */ /* 0x000fe40000100a00 */
[----:B0-----:R-:W-:-:S02]  /*4d020*/  IMAD.MOV.U32 R17, RZ, RZ, R26 ;  /* 0x000000ffff117224 */ /* 0x001fc400078e001a */
[----:B------:R-:W-:Y:S02]  /*4d030*/  IMAD.MOV.U32 R16, RZ, RZ, R27 ;  /* 0x000000ffff107224 */ /* 0x000fe400078e001b */
[----:B------:R-:W4:Y:S03]  /*4d040*/  LDL.LU.64 R26, [R1+0x5688] ;  /* 0x00568800011a7983 */ /* 0x000f260000300a00 */
[----:B------:R0:W-:Y:S02]  /*4d050*/  STL.64 [R1+0x5618], R16 ;  /* 0x0056181001007387 */ /* 0x0001e40000100a00 */
[----:B0-----:R-:W2:Y:S01]  /*4d060*/  LDL.LU R16, [R1+0x810] ;  /* 0x0008100001107983 */ /* 0x001ea20000300800 */
[----:B------:R-:W2:Y:S02]  /*4d070*/  LDL.LU R17, [R1+0x814] ;  /* 0x0008140001117983 */ /* 0x000ea40000300800 */
[----:B------:R-:W2:Y:S02]  /*4d080*/  LDL.LU R18, [R1+0x818] ;  /* 0x0008180001127983 */ /* 0x000ea40000300800 */
[----:B------:R-:W2:Y:S02]  /*4d090*/  LDL.LU R19, [R1+0x81c] ;  /* 0x00081c0001137983 */ /* 0x000ea40000300800 */
[----:B--2---:R0:W-:Y:S01]  /*4d0a0*/  STL.64 [R1+0x5628], R18 ;  /* 0x0056281201007387 */ /* 0x0041e20000100a00 */
[----:B------:R-:W-:Y:S03]  /*4d0b0*/  STL.64 [R1+0x5620], R16 ;  /* 0x0056201001007387 */ /* 0x000fe60000100a00 */
[----:B0-----:R-:W2:Y:S01]  /*4d0c0*/  LDL.64 R18, [R1+0x158] ;  /* 0x0001580001127983 */ /* 0x001ea20000100a00 */
[C---:B----4-:R-:W-:Y:S03]  /*4d0d0*/  HMMA.16816.F32 R24, R20.reuse, R26, R12 ;  /* 0x0000001a1418723c */ /* 0x050fe6000000180c */
[----:B--2---:R0:W-:Y:S04]  /*4d0e0*/  STL.64 [R1+0x5638], R18 ;  /* 0x0056381201007387 */ /* 0x0041e80000100a00 */
[----:B0-----:R-:W2:Y:S01]  /*4d0f0*/  LDL.64 R18, [R1+0x38] ;  /* 0x0000380001127983 */ /* 0x001ea20000100a00 */
[----:B------:R-:W4:Y:S02]  /*4d100*/  LDL.LU.64 R14, [R1+0x5680] ;  /* 0x00568000010e7983 */ /* 0x000f240000300a00 */
[----:B------:R-:W4:Y:S11]  /*4d110*/  LDL.LU.64 R12, [R1+0x5678] ;  /* 0x00567800010c7983 */ /* 0x000f360000300a00 */
[----:B------:R-:W-:Y:S02]  /*4d120*/  @!UPT UIADD3 URZ, URZ, URZ, URZ ;  /* 0x0000003f3f3ff290 */ /* 0x000fe4000fffe03f */
[----:B------:R-:W-:Y:S01]  /*4d130*/  STL.64 [R1+0x4d0], R24 ;  /* 0x0004d01801007387 */ /* 0x000fe20000100a00 */
[----:B------:R0:W-:Y:S04]  /*4d140*/  STL.64 [R1+0x4d8], R26 ;  /* 0x0004d81a01007387 */ /* 0x0001e80000100a00 */
[----:B0-----:R-:W4:Y:S02]  /*4d150*/  LDL.LU.64 R26, [R1+0x5670] ;  /* 0x00567000011a7983 */ /* 0x001f240000300a00 */
[----:B----4-:R-:W-:Y:S11]  /*4d160*/  HMMA.16816.F32 R12, R20, R26, R12 ;  /* 0x0000001a140c723c */ /* 0x010ff6000000180c */
[----:B------:R-:W-:Y:S11]  /*4d170*/  @!UPT UIADD3 URZ, URZ, URZ, URZ ;  /* 0x0000003f3f3ff290 */ /* 0x000ff6000fffe03f */
[----:B------:R-:W-:Y:S01]  /*4d180*/  @!UPT UIADD3 URZ, URZ, URZ, URZ ;  /* 0x0000003f3f3ff290 */ /* 0x000fe2000fffe03f */
[----:B------:R-:W-:Y:S01]  /*4d190*/  STL.64 [R1+0x4c0], R12 ;  /* 0x0004c00c01007387 */ /* 0x000fe20000100a00 */
[----:B------:R0:W-:Y:S03]  /*4d1a0*/  STL.64 [R1+0x4c8], R14 ;  /* 0x0004c80e01007387 */ /* 0x0001e60000100a00 */
[----:B0-----:R-:W4:Y:S01]  /*4d1b0*/  LDL.LU.64 R14, [R1+0x5668] ;  /* 0x00566800010e7983 */ /* 0x001f220000300a00 */
[----:B------:R-:W2:Y:S02]  /*4d1c0*/  LDL.LU.64 R12, [R1+0x5660] ;  /* 0x00566000010c7983 */ /* 0x000ea40000300a00 */
[----:B------:R4:W-:Y:S02]  /*4d1d0*/  STL.64 [R1+0x5630], R26 ;  /* 0x0056301a01007387 */ /* 0x0009e40000100a00 */
[----:B------:R-:W2:Y:S01]  /*4d1e0*/  LDL.LU R24, [R1+0x820] ;  /* 0x0008200001187983 */ /* 0x000ea20000300800 */
[----:B------:R-:W2:Y:S01]  /*4d1f0*/  LDL.LU R25, [R1+0x824] ;  /* 0x0008240001197983 */ /* 0x000ea20000300800 */
[----:B----4-:R-:W-:-:S02]  /*4d200*/  IMAD.MOV.U32 R26, RZ, RZ, R14 ;  /* 0x000000ffff1a7224 */ /* 0x010fc400078e000e */
[----:B------:R-:W-:Y:S01]  /*4d210*/  IMAD.MOV.U32 R27, RZ, RZ, R15 ;  /* 0x000000ffff1b7224 */ /* 0x000fe200078e000f */
[----:B------:R-:W4:Y:S01]  /*4d220*/  LDL.LU R14, [R1+0x565c] ;  /* 0x00565c00010e7983 */ /* 0x000f220000300800 */
[----:B------:R-:W4:Y:S03]  /*4d230*/  LDL.LU R15, [R1+0x5658] ;  /* 0x00565800010f7983 */ /* 0x000f260000300800 */
[----:B------:R-:W-:Y:S01]  /*4d240*/  STL.64 [R1+0x5648], R26 ;  /* 0x0056481a01007387 */ /* 0x000fe20000100a00 */
[----:B--2---:R0:W-:Y:S03]  /*4d250*/  STL.64 [R1+0x5640], R24 ;  /* 0x0056401801007387 */ /* 0x0041e60000100a00 */
[----:B0-----:R-:W2:Y:S01]  /*4d260*/  LDL.LU R24, [R1+0x830] ;  /* 0x0008300001187983 */ /* 0x001ea20000300800 */
[----:B------:R-:W2:Y:S02]  /*4d270*/  LDL.LU R25, [R1+0x834] ;  /* 0x0008340001197983 */ /* 0x000ea40000300800 */
[----:B------:R-:W2:Y:S02]  /*4d280*/  LDL.LU R26, [R1+0x838] ;  /* 0x00083800011a7983 */ /* 0x000ea40000300800 */
[----:B------:R-:W2:Y:S01]  /*4d290*/  LDL.LU R27, [R1+0x83c] ;  /* 0x00083c00011b7983 */ /* 0x000ea20000300800 */
[C---:B----4-:R-:W-:Y:S11]  /*4d2a0*/  HMMA.16816.F32 R8, R20.reuse, R14, R8 ;  /* 0x0000000e1408723c */ /* 0x050ff60000001808 */
[----:B------:R-:W-:Y:S11]  /*4d2b0*/  @!UPT UIADD3 URZ, URZ, URZ, URZ ;  /* 0x0000003f3f3ff290 */ /* 0x000ff6000fffe03f */
[----:B------:R-:W-:Y:S01]  /*4d2c0*/  @!UPT UIADD3 URZ, URZ, URZ, URZ ;  /* 0x0000003f3f3ff290 */ /* 0x000fe2000fffe03f */
[----:B------:R-:W-:Y:S01]  /*4d2d0*/  STL.64 [R1+0x4b0], R8 ;  /* 0x0004b00801007387 */ /* 0x000fe20000100a00 */
[----:B------:R0:W-:Y:S03]  /*4d2e0*/  STL.64 [R1+0x4b8], R10 ;  /* 0x0004b80a01007387 */ /* 0x0001e60000100a00 */
[----:B0-----:R-:W3:Y:S01]  /*4d2f0*/  LDL.LU.64 R10, [R1+0x5650] ;  /* 0x00565000010a7983 */ /* 0x001ee20000300a00 */
[----:B------:R0:W-:Y:S02]  /*4d300*/  STL.64 [R1+0x5538], R14 ;  /* 0x0055380e01007387 */ /* 0x0001e40000100a00 */
[----:B------:R-:W-:Y:S01]  /*4d310*/  STL.64 [R1+0x5530], R12 ;  /* 0x0055300c01007387 */ /* 0x000fe20000100a00 */
[----:B0-----:R-:W4:Y:S01]  /*4d320*/  LDL.64 R14, [R1+0x138] ;  /* 0x00013800010e7983 */ /* 0x001f220000100a00 */
[----:B--2---:R-:W-:Y:S01]  /*4d330*/  HMMA.16816.F32 R24, R20, R18, R24 ;  /* 0x000000121418723c */ /* 0x004fe20000001818 */
[----:B------:R-:W-:-:S02]  /*4d340*/  IMAD.MOV.U32 R8, RZ, RZ, R18 ;  /* 0x000000ffff087224 */ /* 0x000fc400078e0012 */
[----:B------:R-:W-:-:S05]  /*4d350*/  IMAD.MOV.U32 R3, RZ, RZ, R19 ;  /* 0x000000ffff037224 */ /* 0x000fca00078e0013 */
[C---:B---3--:R-:W-:Y:S11]  /*4d360*/  HMMA.16816.F32 R4, R20.reuse, R10, R4 ;  /* 0x0000000a1404723c */ /* 0x048ff60000001804 */
        /* <DEDUP_REMOVED lines=8> */
[----:B0-----:R-:W4:Y:S01]  /*4d3f0*/  LDL.LU R4, [R1+0x800] ;  /* 0x0008000001047983 */ /* 0x001f220000300800 */
[----:B------:R-:W4:Y:S02]  /*4d400*/  LDL.LU R5, [R1+0x804] ;  /* 0x0008040001057983 */ /* 0x000f240000300800 */
[----:B------:R-:W4:Y:S02]  /*4d410*/  LDL.LU R6, [R1+0x808] ;  /* 0x0008080001067983 */ /* 0x000f240000300800 */
[----:B------:R-:W4:Y:S01]  /*4d420*/  LDL.LU R7, [R1+0x80c] ;  /* 0x00080c0001077983 */ /* 0x000f220000300800 */
[----:B------:R-:W-:Y:S01]  /*4d430*/  STL.64 [R1+0x830], R24 ;  /* 0x0008301801007387 */ /* 0x000fe20000100a00 */
[----:B------:R0:W-:Y:S03]  /*4d440*/  STL.64 [R1+0x838], R26 ;  /* 0x0008381a01007387 */ /* 0x0001e60000100a00 */
[----:B0-----:R-:W2:Y:S01]  /*4d450*/  LDL.LU.64 R26, [R1+0x5648] ;  /* 0x00564800011a7983 */ /* 0x001ea20000300a00 */
[----:B------:R-:W2:Y:S02]  /*4d460*/  LDL.LU.64 R24, [R1+0x5640] ;  /* 0x0056400001187983 */ /* 0x000ea40000300a00 */
[----:B------:R-:W2:Y:S02]  /*4d470*/  LDL.LU.64 R18, [R1+0x5638] ;  /* 0x0056380001127983 */ /* 0x000ea40000300a00 */
[----:B------:R-:W-:Y:S01]  /*4d480*/  STL [R1+0x5510], R3 ;  /* 0x0055100301007387 */ /* 0x000fe20000100800 */
[----:B------:R-:W-:Y:S01]  /*4d490*/  STL [R1+0x550c], R8 ;  /* 0x00550c0801007387 */ /* 0x000fe20000100800 */
[C---:B--2---:R-:W-:Y:S01]  /*4d4a0*/  HMMA.16816.F32 R24, R20.reuse, R18, R24 ;  /* 0x000000121418723c */ /* 0x044fe20000001818 */
[----:B------:R-:W-:Y:S11]  /*4d4b0*/  IMAD.MOV.U32 R9, RZ, RZ, R19 ;  /* 0x000000ffff097224 */ /* 0x000ff600078e0013 */
[----:B------:R-:W-:Y:S11]  /*4d4c0*/  @!UPT UIADD3 URZ, URZ, URZ, URZ ;  /* 0x0000003f3f3ff290 */ /* 0x000ff6000fffe03f */
[----:B------:R0:W-:Y:S01]  /*4d4d0*/  STL.64 [R1+0x820], R24 ;  /* 0x0008201801007387 */ /* 0x0001e20000100a00 */
[----:B------:R1:W-:Y:S02]  /*4d4e0*/  STL.64 [R1+0x828], R26 ;  /* 0x0008281a01007387 */ /* 0x0003e40000100a00 */
[----:B0-----:R-:W-:Y:S01]  /*4d4f0*/  IMAD.MOV.U32 R24, RZ, RZ, R18 ;  /* 0x000000ffff187224 */ /* 0x001fe200078e0012 */
[----:B-1----:R-:W2:Y:S01]  /*4d500*/  LDL.LU.64 R26, [R1+0x5630] ;  /* 0x00563000011a7983 */ /* 0x002ea20000300a00 */
[----:B------:R-:W3:Y:S02]  /*4d510*/  LDL.LU.64 R18, [R1+0x5628] ;  /* 0x0056280001127983 */ /* 0x000ee40000300a00 */
[----:B------:R-:W3:Y:S02]  /*4d520*/  LDL.LU.64 R16, [R1+0x5620] ;  /* 0x0056200001107983 */ /* 0x000ee40000300a00 */
[----:B------:R-:W-:Y:S01]  /*4d530*/  STL [R1+0x5518], R9 ;  /* 0x0055180901007387 */ /* 0x000fe20000100800 */
[----:B------:R0:W-:Y:S04]  /*4d540*/  STL.64 [R1+0x5610], R10 ;  /* 0x0056100a01007387 */ /* 0x0001e80000100a00 */
[----:B0-----:R-:W3:Y:S04]  /*4d550*/  LDL R10, [R1+0x148] ;  /* 0x00014800010a7983 */ /* 0x001ee80000100800 */
[----:B------:R-:W3:Y:S01]  /*4d560*/  LDL R11, [R1+0x14c] ;  /* 0x00014c00010b7983 */ /* 0x000ee20000100800 */
[C---:B----4-:R-:W-:Y:S01]  /*4d570*/  HMMA.16816.F32 R4, R20.reuse, R14, R4 ;  /* 0x0000000e1404723c */ /* 0x050fe20000001804 */
[----:B------:R-:W-:Y:S07]  /*4d580*/  STL [R1+0x5514], R24 ;  /* 0x0055141801007387 */ /* 0x000fee0000100800 */
[----:B---3--:R-:W-:Y:S01]  /*4d590*/  HMMA.16816.F32 R8, R20, R10, R16 ;  /* 0x0000000a1408723c */ /* 0x008fe20000001810 */
[----:B------:R-:W3:Y:S11]  /*4d5a0*/  LDL.LU.64 R16, [R1+0x5618] ;  /* 0x0056180001107983 */ /* 0x000ef60000300a00 */
[----:B------:R-:W-:Y:S11]  /*4d5b0*/  @!UPT UIADD3 URZ, URZ, URZ, URZ ;  /* 0x0000003f3f3ff290 */ /* 0x000ff6000fffe03f */
[----:B------:R-:W-:Y:S01]  /*4d5c0*/  STL.64 [R1+0x810], R8 ;  /* 0x0008100801007387 */ /* 0x000fe20000100a00 */
[----:B------:R-:W-:Y:S02]  /*4d5d0*/  STL.64 [R1+0x818], R10 ;  /* 0x0008180a01007387 */ /* 0x000fe40000100a00 */
[----:B------:R0:W-:Y:S02]  /*4d5e0*/  STL.64 [R1+0x800], R4 ;  /* 0x0008000401007387 */ /* 0x0001e40000100a00 */
[----:B------:R1:W-:Y:S01]  /*4d5f0*/  STL.64 [R1+0x808], R6 ;  /* 0x0008080601007387 */ /* 0x0003e20000100a00 */
[----:B0-----:R-:W4:Y:S01]  /*4d600*/  LDL.LU R4, [R1+0x430] ;  /* 0x0004300001047983 */ /* 0x001f220000300800 */
[----:B------:R-:W4:Y:S02]  /*4d610*/  LDL.LU R5, [R1+0x434] ;  /* 0x0004340001057983 */ /* 0x000f240000300800 */
[----:B-1----:R-:W2:Y:S02]  /*4d620*/  LDL.LU R6, [R1+0x438] ;  /* 0x0004380001067983 */ /* 0x002ea40000300800 */
[----:B------:R-:W2:Y:S02]  /*4d630*/  LDL.LU R7, [R1+0x43c] ;  /* 0x00043c0001077983 */ /* 0x000ea40000300800 */
[----:B--2---:R0:W-:Y:S01]  /*4d640*/  STL.64 [R1+0x5548], R6 ;  /* 0x0055480601007387 */ /* 0x0041e20000100a00 */
[----:B----4-:R-:W-:Y:S03]  /*4d650*/  STL.64 [R1+0x5540], R4 ;  /* 0x0055400401007387 */ /* 0x010fe60000100a00 */
[----:B0-----:R-:W2:Y:S01]  /*4d660*/  LDL.64 R6, [R1+0x8] ;  /* 0x0000080001067983 */ /* 0x001ea20000100a00 */
[----:B------:R-:W-:-:S02]  /*4d670*/  IMAD.MOV.U32 R29, RZ, RZ, R14 ;  /* 0x000000ffff1d7224 */ /* 0x000fc400078e000e */
[----:B------:R-:W-:Y:S01]  /*4d680*/  IMAD.MOV.U32 R25, RZ, RZ, R15 ;  /* 0x000000ffff197224 */ /* 0x000fe200078e000f */
[----:B--2---:R3:W-:Y:S01]  /*4d690*/  STL.64 [R1+0x5560], R6 ;  /* 0x0055600601007387 */ /* 0x0047e20000100a00 */
[----:B------:R-:W2:Y:S02]  /*4d6a0*/  LDL.LU R12, [R1+0x450] ;  /* 0x00045000010c7983 */ /* 0x000ea40000300800 */
[----:B------:R-:W2:Y:S02]  /*4d6b0*/  LDL.LU R13, [R1+0x454] ;  /* 0x00045400010d7983 */ /* 0x000ea40000300800 */
[----:B------:R-:W4:Y:S01]  /*4d6c0*/  LDL.LU R14, [R1+0x458] ;  /* 0x00045800010e7983 */ /* 0x000f220000300800 */
[----:B------:R-:W4:Y:S01]  /*4d6d0*/  LDL.LU R15, [R1+0x45c] ;  /* 0x00045c00010f7983 */ /* 0x000f220000300800 */
[----:B---3--:R-:W-:Y:S02]  /*4d6e0*/  IMAD.MOV.U32 R6, RZ, RZ, R17 ;  /* 0x000000ffff067224 */ /* 0x008fe400078e0011 */
[----:B------:R-:W-:-:S05]  /*4d6f0*/  IMAD.MOV.U32 R7, RZ, RZ, R16 ;  /* 0x000000ffff077224 */ /* 0x000fca00078e0010 */
[----:B------:R-:W-:Y:S04]  /*4d700*/  STL.64 [R1+0x5578], R6 ;  /* 0x0055780601007387 */ /* 0x000fe80000100a00 */
[----:B----4-:R-:W-:Y:S01]  /*4d710*/  STL.64 [R1+0x5558], R14 ;  /* 0x0055580e01007387 */ /* 0x010fe20000100a00 */
[----:B--2---:R0:W-:Y:S03]  /*4d720*/  STL.64 [R1+0x5550], R12 ;  /* 0x0055500c01007387 */ /* 0x0041e60000100a00 */
[----:B0-----:R-:W2:Y:S01]  /*4d730*/  LDL.LU R12, [R1+0x460] ;  /* 0x00046000010c7983 */ /* 0x001ea20000300800 */
[----:B------:R-:W2:Y:S02]  /*4d740*/  LDL.LU R13, [R1+0x464] ;  /* 0x00046400010d7983 */ /* 0x000ea40000300800 */
[----:B------:R-:W3:Y:S02]  /*4d750*/  LDL.LU R14, [R1+0x468] ;  /* 0x00046800010e7983 */ /* 0x000ee40000300800 */
[----:B------:R-:W3:Y:S01]  /*4d760*/  LDL.LU R15, [R1+0x46c] ;  /* 0x00046c00010f7983 */ /* 0x000ee20000300800 */
[----:B------:R-:W4:Y:S01]  /*4d770*/  LDL.64 R18, [R1+0xe8] ;  /* 0x0000e80001127983 */ /* 0x000f220000100a00 */
[----:B------:R-:W-:-:S02]  /*4d780*/  IMAD.MOV.U32 R6, RZ, RZ, R2 ;  /* 0x000000ffff067224 */ /* 0x000fc400078e0002 */
[----:B------:R-:W-:Y:S01]  /*4d790*/  IMAD.MOV.U32 R7, RZ, RZ, R0 ;  /* 0x000000ffff077224 */ /* 0x000fe200078e0000 */
[----:B----4-:R-:W-:Y:S04]  /*4d7a0*/  STL.64 [R1+0x55c0], R18 ;  /* 0x0055c01201007387 */ /* 0x010fe80000100a00 */
[----:B------:R0:W-:Y:S02]  /*4d7b0*/  STL.64 [R1+0x55a0], R6 ;  /* 0x0055a00601007387 */ /* 0x0001e40000100a00 */
[----:B------:R-:W4:Y:S02]  /*4d7c0*/  LDL.LU R4, [R1+0x490] ;  /* 0x0004900001047983 */ /* 0x000f240000300800 */
[----:B------:R-:W4:Y:S01]  /*4d7d0*/  LDL.LU R5, [R1+0x494] ;  /* 0x0004940001057983 */ /* 0x000f220000300800 */
[----:B0-----:R-:W2:Y:S01]  /*4d7e0*/  LDL.LU R6, [R1+0x498] ;  /* 0x0004980001067983 */ /* 0x001ea20000300800 */
[----:B------:R-:W2:Y:S02]  /*4d7f0*/  LDL.LU R7, [R1+0x49c] ;  /* 0x00049c0001077983 */ /* 0x000ea40000300800 */
[----:B------:R-:W2:Y:S02]  /*4d800*/  LDL.64 R18, [R1+0xf8] ;  /* 0x0000f80001127983 */ /* 0x000ea40000100a00 */
[----:B--2---:R0:W-:Y:S04]  /*4d810*/  STL.64 [R1+0x55d8], R18 ;  /* 0x0055d81201007387 */ /* 0x0041e80000100a00 */
[----:B0-----:R-:W2:Y:S04]  /*4d820*/  LDL.64 R18, [R1+0x108] ;  /* 0x0001080001127983 */ /* 0x001ea80000100a00 */
[----:B--2---:R-:W-:Y:S01]  /*4d830*/  STL.64 [R1+0x55f0], R18 ;  /* 0x0055f01201007387 */ /* 0x004fe20000100a00 */
[----:B------:R-:W-:Y:S02]  /*4d840*/  STL.64 [R1+0x55b8], R6 ;  /* 0x0055b80601007387 */ /* 0x000fe40000100a00 */
[----:B----4-:R0:W-:Y:S02]  /*4d850*/  STL.64 [R1+0x55b0], R4 ;  /* 0x0055b00401007387 */ /* 0x0101e40000100a00 */
[----:B0-----:R-:W2:Y:S01]  /*4d860*/  LDL.LU R4, [R1+0x7b0] ;  /* 0x0007b00001047983 */ /* 0x001ea20000300800 */
[----:B------:R-:W2:Y:S02]  /*4d870*/  LDL.LU R5, [R1+0x7b4] ;  /* 0x0007b40001057983 */ /* 0x000ea40000300800 */
[----:B------:R-:W4:Y:S02]  /*4d880*/  LDL.LU R6, [R1+0x7b8] ;  /* 0x0007b80001067983 */ /* 0x000f240000300800 */
[----:B------:R-:W4:Y:S01]  /*4d890*/  LDL.LU R7, [R1+0x7bc] ;  /* 0x0007bc0001077983 */ /* 0x000f220000300800 */
[----:B------:R-:W2:Y:S01]  /*4d8a0*/  LDL.LU R8, [R1+0x7f0] ;  /* 0x0007f00001087983 */ /* 0x000ea20000300800 */
[----:B------:R-:W2:Y:S02]  /*4d8b0*/  LDL.LU R9, [R1+0x7f4] ;  /* 0x0007f40001097983 */ /* 0x000ea40000300800 */
[----:B------:R-:W2:Y:S02]  /*4d8c0*/  LDL.LU R10, [R1+0x7f8] ;  /* 0x0007f800010a7983 */ /* 0x000ea40000300800 */
[----:B------:R-:W2:Y:S01]  /*4d8d0*/  LDL.LU R11, [R1+0x7fc] ;  /* 0x0007fc00010b7983 */ /* 0x000ea20000300800 */
[----:B------:R-:W2:Y:S04]  /*4d8e0*/  LDL.64 R18, [R1+0x118] ;  /* 0x0001180001127983 */ /* 0x000ea80000100a00 */
[----:B--2---:R0:W-:Y:S04]  /*4d8f0*/  STL.64 [R1+0x5608], R18 ;  /* 0x0056081201007387 */ /* 0x0041e80000100a00 */
[----:B0-----:R-:W2:Y:S01]  /*4d900*/  LDL.64 R18, [R1+0x128] ;  /* 0x0001280001127983 */ /* 0x001ea20000100a00 */
[----:B----4-:R-:W-:Y:S02]  /*4d910*/  STL.64 [R1+0x55d0], R6 ;  /* 0x0055d00601007387 */ /* 0x010fe40000100a00 */
[----:B------:R0:W-:Y:S02]  /*4d920*/  STL.64 [R1+0x55c8], R4 ;  /* 0x0055c80401007387 */ /* 0x0001e40000100a00 */
[----:B0-----:R-:W4:Y:S01]  /*4d930*/  LDL.LU R4, [R1+0x7c0] ;  /* 0x0007c00001047983 */ /* 0x001f220000300800 */
[----:B------:R-:W4:Y:S02]  /*4d940*/  LDL.LU R5, [R1+0x7c4] ;  /* 0x0007c40001057983 */ /* 0x000f240000300800 */
[----:B------:R-:W2:Y:S02]  /*4d950*/  LDL.LU R6, [R1+0x7c8] ;  /* 0x0007c80001067983 */ /* 0x000ea40000300800 */
[----:B------:R-:W2:Y:S02]  /*4d960*/  LDL.LU R7, [R1+0x7cc] ;  /* 0x0007cc0001077983 */ /* 0x000ea40000300800 */
[----:B--2---:R-:W-:Y:S01]  /*4d970*/  STL.64 [R1+0x55e8], R6 ;  /* 0x0055e80601007387 */ /* 0x004fe20000100a00 */
[----:B----4-:R0:W-:Y:S03]  /*4d980*/  STL.64 [R1+0x55e0], R4 ;  /* 0x0055e00401007387 */ /* 0x0101e60000100a00 */
[----:B0-----:R-:W2:Y:S01]  /*4d990*/  LDL.LU R4, [R1+0x7d0] ;  /* 0x0007d00001047983 */ /* 0x001ea20000300800 */
[----:B------:R-:W2:Y:S02]  /*4d9a0*/  LDL.LU R5, [R1+0x7d4] ;  /* 0x0007d40001057983 */ /* 0x000ea40000300800 */
[----:B------:R-:W4:Y:S02]  /*4d9b0*/  LDL.LU R6, [R1+0x7d8] ;  /* 0x0007d80001067983 */ /* 0x000f240000300800 */
[----:B------:R-:W4:Y:S01]  /*4d9c0*/  LDL.LU R7, [R1+0x7dc] ;  /* 0x0007dc0001077983 */ /* 0x000f220000300800 */
[C---:B------:R-:W-:Y:S01]  /*4d9d0*/  HMMA.16816.F32 R8, R20.reuse, R18, R8 ;  /* 0x000000121408723c */ /* 0x040fe20000001808 */
[----:B----4-:R-:W-:Y:S01]  /*4d9e0*/  STL.64 [R1+0x5600], R6 ;  /* 0x0056000601007387 */ /* 0x010fe20000100a00 */
[----:B--2---:R0:W-:Y:S03]  /*4d9f0*/  STL.64 [R1+0x55f8], R4 ;  /* 0x0055f80401007387 */ /* 0x0041e60000100a00 */
        /* <DEDUP_REMOVED lines=8> */
[----:B------:R-:W4:Y:S02]  /*4da80*/  LDL.LU R14, [R1+0x478] ;  /* 0x00047800010e7983 */ /* 0x000f240000300800 */
[----:B------:R-:W4:Y:S02]  /*4da90*/  LDL.LU R15, [R1+0x47c] ;  /* 0x00047c00010f7983 */ /* 0x000f240000300800 */
[----:B------:R-:W-:Y:S01]  /*4daa0*/  IMAD.MOV.U32 R28, RZ, RZ, R19 ;  /* 0x000000ffff1c7224 */ /* 0x000fe200078e0013 */
[----:B----4-:R-:W-:Y:S01]  /*4dab0*/  STL.64 [R1+0x5588], R14 ;  /* 0x0055880e01007387 */ /* 0x010fe20000100a00 */
[----:B---3--:R0:W-:Y:S03]  /*4dac0*/  STL.64 [R1+0x5580], R12 ;  /* 0x0055800c01007387 */ /* 0x0081e60000100a00 */
[----:B0-----:R-:W3:Y:S01]  /*4dad0*/  LDL.LU R12, [R1+0x480] ;  /* 0x00048000010c7983 */ /* 0x001ee20000300800 */
[----:B------:R-:W3:Y:S02]  /*4dae0*/  LDL.LU R13, [R1+0x484] ;  /* 0x00048400010d7983 */ /* 0x000ee40000300800 */
[----:B------:R-:W3:Y:S02]  /*4daf0*/  LDL.LU R14, [R1+0x488] ;  /* 0x00048800010e7983 */ /* 0x000ee40000300800 */
[----:B------:R-:W3:Y:S01]  /*4db00*/  LDL.LU R15, [R1+0x48c] ;  /* 0x00048c00010f7983 */ /* 0x000ee20000300800 */
[----:B------:R-:W-:Y:S01]  /*4db10*/  STL [R1+0x5520], R25 ;  /* 0x0055201901007387 */ /* 0x000fe20000100800 */
[----:B------:R-:W-:Y:S02]  /*4db20*/  STL [R1+0x551c], R29 ;  /* 0x00551c1d01007387 */ /* 0x000fe40000100800 */
[----:B------:R0:W-:Y:S02]  /*4db30*/  STL.64 [R1+0x7f0], R8 ;  /* 0x0007f00801007387 */ /* 0x0001e40000100a00 */
[----:B------:R1:W-:Y:S02]  /*4db40*/  STL.64 [R1+0x7f8], R10 ;  /* 0x0007f80a01007387 */ /* 0x0003e40000100a00 */
[----:B0-----:R-:W-:Y:S01]  /*4db50*/  IMAD.MOV.U32 R8, RZ, RZ, R18 ;  /* 0x000000ffff087224 */ /* 0x001fe200078e0012 */
[----:B-1----:R-:W4:Y:S01]  /*4db60*/  LDL.LU.64 R10, [R1+0x5610] ;  /* 0x00561000010a7983 */ /* 0x002f220000300a00 */
[----:B------:R-:W2:Y:S02]  /*4db70*/  LDL.LU.64 R18, [R1+0x5608] ;  /* 0x0056080001127983 */ /* 0x000ea40000300a00 */
[----:B------:R-:W-:Y:S01]  /*4db80*/  STL [R1+0x5528], R28 ;  /* 0x0055281c01007387 */ /* 0x000fe20000100800 */
[----:B------:R-:W-:Y:S01]  /*4db90*/  STL [R1+0x5524], R8 ;  /* 0x0055240801007387 */ /* 0x000fe20000100800 */
        /* <DEDUP_REMOVED lines=52> */
[----:B------:R-:W-:Y:S01]  /*4dee0*/  STL.64 [R1+0x480], R4 ;  /* 0x0004800401007387 */ /* 0x000fe20000100a00 */
[----:B------:R0:W-:Y:S03]  /*4def0*/  STL.64 [R1+0x488], R6 ;  /* 0x0004880601007387 */ /* 0x0001e60000100a00 */
[----:B0-----:R-:W3:Y:S02]  /*4df00*/  LDL.LU.64 R6, [R1+0x5578] ;  /* 0x0055780001067983 */ /* 0x001ee40000300a00 */
[C---:B---3--:R-:W-:Y:S02]  /*4df10*/  HMMA.16816.F32 R4, R16.reuse, R6, R12 ;  /* 0x000000061004723c */ /* 0x048fe4000000180c */
[----:B------:R-:W3:Y:S01]  /*4df20*/  LDL.LU.64 R14, [R1+0x5570] ;  /* 0x00557000010e7983 */ /* 0x000ee20000300a00 */
[----:B------:R-:W3:Y:S11]  /*4df30*/  LDL.LU.64 R12, [R1+0x5568] ;  /* 0x00556800010c7983 */ /* 0x000ef60000300a00 */
[----:B------:R-:W-:Y:S09]  /*4df40*/  @!UPT UIADD3 URZ, URZ, URZ, URZ ;  /* 0x0000003f3f3ff290 */ /* 0x000ff2000fffe03f */
        /* <DEDUP_REMOVED lines=11> */
[----:B------:R-:W-:Y:S02]  /*4e000*/  IMAD.MOV.U32 R0, RZ, RZ, R7 ;  /* 0x000000ffff007224 */ /* 0x000fe400078e0007 */
[----:B------:R-:W4:Y:S01]  /*4e010*/  LDL.LU.64 R6, [R1+0x5548] ;  /* 0x0055480001067983 */ /* 0x000f220000300a00 */
[----:B------:R-:W4:Y:S01]  /*4e020*/  LDL.LU.64 R4, [R1+0x5540] ;  /* 0x0055400001047983 */ /* 0x000f220000300a00 */
[C---:B---3--:R-:W-:Y:S11]  /*4e030*/  HMMA.16816.F32 R12, R16.reuse, R26, R12 ;  /* 0x0000001a100c723c */ /* 0x048ff6000000180c */
[----:B------:R-:W-:Y:S11]  /*4e040*/  @!UPT UIADD3 URZ, URZ, URZ, URZ ;  /* 0x0000003f3f3ff290 */ /* 0x000ff6000fffe03f */
[----:B------:R-:W-:Y:S01]  /*4e050*/  @!UPT UIADD3 URZ, URZ, URZ, URZ ;  /* 0x0000003f3f3ff290 */ /* 0x000fe2000fffe03f */
[----:B------:R-:W-:Y:S01]  /*4e060*/  STL.64 [R1+0x450], R12 ;  /* 0x0004500c01007387 */ /* 0x000fe20000100a00 */
[----:B------:R0:W-:Y:S03]  /*4e070*/  STL.64 [R1+0x458], R14 ;  /* 0x0004580e01007387 */ /* 0x0001e60000100a00 */
[----:B0-----:R-:W2:Y:S01]  /*4e080*/  LDL.LU.64 R14, [R1+0x5538] ;  /* 0x00553800010e7983 */ /* 0x001ea20000300a00 */
[----:B------:R-:W3:Y:S01]  /*4e090*/  LDL.LU.64 R12, [R1+0x5530] ;  /* 0x00553000010c7983 */ /* 0x000ee20000300a00 */
[C---:B----4-:R-:W-:Y:S01]  /*4e0a0*/  HMMA.16816.F32 R4, R16.reuse, R10, R4 ;  /* 0x0000000a1004723c */ /* 0x050fe20000001804 */
[----:B------:R-:W-:Y:S07]  /*4e0b0*/  STL.64 [R1+0x53f0], R26 ;  /* 0x0053f01a01007387 */ /* 0x000fee0000100a00 */
[----:B--2---:R-:W-:Y:S01]  /*4e0c0*/  HMMA.16816.F32 R20, R16, R14, R20 ;  /* 0x0000000e1014723c */ /* 0x004fe20000001814 */
[----:B------:R-:W-:Y:S01]  /*4e0d0*/  STL.64 [R1+0x53e8], R14 ;  /* 0x0053e80e01007387 */ /* 0x000fe20000100a00 */
[----:B---3--:R0:W-:Y:S11]  /*4e0e0*/  STL.64 [R1+0x53e0], R12 ;  /* 0x0053e00c01007387 */ /* 0x0081f60000100a00 */
[----:B------:R-:W-:Y:S10]  /*4e0f0*/  @!UPT UIADD3 URZ, URZ, URZ, URZ ;  /* 0x0000003f3f3ff290 */ /* 0x000ff4000fffe03f */
[----:B------:R-:W-:Y:S01]  /*4e100*/  STL.64 [R1+0x440], R20 ;  /* 0x0004401401007387 */ /* 0x000fe20000100a00 */
[----:B------:R-:W-:Y:S02]  /*4e110*/  STL.64 [R1+0x448], R22 ;  /* 0x0004481601007387 */ /* 0x000fe40000100a00 */
[----:B------:R-:W-:Y:S02]  /*4e120*/  STL.64 [R1+0x53f8], R10 ;  /* 0x0053f80a01007387 */ /* 0x000fe40000100a00 */
[----:B0-----:R-:W2:Y:S01]  /*4e130*/  LDL.LU R12, [R1+0x3e0] ;  /* 0x0003e000010c7983 */ /* 0x001ea20000300800 */
[----:B------:R0:W-:Y:S01]  /*4e140*/  STL.64 [R1+0x430], R4 ;  /* 0x0004300401007387 */ /* 0x0001e20000100a00 */
[----:B------:R1:W-:Y:S02]  /*4e150*/  STL.64 [R1+0x438], R6 ;  /* 0x0004380601007387 */ /* 0x0003e40000100a00 */
[----:B------:R-:W2:Y:S02]  /*4e160*/  LDL.LU R13, [R1+0x3e4] ;  /* 0x0003e400010d7983 */ /* 0x000ea40000300800 */
[----:B------:R-:W3:Y:S01]  /*4e170*/  LDL.LU R14, [R1+0x3e8] ;  /* 0x0003e800010e7983 */ /* 0x000ee20000300800 */
[----:B------:R-:W3:Y:S04]  /*4e180*/  LDL.LU R15, [R1+0x3ec] ;  /* 0x0003ec00010f7983 */ /* 0x000ee80000300800 */
[----:B0-----:R-:W4:Y:S01]  /*4e190*/  LDL.LU R4, [R1+0x420] ;  /* 0x0004200001047983 */ /* 0x001f220000300800 */
[----:B------:R-:W4:Y:S02]  /*4e1a0*/  LDL.LU R5, [R1+0x424] ;  /* 0x0004240001057983 */ /* 0x000f240000300800 */
[----:B-1----:R-:W2:Y:S02]  /*4e1b0*/  LDL.LU R6, [R1+0x428] ;  /* 0x0004280001067983 */ /* 0x002ea40000300800 */
[----:B------:R-:W2:Y:S02]  /*4e1c0*/  LDL.LU R7, [R1+0x42c] ;  /* 0x00042c0001077983 */ /* 0x000ea40000300800 */
[----:B--2---:R0:W-:Y:S01]  /*4e1d0*/  STL.64 [R1+0x5438], R6 ;  /* 0x0054380601007387 */ /* 0x0041e20000100a00 */
[----:B----4-:R-:W-:Y:S02]  /*4e1e0*/  STL.64 [R1+0x5430], R4 ;  /* 0x0054300401007387 */ /* 0x010fe40000100a00 */
[----:B0-----:R-:W-:-:S02]  /*4e1f0*/  IMAD.MOV.U32 R6, RZ, RZ, R24 ;  /* 0x000000ffff067224 */ /* 0x001fc400078e0018 */
[----:B------:R-:W-:Y:S01]  /*4e200*/  IMAD.MOV.U32 R7, RZ, RZ, R28 ;  /* 0x000000ffff077224 */ /* 0x000fe200078e001c */
[----:B------:R-:W2:Y:S01]  /*4e210*/  LDL.LU R24, [R1+0x552c] ;  /* 0x00552c0001187983 */ /* 0x000ea20000300800 */
[----:B------:R-:W4:Y:S03]  /*4e220*/  LDL.LU R28, [R1+0x5528] ;  /* 0x00552800011c7983 */ /* 0x000f260000300800 */
[----:B------:R0:W-:Y:S02]  /*4e230*/  STL.64 [R1+0x5448], R6 ;  /* 0x0054480601007387 */ /* 0x0001e40000100a00 */
[----:B0-----:R-:W-:Y:S02]  /*4e240*/  IMAD.MOV.U32 R6, RZ, RZ, R8 ;  /* 0x000000ffff067224 */ /* 0x001fe400078e0008 */
[----:B------:R-:W-:Y:S01]  /*4e250*/  IMAD.MOV.U32 R7, RZ, RZ, R25 ;  /* 0x000000ffff077224 */ /* 0x000fe200078e0019 */
[----:B------:R-:W2:Y:S01]  /*4e260*/  LDL.LU R8, [R1+0x5524] ;  /* 0x0055240001087983 */ /* 0x000ea20000300800 */
[----:B------:R-:W2:Y:S03]  /*4e270*/  LDL.LU R25, [R1+0x5520] ;  /* 0x0055200001197983 */ /* 0x000ea60000300800 */
[----:B------:R0:W-:Y:S02]  /*4e280*/  STL.64 [R1+0x5460], R6 ;  /* 0x0054600601007387 */ /* 0x0001e40000100a00 */
[----:B0-----:R-:W-:-:S02]  /*4e290*/  IMAD.MOV.U32 R6, RZ, RZ, R29 ;  /* 0x000000ffff067224 */ /* 0x001fc400078e001d */
[----:B------:R-:W-:Y:S01]  /*4e2a0*/  IMAD.MOV.U32 R7, RZ, RZ, R9 ;  /* 0x000000ffff077224 */ /* 0x000fe200078e0009 */
[----:B------:R-:W2:Y:S01]  /*4e2b0*/  LDL.LU R29, [R1+0x551c] ;  /* 0x00551c00011d7983 */ /* 0x000ea20000300800 */
[----:B------:R-:W2:Y:S03]  /*4e2c0*/  LDL.LU R9, [R1+0x5518] ;  /* 0x0055180001097983 */ /* 0x000ea60000300800 */
[----:B------:R-:W-:Y:S01]  /*4e2d0*/  STL.64 [R1+0x5478], R6 ;  /* 0x0054780601007387 */ /* 0x000fe20000100a00 */
[----:B---3--:R0:W-:Y:S02]  /*4e2e0*/  STL.64 [R1+0x5408], R14 ;  /* 0x0054080e01007387 */ /* 0x0081e40000100a00 */
[----:B------:R-:W-:Y:S01]  /*4e2f0*/  STL.64 [R1+0x5400], R12 ;  /* 0x0054000c01007387 */ /* 0x000fe20000100a00 */
[----:B0-----:R-:W3:Y:S04]  /*4e300*/  LDL.64 R14, [R1+0x18] ;  /* 0x00001800010e7983 */ /* 0x001ee80000100a00 */
[----:B---3--:R0:W-:Y:S04]  /*4e310*/  STL.64 [R1+0x5410], R14 ;  /* 0x0054100e01007387 */ /* 0x0081e80000100a00 */
[----:B0-----:R-:W3:Y:S01]  /*4e320*/  LDL.64 R14, [R1+0x28] ;  /* 0x00002800010e7983 */ /* 0x001ee20000100a00 */
[----:B--2---:R-:W-:-:S02]  /*4e330*/  IMAD.MOV.U32 R6, RZ, RZ, R24 ;  /* 0x000000ffff067224 */ /* 0x004fc400078e0018 */
[----:B------:R-:W-:Y:S01]  /*4e340*/  IMAD.MOV.U32 R7, RZ, RZ, R3 ;  /* 0x000000ffff077224 */ /* 0x000fe200078e0003 */
[----:B---3--:R0:W-:Y:S01]  /*4e350*/  STL.64 [R1+0x5440], R14 ;  /* 0x0054400e01007387 */ /* 0x0081e20000100a00 */
[----:B------:R-:W2:Y:S02]  /*4e360*/  LDL.LU R12, [R1+0x720] ;  /* 0x00072000010c7983 */ /* 0x000ea40000300800 */
[----:B------:R-:W2:Y:S01]  /*4e370*/  LDL.LU R13, [R1+0x724] ;  /* 0x00072400010d7983 */ /* 0x000ea20000300800 */
[----:B0-----:R-:W3:Y:S01]  /*4e380*/  LDL.LU R14, [R1+0x728] ;  /* 0x00072800010e7983 */ /* 0x001ee20000300800 */
[----:B------:R-:W3:Y:S02]  /*4e390*/  LDL.LU R15, [R1+0x72c] ;  /* 0x00072c00010f7983 */ /* 0x000ee40000300800 */
[----:B------:R-:W2:Y:S02]  /*4e3a0*/  LDL.LU R24, [R1+0x5514] ;  /* 0x0055140001187983 */ /* 0x000ea40000300800 */
[----:B------:R-:W4:Y:S01]  /*4e3b0*/  LDL.LU R3, [R1+0x5510] ;  /* 0x0055100001037983 */ /* 0x000f220000300800 */
[----:B------:R-:W-:Y:S04]  /*4e3c0*/  STL.64 [R1+0x5490], R6 ;  /* 0x0054900601007387 */ /* 0x000fe80000100a00 */
[----:B---3--:R-:W-:Y:S01]  /*4e3d0*/  STL.64 [R1+0x5458], R14 ;  /* 0x0054580e01007387 */ /* 0x008fe20000100a00 */
[----:B--2---:R0:W-:Y:S03]  /*4e3e0*/  STL.64 [R1+0x5450], R12 ;  /* 0x0054500c01007387 */ /* 0x0041e60000100a00 */
[----:B0-----:R-:W2:Y:S01]  /*4e3f0*/  LDL.LU R12, [R1+0x730] ;  /* 0x00073000010c7983 */ /* 0x001ea20000300800 */
[----:B------:R-:W2:Y:S02]  /*4e400*/  LDL.LU R13, [R1+0x734] ;  /* 0x00073400010d7983 */ /* 0x000ea40000300800 */
[----:B------:R-:W3:Y:S02]  /*4e410*/  LDL.LU R14, [R1+0x738] ;  /* 0x00073800010e7983 */ /* 0x000ee40000300800 */
[----:B------:R-:W3:Y:S02]  /*4e420*/  LDL.LU R15, [R1+0x73c] ;  /* 0x00073c00010f7983 */ /* 0x000ee40000300800 */
[----:B------:R-:W-:-:S02]  /*4e430*/  IMAD.MOV.U32 R6, RZ, RZ, R8 ;  /* 0x000000ffff067224 */ /* 0x000fc400078e0008 */
[----:B----4-:R-:W-:Y:S01]  /*4e440*/  IMAD.MOV.U32 R7, RZ, RZ, R28 ;  /* 0x000000ffff077224 */ /* 0x010fe200078e001c */
[----:B------:R-:W4:Y:S01]  /*4e450*/  LDL.LU R8, [R1+0x550c] ;  /* 0x00550c0001087983 */ /* 0x000f220000300800 */
[----:B------:R-:W4:Y:S03]  /*4e460*/  LDL.LU R28, [R1+0x5508] ;  /* 0x00550800011c7983 */ /* 0x000f260000300800 */
[----:B------:R0:W-:Y:S02]  /*4e470*/  STL.64 [R1+0x54a8], R6 ;  /* 0x0054a80601007387 */ /* 0x0001e40000100a00 */
[----:B0-----:R-:W-:Y:S02]  /*4e480*/  IMAD.MOV.U32 R6, RZ, RZ, R29 ;  /* 0x000000ffff067224 */ /* 0x001fe400078e001d */
[----:B------:R-:W-:Y:S01]  /*4e490*/  IMAD.MOV.U32 R7, RZ, RZ, R25 ;  /* 0x000000ffff077224 */ /* 0x000fe200078e0019 */
[----:B---3--:R-:W-:Y:S01]  /*4e4a0*/  STL.64 [R1+0x5470], R14 ;  /* 0x0054700e01007387 */ /* 0x008fe20000100a00 */
[----:B--2---:R0:W-:Y:S03]  /*4e4b0*/  STL.64 [R1+0x5468], R12 ;  /* 0x0054680c01007387 */ /* 0x0041e60000100a00 */
[----:B----4-:R-:W1:Y:S04]  /*4e4c0*/  LDSM.16.MT88.4 R20, [R28+0xc180] ;  /* 0x00c180001c14783b */ /* 0x010e680000004200 */
[----:B0-----:R-:W2:Y:S01]  /*4e4d0*/  LDL.LU R12, [R1+0x740] ;  /* 0x00074000010c7983 */ /* 0x001ea20000300800 */
[----:B------:R-:W2:Y:S02]  /*4e4e0*/  LDL.LU R13, [R1+0x744] ;  /* 0x00074400010d7983 */ /* 0x000ea40000300800 */
[----:B------:R-:W3:Y:S02]  /*4e4f0*/  LDL.LU R14, [R1+0x748] ;  /* 0x00074800010e7983 */ /* 0x000ee40000300800 */
[----:B------:R-:W3:Y:S01]  /*4e500*/  LDL.LU R15, [R1+0x74c] ;  /* 0x00074c00010f7983 */ /* 0x000ee20000300800 */
[----:B------:R0:W-:Y:S04]  /*4e510*/  STL.64 [R1+0x54c0], R6 ;  /* 0x0054c00601007387 */ /* 0x0001e80000100a00 */
[----:B0-----:R-:W4:Y:S04]  /*4e520*/  LDL.64 R6, [R1+0x148] ;  /* 0x0001480001067983 */ /* 0x001f280000100a00 */
[----:B----4-:R-:W-:Y:S01]  /*4e530*/  STL.64 [R1+0x54d8], R6 ;  /* 0x0054d80601007387 */ /* 0x010fe20000100a00 */
[----:B---3--:R-:W-:Y:S02]  /*4e540*/  STL.64 [R1+0x5488], R14 ;  /* 0x0054880e01007387 */ /* 0x008fe40000100a00 */
[----:B--2---:R0:W-:Y:S02]  /*4e550*/  STL.64 [R1+0x5480], R12 ;  /* 0x0054800c01007387 */ /* 0x0041e40000100a00 */
        /* <DEDUP_REMOVED lines=33> */
[----:B---3--:R-:W-:Y:S01]  /*4e770*/  STL.64 [R1+0x5500], R14 ;  /* 0x0055000e01007387 */ /* 0x008fe20000100a00 */
[----:B--2---:R0:W-:Y:S03]  /*4e780*/  STL.64 [R1+0x54f8], R12 ;  /* 0x0054f80c01007387 */ /* 0x0041e60000100a00 */
[----:B0-----:R-:W2:Y:S01]  /*4e790*/  LDL.LU R12, [R1+0x7a0] ;  /* 0x0007a000010c7983 */ /* 0x001ea20000300800 */
[----:B------:R-:W2:Y:S02]  /*4e7a0*/  LDL.LU R13, [R1+0x7a4] ;  /* 0x0007a400010d7983 */ /* 0x000ea40000300800 */
[----:B------:R-:W2:Y:S02]  /*4e7b0*/  LDL.LU R14, [R1+0x7a8] ;  /* 0x0007a800010e7983 */ /* 0x000ea40000300800 */
[----:B------:R-:W2:Y:S02]  /*4e7c0*/  LDL.LU R15, [R1+0x7ac] ;  /* 0x0007ac00010f7983 */ /* 0x000ea40000300800 */
[----:B------:R-:W-:-:S02]  /*4e7d0*/  IMAD.MOV.U32 R26, RZ, RZ, R2 ;  /* 0x000000ffff1a7224 */ /* 0x000fc400078e0002 */
        /* <DEDUP_REMOVED lines=10> */
[----:B-1----:R0:W-:Y:S02]  /*4e880*/  STL.64 [R1+0x5328], R22 ;  /* 0x0053281601007387 */ /* 0x0021e40000100a00 */
[----:B------:R-:W-:Y:S01]  /*4e890*/  STL.64 [R1+0x5320], R20 ;  /* 0x0053201401007387 */ /* 0x000fe20000100a00 */
[----:B0-----:R-:W3:Y:S01]  /*4e8a0*/  LDL.64 R22, [R1+0xd8] ;  /* 0x0000d80001167983 */ /* 0x001ee20000100a00 */
        /* <DEDUP_REMOVED lines=59> */
[----:B------:R-:W2:Y:S11]  /*4ec60*/  LDL.LU.64 R14, [R1+0x5440] ;  /* 0x00544000010e7983 */ /* 0x000eb60000300a00 */
[----:B------:R-:W-:Y:S10]  /*4ec70*/  @!UPT UIADD3 URZ, URZ, URZ, URZ ;  /* 0x0000003f3f3ff290 */ /* 0x000ff4000fffe03f */
[----:B------:R-:W-:Y:S01]  /*4ec80*/  STL.64 [R1+0x720], R4 ;  /* 0x0007200401007387 */ /* 0x000fe20000100a00 */
[----:B------:R0:W-:Y:S03]  /*4ec90*/  STL.64 [R1+0x728], R6 ;  /* 0x0007280601007387 */ /* 0x0001e60000100a00 */
[----:B0-----:R-:W3:Y:S01]  /*4eca0*/  LDL.LU.64 R6, [R1+0x5438] ;  /* 0x0054380001067983 */ /* 0x001ee20000300a00 */
[----:B------:R-:W3:Y:S02]  /*4ecb0*/  LDL.LU.64 R4, [R1+0x5430] ;  /* 0x0054300001047983 */ /* 0x000ee40000300a00 */
[----:B---3--:R-:W-:Y:S01]  /*4ecc0*/  HMMA.16816.F32 R16, R16, R22, R4 ;  /* 0x000000161010723c */ /* 0x008fe20000001804 */
[----:B------:R-:W3:Y:S01]  /*4ecd0*/  LDL.LU.64 R6, [R1+0x5428] ;  /* 0x0054280001067983 */ /* 0x000ee20000300a00 */
[----:B------:R-:W3:Y:S02]  /*4ece0*/  LDL.LU.64 R4, [R1+0x5420] ;  /* 0x0054200001047983 */ /* 0x000ee40000300a00 */
[----:B--2---:R-:W-:-:S02]  /*4ecf0*/  IMAD.MOV.U32 R2, RZ, RZ, R14 ;  /* 0x000000ffff027224 */ /* 0x004fc400078e000e */
[----:B------:R-:W-:Y:S11]  /*4ed00*/  IMAD.MOV.U32 R0, RZ, RZ, R15 ;  /* 0x000000ffff007224 */ /* 0x000ff600078e000f */
[----:B------:R-:W-:Y:S06]  /*4ed10*/  @!UPT UIADD3 URZ, URZ, URZ, URZ ;  /* 0x0000003f3f3ff290 */ /* 0x000fec000fffe03f */
[----:B------:R0:W-:Y:S01]  /*4ed20*/  STL.64 [R1+0x420], R16 ;  /* 0x0004201001007387 */ /* 0x0001e20000100a00 */
[----:B------:R1:W-:Y:S03]  /*4ed30*/  STL.64 [R1+0x428], R18 ;  /* 0x0004281201007387 */ /* 0x0003e60000100a00 */
[----:B0-----:R-:W2:Y:S01]  /*4ed40*/  LDL.LU R16, [R1+0x3c0] ;  /* 0x0003c00001107983 */ /* 0x001ea20000300800 */
[----:B------:R-:W2:Y:S02]  /*4ed50*/  LDL.LU R17, [R1+0x3c4] ;  /* 0x0003c40001117983 */ /* 0x000ea40000300800 */
[----:B-1----:R-:W2:Y:S02]  /*4ed60*/  LDL.LU R18, [R1+0x3c8] ;  /* 0x0003c80001127983 */ /* 0x002ea40000300800 */
[----:B------:R-:W2:Y:S01]  /*4ed70*/  LDL.LU R19, [R1+0x3cc] ;  /* 0x0003cc0001137983 */ /* 0x000ea20000300800 */
[----:B------:R0:W-:Y:S01]  /*4ed80*/  STL.64 [R1+0x5338], R22 ;  /* 0x0053381601007387 */ /* 0x0001e20000100a00 */
[----:B------:R-:W2:Y:S02]  /*4ed90*/  LDL.LU R20, [R1+0x400] ;  /* 0x0004000001147983 */ /* 0x000ea40000300800 */
[----:B------:R-:W2:Y:S01]  /*4eda0*/  LDL.LU R21, [R1+0x404] ;  /* 0x0004040001157983 */ /* 0x000ea20000300800 */
[----:B0-----:R-:W2:Y:S01]  /*4edb0*/  LDL.LU R22, [R1+0x408] ;  /* 0x0004080001167983 */ /* 0x001ea20000300800 */
[----:B------:R-:W2:Y:S01]  /*4edc0*/  LDL.LU R23, [R1+0x40c] ;  /* 0x00040c0001177983 */ /* 0x000ea20000300800 */
[C---:B---3--:R-:W-:Y:S11]  /*4edd0*/  HMMA.16816.F32 R24, R4.reuse, R14, R24 ;  /* 0x0000000e0418723c */ /* 0x048ff60000001818 */
[----:B------:R-:W-:Y:S11]  /*4ede0*/  @!UPT UIADD3 URZ, URZ, URZ, URZ ;  /* 0x0000003f3f3ff290 */ /* 0x000ff6000fffe03f */
[----:B------:R-:W-:Y:S01]  /*4edf0*/  @!UPT UIADD3 URZ, URZ, URZ, URZ ;  /* 0x0000003f3f3ff290 */ /* 0x000fe2000fffe03f */
[----:B------:R-:W-:Y:S01]  /*4ee00*/  STL.64 [R1+0x410], R24 ;  /* 0x0004101801007387 */ /* 0x000fe20000100a00 */
[----:B------:R0:W-:Y:S03]  /*4ee10*/  STL.64 [R1+0x418], R26 ;  /* 0x0004181a01007387 */ /* 0x0001e60000100a00 */
[----:B0-----:R-:W4:Y:S01]  /*4ee20*/  LDL.LU.64 R26, [R1+0x5418] ;  /* 0x00541800011a7983 */ /* 0x001f220000300a00 */
[----:B------:R-:W2:Y:S02]  /*4ee30*/  LDL.LU.64 R14, [R1+0x5410] ;  /* 0x00541000010e7983 */ /* 0x000ea40000300a00 */
[C---:B--2---:R-:W-:Y:S08]  /*4ee40*/  HMMA.16816.F32 R20, R4.reuse, R14, R20 ;  /* 0x0000000e0414723c */ /* 0x044ff00000001814 */
[C---:B----4-:R-:W-:Y:S11]  /*4ee50*/  HMMA.16816.F32 R24, R4.reuse, R26, R8 ;  /* 0x0000001a0418723c */ /* 0x050ff60000001808 */
[----:B------:R-:W-:Y:S04]  /*4ee60*/  @!UPT UIADD3 URZ, URZ, URZ, URZ ;  /* 0x0000003f3f3ff290 */ /* 0x000fe8000fffe03f */
[----:B------:R0:W-:Y:S01]  /*4ee70*/  STL.64 [R1+0x400], R20 ;  /* 0x0004001401007387 */ /* 0x0001e20000100a00 */
[----:B------:R-:W-:Y:S02]  /*4ee80*/  STL.64 [R1+0x408], R22 ;  /* 0x0004081601007387 */ /* 0x000fe40000100a00 */
[----:B0-----:R-:W-:Y:S02]  /*4ee90*/  IMAD.MOV.U32 R21, RZ, RZ, R14 ;  /* 0x000000ffff157224 */ /* 0x001fe400078e000e */
[----:B------:R-:W-:Y:S02]  /*4eea0*/  IMAD.MOV.U32 R20, RZ, RZ, R15 ;  /* 0x000000ffff147224 */ /* 0x000fe400078e000f */
[----:B------:R-:W2:Y:S01]  /*4eeb0*/  LDL.LU.64 R14, [R1+0x5408] ;  /* 0x00540800010e7983 */ /* 0x000ea20000300a00 */
[----:B------:R-:W2:Y:S02]  /*4eec0*/  LDL.LU.64 R12, [R1+0x5400] ;  /* 0x00540000010c7983 */ /* 0x000ea40000300a00 */
[----:B------:R0:W-:Y:S02]  /*4eed0*/  STL.64 [R1+0x5350], R20 ;  /* 0x0053501401007387 */ /* 0x0001e40000100a00 */
[----:B0-----:R-:W3:Y:S01]  /*4eee0*/  LDL.LU R20, [R1+0x3d0] ;  /* 0x0003d00001147983 */ /* 0x001ee20000300800 */
[----:B------:R-:W3:Y:S02]  /*4eef0*/  LDL.LU R21, [R1+0x3d4] ;  /* 0x0003d40001157983 */ /* 0x000ee40000300800 */
[----:B------:R-:W3:Y:S02]  /*4ef00*/  LDL.LU R22, [R1+0x3d8] ;  /* 0x0003d80001167983 */ /* 0x000ee40000300800 */
[----:B------:R-:W3:Y:S01]  /*4ef10*/  LDL.LU R23, [R1+0x3dc] ;  /* 0x0003dc0001177983 */ /* 0x000ee20000300800 */
[----:B------:R-:W4:Y:S01]  /*4ef20*/  LDL.LU.64 R10, [R1+0x53f8] ;  /* 0x0053f800010a7983 */ /* 0x000f220000300a00 */
[----:B------:R-:W-:Y:S02]  /*4ef30*/  STL.64 [R1+0x3f0], R24 ;  /* 0x0003f01801007387 */ /* 0x000fe40000100a00 */
[----:B------:R0:W-:Y:S02]  /*4ef40*/  STL.64 [R1+0x3f8], R26 ;  /* 0x0003f81a01007387 */ /* 0x0001e40000100a00 */
[----:B0-----:R-:W2:Y:S02]  /*4ef50*/  LDL.LU.64 R26, [R1+0x53f0] ;  /* 0x0053f000011a7983 */ /* 0x001ea40000300a00 */
[C---:B--2---:R-:W-:Y:S11]  /*4ef60*/  HMMA.16816.F32 R12, R4.reuse, R26, R12 ;  /* 0x0000001a040c723c */ /* 0x044ff6000000180c */
[----:B------:R-:W-:Y:S11]  /*4ef70*/  @!UPT UIADD3 URZ, URZ, URZ, URZ ;  /* 0x0000003f3f3ff290 */ /* 0x000ff6000fffe03f */
[----:B------:R-:W-:Y:S01]  /*4ef80*/  @!UPT UIADD3 URZ, URZ, URZ, URZ ;  /* 0x0000003f3f3ff290 */ /* 0x000fe2000fffe03f */
[----:B------:R-:W-:Y:S01]  /*4ef90*/  STL.64 [R1+0x3e0], R12 ;  /* 0x0003e00c01007387 */ /* 0x000fe20000100a00 */
[----:B------:R0:W-:Y:S03]  /*4efa0*/  STL.64 [R1+0x3e8], R14 ;  /* 0x0003e80e01007387 */ /* 0x0001e60000100a00 */
[----:B0-----:R-:W3:Y:S01]  /*4efb0*/  LDL.LU.64 R14, [R1+0x53e8] ;  /* 0x0053e800010e7983 */ /* 0x001ee20000300a00 */
[----:B------:R-:W2:Y:S02]  /*4efc0*/  LDL.LU.64 R12, [R1+0x53e0] ;  /* 0x0053e000010c7983 */ /* 0x000ea40000300a00 */
[----:B------:R-:W-:Y:S01]  /*4efd0*/  STL.64 [R1+0x5380], R26 ;  /* 0x0053801a01007387 */ /* 0x000fe20000100a00 */
[C---:B---3--:R-:W-:Y:S01]  /*4efe0*/  HMMA.16816.F32 R20, R4.reuse, R14, R20 ;  /* 0x0000000e0414723c */ /* 0x048fe20000001814 */
[----:B------:R-:W-:Y:S01]  /*4eff0*/  STL.64 [R1+0x52d8], R14 ;  /* 0x0052d80e01007387 */ /* 0x000fe20000100a00 */
[----:B--2---:R4:W-:Y:S06]  /*4f000*/  STL.64 [R1+0x52d0], R12 ;  /* 0x0052d00c01007387 */ /* 0x0049ec0000100a00 */
[C---:B----4-:R-:W-:Y:S01]  /*4f010*/  HMMA.16816.F32 R12, R4.reuse, R10, R16 ;  /* 0x0000000a040c723c */ /* 0x050fe20000001810 */
[----:B------:R-:W0:Y:S11]  /*4f020*/  LDSM.16.MT88.4 R16, [R28+0xc200] ;  /* 0x00c200001c10783b */ /* 0x000e360000004200 */
[----:B------:R-:W-:Y:S03]  /*4f030*/  @!UPT UIADD3 URZ, URZ, URZ, URZ ;  /* 0x0000003f3f3ff290 */ /* 0x000fe6000fffe03f */
[----:B------:R-:W-:Y:S01]  /*4f040*/  STL.64 [R1+0x3d0], R20 ;  /* 0x0003d01401007387 */ /* 0x000fe20000100a00 */
[----:B------:R-:W-:Y:S02]  /*4f050*/  STL.64 [R1+0x3d8], R22 ;  /* 0x0003d81601007387 */ /* 0x000fe40000100a00 */
[----:B------:R1:W-:Y:S02]  /*4f060*/  STL.64 [R1+0x5398], R10 ;  /* 0x0053980a01007387 */ /* 0x0003e40000100a00 */
[----:B------:R-:W2:Y:S03]  /*4f070*/  LDL.LU R24, [R1+0x6d0] ;  /* 0x0006d00001187983 */ /* 0x000ea60000300800 */
[----:B------:R-:W-:Y:S01]  /*4f080*/  STL.64 [R1+0x3c0], R12 ;  /* 0x0003c00c01007387 */ /* 0x000fe20000100a00 */
[----:B------:R-:W-:Y:S02]  /*4f090*/  STL.64 [R1+0x3c8], R14 ;  /* 0x0003c80e01007387 */ /* 0x000fe40000100a00 */
[----:B------:R-:W2:Y:S02]  /*4f0a0*/  LDL.LU R25, [R1+0x6d4] ;  /* 0x0006d40001197983 */ /* 0x000ea40000300800 */
[----:B------:R-:W3:Y:S01]  /*4f0b0*/  LDL.LU R26, [R1+0x6d8] ;  /* 0x0006d800011a7983 */ /* 0x000ee20000300800 */
[----:B------:R-:W3:Y:S01]  /*4f0c0*/  LDL.LU R27, [R1+0x6dc] ;  /* 0x0006dc00011b7983 */ /* 0x000ee20000300800 */
[----:B------:R-:W4:Y:S02]  /*4f0d0*/  LDL.LU R8, [R1+0x6e0] ;  /* 0x0006e00001087983 */ /* 0x000f240000300800 */
[----:B------:R-:W4:Y:S02]  /*4f0e0*/  LDL.LU R9, [R1+0x6e4] ;  /* 0x0006e40001097983 */ /* 0x000f240000300800 */
[----:B-1----:R-:W2:Y:S01]  /*4f0f0*/  LDL.LU R10, [R1+0x6e8] ;  /* 0x0006e800010a7983 */ /* 0x002ea20000300800 */
[----:B------:R-:W2:Y:S04]  /*4f100*/  LDL.LU R11, [R1+0x6ec] ;  /* 0x0006ec00010b7983 */ /* 0x000ea80000300800 */
[----:B--2---:R-:W-:Y:S01]  /*4f110*/  STL.64 [R1+0x53a8], R10 ;  /* 0x0053a80a01007387 */ /* 0x004fe20000100a00 */
[----:B----4-:R1:W-:Y:S03]  /*4f120*/  STL.64 [R1+0x53a0], R8 ;  /* 0x0053a00801007387 */ /* 0x0103e60000100a00 */
[----:B-1----:R-:W2:Y:S01]  /*4f130*/  LDL.LU R8, [R1+0x6f0] ;  /* 0x0006f00001087983 */ /* 0x002ea20000300800 */
[----:B------:R-:W2:Y:S02]  /*4f140*/  LDL.LU R9, [R1+0x6f4] ;  /* 0x0006f40001097983 */ /* 0x000ea40000300800 */
[----:B------:R-:W4:Y:S02]  /*4f150*/  LDL.LU R10, [R1+0x6f8] ;  /* 0x0006f800010a7983 */ /* 0x000f240000300800 */
[----:B------:R-:W4:Y:S02]  /*4f160*/  LDL.LU R11, [R1+0x6fc] ;  /* 0x0006fc00010b7983 */ /* 0x000f240000300800 */
[----:B----4-:R1:W-:Y:S01]  /*4f170*/  STL.64 [R1+0x53b8], R10 ;  /* 0x0053b80a01007387 */ /* 0x0103e20000100a00 */
[----:B--2---:R-:W-:Y:S03]  /*4f180*/  STL.64 [R1+0x53b0], R8 ;  /* 0x0053b00801007387 */ /* 0x004fe60000100a00 */
[----:B-1----:R-:W2:Y:S04]  /*4f190*/  LDL.64 R10, [R1+0x158] ;  /* 0x00015800010a7983 */ /* 0x002ea80000100a00 */
[----:B--2---:R1:W-:Y:S04]  /*4f1a0*/  STL.64 [R1+0x53c8], R10 ;  /* 0x0053c80a01007387 */ /* 0x0043e80000100a00 */
[----:B-1----:R-:W2:Y:S01]  /*4f1b0*/  LDL.64 R10, [R1+0x38] ;  /* 0x00003800010a7983 */ /* 0x002ea20000100a00 */
[----:B---3--:R1:W-:Y:S02]  /*4f1c0*/  STL.64 [R1+0x5390], R26 ;  /* 0x0053901a01007387 */ /* 0x0083e40000100a00 */
[----:B------:R3:W-:Y:S01]  /*4f1d0*/  STL.64 [R1+0x5388], R24 ;  /* 0x0053881801007387 */ /* 0x0007e20000100a00 */
[----:B-1----:R-:W4:Y:S04]  /*4f1e0*/  LDL.64 R26, [R1+0x138] ;  /* 0x00013800011a7983 */ /* 0x002f280000100a00 */
[----:B----4-:R1:W-:Y:S01]  /*4f1f0*/  STL.64 [R1+0x53c0], R26 ;  /* 0x0053c01a01007387 */ /* 0x0103e20000100a00 */
[----:B---3--:R-:W3:Y:S02]  /*4f200*/  LDL.LU R24, [R1+0x700] ;  /* 0x0007000001187983 */ /* 0x008ee40000300800 */
[----:B------:R-:W3:Y:S01]  /*4f210*/  LDL.LU R25, [R1+0x704] ;  /* 0x0007040001197983 */ /* 0x000ee20000300800 */
[----:B-1----:R-:W4:Y:S01]  /*4f220*/  LDL.LU R26, [R1+0x708] ;  /* 0x00070800011a7983 */ /* 0x002f220000300800 */
[----:B------:R-:W4:Y:S03]  /*4f230*/  LDL.LU R27, [R1+0x70c] ;  /* 0x00070c00011b7983 */ /* 0x000f260000300800 */
[----:B----4-:R-:W-:Y:S01]  /*4f240*/  STL.64 [R1+0x53d8], R26 ;  /* 0x0053d81a01007387 */ /* 0x010fe20000100a00 */
[----:B---3--:R1:W-:Y:S03]  /*4f250*/  STL.64 [R1+0x53d0], R24 ;  /* 0x0053d01801007387 */ /* 0x0083e60000100a00 */
[----:B-1----:R-:W2:Y:S01]  /*4f260*/  LDL.LU R24, [R1+0x710] ;  /* 0x0007100001187983 */ /* 0x002ea20000300800 */
[----:B------:R-:W2:Y:S02]  /*4f270*/  LDL.LU R25, [R1+0x714] ;  /* 0x0007140001197983 */ /* 0x000ea40000300800 */
[----:B------:R-:W2:Y:S02]  /*4f280*/  LDL.LU R26, [R1+0x718] ;  /* 0x00071800011a7983 */ /* 0x000ea40000300800 */
[----:B------:R-:W2:Y:S01]  /*4f290*/  LDL.LU R27, [R1+0x71c] ;  /* 0x00071c00011b7983 */ /* 0x000ea20000300800 */
[----:B------:R-:W3:Y:S01]  /*4f2a0*/  LDL.64 R14, [R1+0xf8] ;  /* 0x0000f800010e7983 */ /* 0x000ee20000100a00 */
[----:B------:R-:W-:Y:S02]  /*4f2b0*/  STL [R1+0x5278], R28 ;  /* 0x0052781c01007387 */ /* 0x000fe40000100800 */
[----:B0-----:R-:W-:Y:S02]  /*4f2c0*/  STL.64 [R1+0x5200], R18 ;  /* 0x0052001201007387 */ /* 0x001fe40000100a00 */
[----:B------:R-:W-:Y:S01]  /*4f2d0*/  STL.64 [R1+0x51f8], R16 ;  /* 0x0051f81001007387 */ /* 0x000fe20000100a00 */
[----:B------:R-:W4:Y:S01]  /*4f2e0*/  LDL.LU R20, [R1+0x6b0] ;  /* 0x0006b00001147983 */ /* 0x000f220000300800 */
[----:B------:R-:W4:Y:S02]  /*4f2f0*/  LDL.LU R21, [R1+0x6b4] ;  /* 0x0006b40001157983 */ /* 0x000f240000300800 */
[----:B------:R-:W2:Y:S02]  /*4f300*/  LDL.LU R22, [R1+0x6b8] ;  /* 0x0006b80001167983 */ /* 0x000ea40000300800 */
[----:B------:R-:W2:Y:S02]  /*4f310*/  LDL.LU R23, [R1+0x6bc] ;  /* 0x0006bc0001177983 */ /* 0x000ea40000300800 */
[----:B--2---:R0:W-:Y:S01]  /*4f320*/  STL.64 [R1+0x5360], R22 ;  /* 0x0053601601007387 */ /* 0x0041e20000100a00 */
[----:B----4-:R-:W-:Y:S03]  /*4f330*/  STL.64 [R1+0x5358], R20 ;  /* 0x0053581401007387 */ /* 0x010fe60000100a00 */
[----:B0-----:R-:W2:Y:S01]  /*4f340*/  LDL.64 R22, [R1+0x118] ;  /* 0x0001180001167983 */ /* 0x001ea20000100a00 */
[----:B------:R-:W-:Y:S01]  /*4f350*/  HMMA.16816.F32 R24, R4, R10, R24 ;  /* 0x0000000a0418723c */ /* 0x000fe20000001818 */
[----:B------:R-:W-:-:S02]  /*4f360*/  IMAD.MOV.U32 R13, RZ, RZ, R10 ;  /* 0x000000ffff0d7224 */ /* 0x000fc400078e000a */
[----:B------:R-:W-:Y:S01]  /*4f370*/  IMAD.MOV.U32 R12, RZ, RZ, R11 ;  /* 0x000000ffff0c7224 */ /* 0x000fe200078e000b */
[----:B--2---:R0:W-:Y:S04]  /*4f380*/  STL.64 [R1+0x5378], R22 ;  /* 0x0053781601007387 */ /* 0x0041e80000100a00 */
[----:B0-----:R-:W2:Y:S11]  /*4f390*/  LDL.64 R22, [R1+0x128] ;  /* 0x0001280001167983 */ /* 0x001eb60000100a00 */
[----:B------:R-:W-:Y:S04]  /*4f3a0*/  @!UPT UIADD3 URZ, URZ, URZ, URZ ;  /* 0x0000003f3f3ff290 */ /* 0x000fe8000fffe03f */
[----:B------:R-:W-:Y:S02]  /*4f3b0*/  STL.64 [R1+0x710], R24 ;  /* 0x0007101801007387 */ /* 0x000fe40000100a00 */
[----:B------:R0:W-:Y:S02]  /*4f3c0*/  STL.64 [R1+0x718], R26 ;  /* 0x0007181a01007387 */ /* 0x0001e40000100a00 */
[----:B0-----:R-:W4:Y:S01]  /*4f3d0*/  LDL.LU.64 R26, [R1+0x53d8] ;  /* 0x0053d800011a7983 */ /* 0x001f220000300a00 */
[----:B------:R-:W4:Y:S02]  /*4f3e0*/  LDL.LU.64 R24, [R1+0x53d0] ;  /* 0x0053d00001187983 */ /* 0x000f240000300a00 */
[----:B------:R-:W4:Y:S02]  /*4f3f0*/  LDL.LU.64 R10, [R1+0x53c8] ;  /* 0x0053c800010a7983 */ /* 0x000f240000300a00 */
[----:B---3--:R-:W-:Y:S01]  /*4f400*/  STL.64 [R1+0x5370], R14 ;  /* 0x0053700e01007387 */ /* 0x008fe20000100a00 */
[----:B------:R0:W-:Y:S04]  /*4f410*/  STL.64 [R1+0x5368], R12 ;  /* 0x0053680c01007387 */ /* 0x0001e80000100a00 */
[----:B0-----:R-:W3:Y:S01]  /*4f420*/  LDL.LU R12, [R1+0x6c0] ;  /* 0x0006c000010c7983 */ /* 0x001ee20000300800 */
[----:B------:R-:W3:Y:S02]  /*4f430*/  LDL.LU R13, [R1+0x6c4] ;  /* 0x0006c400010d7983 */ /* 0x000ee40000300800 */
[----:B------:R-:W3:Y:S02]  /*4f440*/  LDL.LU R14, [R1+0x6c8] ;  /* 0x0006c800010e7983 */ /* 0x000ee40000300800 */
[----:B------:R-:W3:Y:S01]  /*4f450*/  LDL.LU R15, [R1+0x6cc] ;  /* 0x0006cc00010f7983 */ /* 0x000ee20000300800 */
[----:B----4-:R-:W-:Y:S01]  /*4f460*/  HMMA.16816.F32 R24, R4, R10, R24 ;  /* 0x0000000a0418723c */ /* 0x010fe20000001818 */
        /* <DEDUP_REMOVED lines=8> */
[----:B------:R-:W-:Y:S02]  /*4f4f0*/  IMAD.MOV.U32 R18, RZ, RZ, R29 ;  /* 0x000000ffff127224 */ /* 0x000fe400078e001d */
[----:B------:R-:W-:-:S07]  /*4f500*/  IMAD.MOV.U32 R19, RZ, RZ, R3 ;  /* 0x000000ffff137224 */ /* 0x000fce00078e0003 */
        /* <DEDUP_REMOVED lines=8> */
[----:B----4-:R-:W-:Y:S01]  /*4f590*/  IMAD.MOV.U32 R3, RZ, RZ, R27 ;  /* 0x000000ffff037224 */ /* 0x010fe200078e001b */
[C---:B--2---:R-:W-:Y:S11]  /*4f5a0*/  HMMA.16816.F32 R8, R4.reuse, R26, R8 ;  /* 0x0000001a0408723c */ /* 0x044ff60000001808 */
[----:B------:R-:W-:Y:S11]  /*4f5b0*/  @!UPT UIADD3 URZ, URZ, URZ, URZ ;  /* 0x0000003f3f3ff290 */ /* 0x000ff6000fffe03f */
[----:B------:R-:W-:Y:S01]  /*4f5c0*/  @!UPT UIADD3 URZ, URZ, URZ, URZ ;  /* 0x0000003f3f3ff290 */ /* 0x000fe2000fffe03f */
[----:B------:R0:W-:Y:S01]  /*4f5d0*/  STL.64 [R1+0x6e0], R8 ;  /* 0x0006e00801007387 */ /* 0x0001e20000100a00 */
[----:B------:R1:W-:Y:S02]  /*4f5e0*/  STL.64 [R1+0x6e8], R10 ;  /* 0x0006e80a01007387 */ /* 0x0003e40000100a00 */
[----:B0-----:R-:W-:Y:S01]  /*4f5f0*/  IMAD.MOV.U32 R8, RZ, RZ, R26 ;  /* 0x000000ffff087224 */ /* 0x001fe200078e001a */
[----:B-1----:R-:W2:Y:S01]  /*4f600*/  LDL.LU.64 R10, [R1+0x5398] ;  /* 0x00539800010a7983 */ /* 0x002ea20000300a00 */
[----:B------:R-:W4:Y:S02]  /*4f610*/  LDL.LU.64 R26, [R1+0x5390] ;  /* 0x00539000011a7983 */ /* 0x000f240000300a00 */
[----:B------:R-:W4:Y:S02]  /*4f620*/  LDL.LU.64 R24, [R1+0x5388] ;  /* 0x0053880001187983 */ /* 0x000f240000300a00 */
[----:B------:R-:W-:Y:S01]  /*4f630*/  STL [R1+0x5280], R3 ;  /* 0x0052800301007387 */ /* 0x000fe20000100800 */
[----:B------:R-:W-:Y:S01]  /*4f640*/  STL [R1+0x527c], R8 ;  /* 0x00527c0801007387 */ /* 0x000fe20000100800 */
[----:B------:R-:W-:Y:S01]  /*4f650*/  IMAD.MOV.U32 R9, RZ, RZ, R23 ;  /* 0x000000ffff097224 */ /* 0x000fe200078e0017 */
[C---:B----4-:R-:W-:Y:S11]  /*4f660*/  HMMA.16816.F32 R24, R4.reuse, R22, R24 ;  /* 0x000000160418723c */ /* 0x050ff60000001818 */
[----:B------:R-:W-:Y:S11]  /*4f670*/  @!UPT UIADD3 URZ, URZ, URZ, URZ ;  /* 0x0000003f3f3ff290 */ /* 0x000ff6000fffe03f */
[----:B------:R-:W-:Y:S01]  /*4f680*/  @!UPT UIADD3 URZ, URZ, URZ, URZ ;  /* 0x0000003f3f3ff290 */ /* 0x000fe2000fffe03f */
[----:B------:R0:W-:Y:S01]  /*4f690*/  STL.64 [R1+0x6d0], R24 ;  /* 0x0006d01801007387 */ /* 0x0001e20000100a00 */
[----:B------:R1:W-:Y:S02]  /*4f6a0*/  STL.64 [R1+0x6d8], R26 ;  /* 0x0006d81a01007387 */ /* 0x0003e40000100a00 */
[----:B0-----:R-:W-:Y:S01]  /*4f6b0*/  IMAD.MOV.U32 R24, RZ, RZ, R22 ;  /* 0x000000ffff187224 */ /* 0x001fe200078e0016 */
[----:B-1----:R-:W4:Y:S01]  /*4f6c0*/  LDL.LU.64 R26, [R1+0x5380] ;  /* 0x00538000011a7983 */ /* 0x002f220000300a00 */
[----:B------:R-:W3:Y:S02]  /*4f6d0*/  LDL.LU.64 R22, [R1+0x5378] ;  /* 0x0053780001167983 */ /* 0x000ee40000300a00 */
[----:B------:R-:W-:Y:S01]  /*4f6e0*/  STL [R1+0x5288], R9 ;  /* 0x0052880901007387 */ /* 0x000fe20000100800 */
[----:B------:R-:W-:Y:S01]  /*4f6f0*/  STL [R1+0x5284], R24 ;  /* 0x0052841801007387 */ /* 0x000fe20000100800 */
[----:B------:R-:W-:Y:S02]  /*4f700*/  IMAD.MOV.U32 R18, RZ, RZ, R17 ;  /* 0x000000ffff127224 */ /* 0x000fe400078e0011 */
[----:B------:R-:W-:Y:S01]  /*4f710*/  IMAD.MOV.U32 R19, RZ, RZ, R16 ;  /* 0x000000ffff137224 */ /* 0x000fe200078e0010 */
[----:B---3--:R-:W-:Y:S01]  /*4f720*/  HMMA.16816.F32 R12, R4, R22, R12 ;  /* 0x00000016040c723c */ /* 0x008fe2000000180c */
[----:B------:R-:W-:-:S02]  /*4f730*/  IMAD.MOV.U32 R25, RZ, RZ, R23 ;  /* 0x000000ffff197224 */ /* 0x000fc400078e0017 */
[----:B------:R-:W-:Y:S11]  /*4f740*/  IMAD.MOV.U32 R29, RZ, RZ, R22 ;  /* 0x000000ffff1d7224 */ /* 0x000ff600078e0016 */
[----:B------:R-:W-:Y:S09]  /*4f750*/  @!UPT UIADD3 URZ, URZ, URZ, URZ ;  /* 0x0000003f3f3ff290 */ /* 0x000ff2000fffe03f */
[----:B------:R-:W-:Y:S01]  /*4f760*/  STL.64 [R1+0x6c0], R12 ;  /* 0x0006c00c01007387 */ /* 0x000fe20000100a00 */
[----:B------:R0:W-:Y:S03]  /*4f770*/  STL.64 [R1+0x6c8], R14 ;  /* 0x0006c80e01007387 */ /* 0x0001e60000100a00 */
[----:B0-----:R-:W3:Y:S01]  /*4f780*/  LDL.LU.64 R14, [R1+0x5370] ;  /* 0x00537000010e7983 */ /* 0x001ee20000300a00 */
[----:B------:R-:W2:Y:S02]  /*4f790*/  LDL.LU.64 R12, [R1+0x5368] ;  /* 0x00536800010c7983 */ /* 0x000ea40000300a00 */
[----:B------:R-:W2:Y:S02]  /*4f7a0*/  LDL.LU.64 R22, [R1+0x5360] ;  /* 0x0053600001167983 */ /* 0x000ea40000300a00 */
[----:B------:R-:W2:Y:S01]  /*4f7b0*/  LDL.LU.64 R20, [R1+0x5358] ;  /* 0x0053580001147983 */ /* 0x000ea20000300a00 */
[----:B----4-:R-:W-:Y:S01]  /*4f7c0*/  STL.64 [R1+0x5348], R26 ;  /* 0x0053481a01007387 */ /* 0x010fe20000100a00 */
[----:B------:R0:W-:Y:S02]  /*4f7d0*/  STL [R1+0x5340], R25 ;  /* 0x0053401901007387 */ /* 0x0001e40000100800 */
[----:B------:R-:W3:Y:S01]  /*4f7e0*/  LDL.LU R24, [R1+0x6a0] ;  /* 0x0006a00001187983 */ /* 0x000ee20000300800 */
[----:B0-----:R-:W3:Y:S01]  /*4f7f0*/  LDL.LU R25, [R1+0x6a4] ;  /* 0x0006a40001197983 */ /* 0x001ee20000300800 */
[----:B------:R-:W3:Y:S02]  /*4f800*/  LDL.LU R26, [R1+0x6a8] ;  /* 0x0006a800011a7983 */ /* 0x000ee40000300800 */
[----:B------:R-:W3:Y:S02]  /*4f810*/  LDL.LU R27, [R1+0x6ac] ;  /* 0x0006ac00011b7983 */ /* 0x000ee40000300800 */
[----:B------:R0:W-:Y:S02]  /*4f820*/  STL.64 [R1+0x52a0], R18 ;  /* 0x0052a01201007387 */ /* 0x0001e40000100a00 */
[----:B0-----:R-:W2:Y:S01]  /*4f830*/  LDL.64 R18, [R1+0x108] ;  /* 0x0001080001127983 */ /* 0x001ea20000100a00 */
[----:B------:R-:W-:Y:S01]  /*4f840*/  STL [R1+0x528c], R29 ;  /* 0x00528c1d01007387 */ /* 0x000fe20000100800 */
[----:B--2---:R-:W-:Y:S01]  /*4f850*/  HMMA.16816.F32 R20, R4, R18, R20 ;  /* 0x000000120414723c */ /* 0x004fe20000001814 */
[----:B------:R-:W-:-:S02]  /*4f860*/  IMAD.MOV.U32 R8, RZ, RZ, R18 ;  /* 0x000000ffff087224 */ /* 0x000fc400078e0012 */
[----:B------:R-:W-:-:S04]  /*4f870*/  IMAD.MOV.U32 R28, RZ, RZ, R19 ;  /* 0x000000ffff1c7224 */ /* 0x000fc800078e0013 */
[----:B------:R-:W-:Y:S02]  /*4f880*/  IMAD.MOV.U32 R18, RZ, RZ, R13 ;  /* 0x000000ffff127224 */ /* 0x000fe400078e000d */
[----:B------:R-:W-:Y:S11]  /*4f890*/  IMAD.MOV.U32 R19, RZ, RZ, R12 ;  /* 0x000000ffff137224 */ /* 0x000ff600078e000c */
[----:B------:R-:W-:Y:S03]  /*4f8a0*/  @!UPT UIADD3 URZ, URZ, URZ, URZ ;  /* 0x0000003f3f3ff290 */ /* 0x000fe6000fffe03f */
[----:B------:R0:W-:Y:S01]  /*4f8b0*/  STL.64 [R1+0x6b0], R20 ;  /* 0x0006b01401007387 */ /* 0x0001e20000100a00 */
[----:B------:R-:W-:Y:S03]  /*4f8c0*/  STL.64 [R1+0x6b8], R22 ;  /* 0x0006b81601007387 */ /* 0x000fe60000100a00 */
[----:B0-----:R-:W2:Y:S01]  /*4f8d0*/  LDL.LU.64 R20, [R1+0x5350] ;  /* 0x0053500001147983 */ /* 0x001ea20000300a00 */
[----:B------:R3:W-:Y:S02]  /*4f8e0*/  STL.64 [R1+0x52b8], R18 ;  /* 0x0052b81201007387 */ /* 0x0007e40000100a00 */
[----:B---3--:R-:W-:Y:S01]  /*4f8f0*/  HMMA.16816.F32 R16, R4, R14, R24 ;  /* 0x0000000e0410723c */ /* 0x008fe20000001818 */
[----:B------:R-:W-:Y:S02]  /*4f900*/  IMAD.MOV.U32 R29, RZ, RZ, R14 ;  /* 0x000000ffff1d7224 */ /* 0x000fe400078e000e */
[----:B------:R-:W-:Y:S11]  /*4f910*/  IMAD.MOV.U32 R9, RZ, RZ, R15 ;  /* 0x000000ffff097224 */ /* 0x000ff600078e000f */
[----:B------:R-:W-:Y:S09]  /*4f920*/  @!UPT UIADD3 URZ, URZ, URZ, URZ ;  /* 0x0000003f3f3ff290 */ /* 0x000ff2000fffe03f */
[----:B------:R-:W-:Y:S01]  /*4f930*/  STL.64 [R1+0x6a0], R16 ;  /* 0x0006a01001007387 */ /* 0x000fe20000100a00 */
[----:B------:R-:W-:Y:S02]  /*4f940*/  STL.64 [R1+0x6a8], R18 ;  /* 0x0006a81201007387 */ /* 0x000fe40000100a00 */
[----:B------:R-:W3:Y:S02]  /*4f950*/  LDL.LU R12, [R1+0x370] ;  /* 0x00037000010c7983 */ /* 0x000ee40000300800 */
[----:B------:R-:W3:Y:S01]  /*4f960*/  LDL.LU R13, [R1+0x374] ;  /* 0x00037400010d7983 */ /* 0x000ee20000300800 */
[----:B------:R-:W4:Y:S01]  /*4f970*/  LDL.LU R14, [R1+0x378] ;  /* 0x00037800010e7983 */ /* 0x000f220000300800 */
[----:B------:R-:W4:Y:S03]  /*4f980*/  LDL.LU R15, [R1+0x37c] ;  /* 0x00037c00010f7983 */ /* 0x000f260000300800 */
[----:B----4-:R0:W-:Y:S01]  /*4f990*/  STL.64 [R1+0x52e8], R14 ;  /* 0x0052e80e01007387 */ /* 0x0101e20000100a00 */
[----:B---3--:R-:W-:Y:S03]  /*4f9a0*/  STL.64 [R1+0x52e0], R12 ;  /* 0x0052e00c01007387 */ /* 0x008fe60000100a00 */
[----:B0-----:R-:W3:Y:S04]  /*4f9b0*/  LDL.64 R14, [R1+0x8] ;  /* 0x00000800010e7983 */ /* 0x001ee80000100a00 */
[----:B---3--:R2:W-:Y:S01]  /*4f9c0*/  STL.64 [R1+0x52f0], R14 ;  /* 0x0052f00e01007387 */ /* 0x0085e20000100a00 */
[----:B------:R-:W3:Y:S02]  /*4f9d0*/  LDL.LU R24, [R1+0x690] ;  /* 0x0006900001187983 */ /* 0x000ee40000300800 */
[----:B------:R-:W3:Y:S02]  /*4f9e0*/  LDL.LU R25, [R1+0x694] ;  /* 0x0006940001197983 */ /* 0x000ee40000300800 */
[----:B------:R-:W3:Y:S01]  /*4f9f0*/  LDL.LU R26, [R1+0x698] ;  /* 0x00069800011a7983 */ /* 0x000ee20000300800 */
[----:B------:R-:W3:Y:S01]  /*4fa00*/  LDL.LU R27, [R1+0x69c] ;  /* 0x00069c00011b7983 */ /* 0x000ee20000300800 */
[----:B------:R-:W3:Y:S02]  /*4fa10*/  LDL.64 R22, [R1+0xe8] ;  /* 0x0000e80001167983 */ /* 0x000ee40000100a00 */
[----:B--2---:R-:W-:-:S02]  /*4fa20*/  IMAD.MOV.U32 R14, RZ, RZ, R21 ;  /* 0x000000ffff0e7224 */ /* 0x004fc400078e0015 */
[----:B------:R-:W-:-:S05]  /*4fa30*/  IMAD.MOV.U32 R15, RZ, RZ, R20 ;  /* 0x000000ffff0f7224 */ /* 0x000fca00078e0014 */
[----:B------:R0:W-:Y:S02]  /*4fa40*/  STL.64 [R1+0x5308], R14 ;  /* 0x0053080e01007387 */ /* 0x0001e40000100a00 */
[----:B0-----:R-:W-:Y:S02]  /*4fa50*/  IMAD.MOV.U32 R14, RZ, RZ, R2 ;  /* 0x000000ffff0e7224 */ /* 0x001fe400078e0002 */
[----:B------:R-:W-:-:S05]  /*4fa60*/  IMAD.MOV.U32 R15, RZ, RZ, R0 ;  /* 0x000000ffff0f7224 */ /* 0x000fca00078e0000 */
[----:B------:R0:W-:Y:S01]  /*4fa70*/  STL.64 [R1+0x5330], R14 ;  /* 0x0053300e01007387 */ /* 0x0001e20000100a00 */
[----:B------:R-:W2:Y:S02]  /*4fa80*/  LDL.LU R12, [R1+0x3b0] ;  /* 0x0003b000010c7983 */ /* 0x000ea40000300800 */
[----:B------:R-:W2:Y:S01]  /*4fa90*/  LDL.LU R13, [R1+0x3b4] ;  /* 0x0003b400010d7983 */ /* 0x000ea20000300800 */
[----:B0-----:R-:W2:Y:S01]  /*4faa0*/  LDL.LU R14, [R1+0x3b8] ;  /* 0x0003b800010e7983 */ /* 0x001ea20000300800 */
[----:B------:R-:W2:Y:S02]  /*4fab0*/  LDL.LU R15, [R1+0x3bc] ;  /* 0x0003bc00010f7983 */ /* 0x000ea40000300800 */
[----:B------:R-:W-:Y:S02]  /*4fac0*/  STL.64 [R1+0x52c8], R10 ;  /* 0x0052c80a01007387 */ /* 0x000fe40000100a00 */
        /* <DEDUP_REMOVED lines=11> */
[C---:B---3--:R-:W-:Y:S01]  /*4fb80*/  HMMA.16816.F32 R24, R4.reuse, R22, R24 ;  /* 0x000000160418723c */ /* 0x048fe20000001818 */
[----:B------:R-:W-:Y:S01]  /*4fb90*/  IMAD.MOV.U32 R3, RZ, RZ, R23 ;  /* 0x000000ffff037224 */ /* 0x000fe200078e0017 */
[----:B----4-:R-:W-:Y:S01]  /*4fba0*/  STL.64 [R1+0x5318], R10 ;  /* 0x0053180a01007387 */ /* 0x010fe20000100a00 */
        /* <DEDUP_REMOVED lines=8> */
[----:B------:R-:W3:Y:S06]  /*4fc30*/  LDL.LU R19, [R1+0x35c] ;  /* 0x00035c0001137983 */ /* 0x000eec0000300800 */
[----:B------:R0:W-:Y:S01]  /*4fc40*/  STL.64 [R1+0x690], R24 ;  /* 0x0006901801007387 */ /* 0x0001e20000100a00 */
[----:B------:R1:W-:Y:S02]  /*4fc50*/  STL.64 [R1+0x698], R26 ;  /* 0x0006981a01007387 */ /* 0x0003e40000100a00 */
[----:B0-----:R-:W-:Y:S01]  /*4fc60*/  IMAD.MOV.U32 R24, RZ, RZ, R22 ;  /* 0x000000ffff187224 */ /* 0x001fe200078e0016 */
[----:B-1----:R-:W4:Y:S01]  /*4fc70*/  LDL.LU.64 R26, [R1+0x5348] ;  /* 0x00534800011a7983 */ /* 0x002f220000300a00 */
[----:B------:R-:W2:Y:S02]  /*4fc80*/  LDL.LU R25, [R1+0x5340] ;  /* 0x0053400001197983 */ /* 0x000ea40000300800 */
[----:B------:R-:W2:Y:S02]  /*4fc90*/  LDL.LU.64 R22, [R1+0x5338] ;  /* 0x0053380001167983 */ /* 0x000ea40000300a00 */
[----:B--2---:R-:W-:Y:S01]  /*4fca0*/  HMMA.16816.F32 R4, R4, R22, R12 ;  /* 0x000000160404723c */ /* 0x004fe2000000180c */
        /* <DEDUP_REMOVED lines=33> */
[----:B------:R-:W4:Y:S01]  /*4fec0*/  LDL.LU.64 R14, [R1+0x52e8] ;  /* 0x0052e800010e7983 */ /* 0x000f220000300a00 */
[----:B------:R-:W4:Y:S02]  /*4fed0*/  LDL.LU.64 R12, [R1+0x52e0] ;  /* 0x0052e000010c7983 */ /* 0x000f240000300a00 */
[----:B------:R0:W-:Y:S02]  /*4fee0*/  STL.64 [R1+0x5298], R4 ;  /* 0x0052980401007387 */ /* 0x0001e40000100a00 */
[----:B0-----:R-:W3:Y:S01]  /*4fef0*/  LDL.LU R4, [R1+0x330] ;  /* 0x0003300001047983 */ /* 0x001ee20000300800 */
[----:B------:R-:W3:Y:S02]  /*4ff00*/  LDL.LU R5, [R1+0x334] ;  /* 0x0003340001057983 */ /* 0x000ee40000300800 */
[----:B------:R-:W2:Y:S02]  /*4ff10*/  LDL.LU R6, [R1+0x338] ;  /* 0x0003380001067983 */ /* 0x000ea40000300800 */
[----:B------:R-:W2:Y:S01]  /*4ff20*/  LDL.LU R7, [R1+0x33c] ;  /* 0x00033c0001077983 */ /* 0x000ea20000300800 */
[C---:B----4-:R-:W-:Y:S01]  /*4ff30*/  HMMA.16816.F32 R12, R20.reuse, R26, R12 ;  /* 0x0000001a140c723c */ /* 0x050fe2000000180c */
[----:B--2---:R-:W-:Y:S01]  /*4ff40*/  STL.64 [R1+0x52b0], R6 ;  /* 0x0052b00601007387 */ /* 0x004fe20000100a00 */
[----:B---3--:R0:W-:Y:S03]  /*4ff50*/  STL.64 [R1+0x52a8], R4 ;  /* 0x0052a80401007387 */ /* 0x0081e60000100a00 */
        /* <DEDUP_REMOVED lines=8> */
[----:B------:R-:W4:Y:S02]  /*4ffe0*/  LDL.LU.64 R12, [R1+0x52d0] ;  /* 0x0052d000010c7983 */ /* 0x000f240000300a00 */
[----:B------:R-:W-:Y:S01]  /*4fff0*/  STL.64 [R1+0x51c0], R26 ;  /* 0x0051c01a01007387 */ /* 0x000fe20000100a00 */
[C---:B---3--:R-:W-:Y:S11]  /*50000*/  HMMA.16816.F32 R8, R20.reuse, R14, R8 ;  /* 0x0000000e1408723c */ /* 0x048ff60000001808 */
[----:B------:R-:W-:Y:S11]  /*50010*/  @!UPT UIADD3 URZ, URZ, URZ, URZ ;  /* 0x0000003f3f3ff290 */ /* 0x000ff6000fffe03f */
[----:B------:R-:W-:Y:S01]  /*50020*/  @!UPT UIADD3 URZ, URZ, URZ, URZ ;  /* 0x0000003f3f3ff290 */ /* 0x000fe2000fffe03f */
[----:B------:R-:W-:Y:S01]  /*50030*/  STL.64 [R1+0x360], R8 ;  /* 0x0003600801007387 */ /* 0x000fe20000100a00 */
[----:B------:R0:W-:Y:S03]  /*50040*/  STL.64 [R1+0x368], R10 ;  /* 0x0003680a01007387 */ /* 0x0001e60000100a00 */
        /* <DEDUP_REMOVED lines=27> */
[----:B0-----:R-:W4:Y:S01]  /*50200*/  LDL.LU.64 R18, [R1+0x5290] ;  /* 0x0052900001127983 */ /* 0x001f220000300a00 */
[----:B------:R-:W-:Y:S02]  /*50210*/  IMAD.MOV.U32 R6, RZ, RZ, R29 ;  /* 0x000000ffff067224 */ /* 0x000fe400078e001d */
[----:B--2---:R-:W-:Y:S02]  /*50220*/  IMAD.MOV.U32 R26, RZ, RZ, R5 ;  /* 0x000000ffff1a7224 */ /* 0x004fe400078e0005 */
[----:B------:R-:W-:Y:S01]  /*50230*/  IMAD.MOV.U32 R27, RZ, RZ, R4 ;  /* 0x000000ffff1b7224 */ /* 0x000fe200078e0004 */
[----:B----4-:R-:W-:Y:S11]  /*50240*/  HMMA.16816.F32 R12, R20, R18, R12 ;  /* 0x00000012140c723c */ /* 0x010ff6000000180c */
[----:B------:R-:W-:Y:S11]  /*50250*/  @!UPT UIADD3 URZ, URZ, URZ, URZ ;  /* 0x0000003f3f3ff290 */ /* 0x000ff6000fffe03f */
[----:B------:R-:W-:Y:S01]  /*50260*/  @!UPT UIADD3 URZ, URZ, URZ, URZ ;  /* 0x0000003f3f3ff290 */ /* 0x000fe2000fffe03f */
[----:B------:R0:W-:Y:S01]  /*50270*/  STL.64 [R1+0x320], R12 ;  /* 0x0003200c01007387 */ /* 0x0001e20000100a00 */
[----:B------:R1:W-:Y:S02]  /*50280*/  STL.64 [R1+0x328], R14 ;  /* 0x0003280e01007387 */ /* 0x0003e40000100a00 */
[----:B------:R-:W-:Y:S01]  /*50290*/  STL.64 [R1+0x51d8], R26 ;  /* 0x0051d81a01007387 */ /* 0x000fe20000100a00 */
[----:B0-----:R-:W2:Y:S01]  /*502a0*/  LDL.LU R12, [R1+0x280] ;  /* 0x00028000010c7983 */ /* 0x001ea20000300800 */
[----:B------:R-:W2:Y:S02]  /*502b0*/  LDL.LU R13, [R1+0x284] ;  /* 0x00028400010d7983 */ /* 0x000ea40000300800 */
[----:B-1----:R-:W3:Y:S02]  /*502c0*/  LDL.LU R14, [R1+0x288] ;  /* 0x00028800010e7983 */ /* 0x002ee40000300800 */
[----:B------:R-:W3:Y:S01]  /*502d0*/  LDL.LU R15, [R1+0x28c] ;  /* 0x00028c00010f7983 */ /* 0x000ee20000300800 */
[----:B------:R-:W4:Y:S01]  /*502e0*/  LDL.LU R16, [R1+0x2c0] ;  /* 0x0002c00001107983 */ /* 0x000f220000300800 */
[----:B------:R-:W4:Y:S02]  /*502f0*/  LDL.LU R17, [R1+0x2c4] ;  /* 0x0002c40001117983 */ /* 0x000f240000300800 */
[----:B------:R-:W2:Y:S02]  /*50300*/  LDL.LU R18, [R1+0x2c8] ;  /* 0x0002c80001127983 */ /* 0x000ea40000300800 */
[----:B------:R-:W2:Y:S01]  /*50310*/  LDL.LU R19, [R1+0x2cc] ;  /* 0x0002cc0001137983 */ /* 0x000ea20000300800 */
[----:B------:R-:W3:Y:S01]  /*50320*/  LDL.LU R29, [R1+0x528c] ;  /* 0x00528c00011d7983 */ /* 0x000ee20000300800 */
[----:B------:R-:W-:-:S02]  /*50330*/  IMAD.MOV.U32 R7, RZ, RZ, R9 ;  /* 0x000000ffff077224 */ /* 0x000fc400078e0009 */
[----:B------:R-:W3:Y:S02]  /*50340*/  LDL.LU R9, [R1+0x5288] ;  /* 0x0052880001097983 */ /* 0x000ee40000300800 */
[----:B------:R-:W-:Y:S01]  /*50350*/  IMAD.MOV.U32 R11, RZ, RZ, R25 ;  /* 0x000000ffff0b7224 */ /* 0x000fe200078e0019 */
[----:B------:R0:W-:Y:S02]  /*50360*/  STL.64 [R1+0x5228], R6 ;  /* 0x0052280601007387 */ /* 0x0001e40000100a00 */
[----:B0-----:R-:W-:Y:S02]  /*50370*/  IMAD.MOV.U32 R6, RZ, RZ, R8 ;  /* 0x000000ffff067224 */ /* 0x001fe400078e0008 */
[----:B------:R-:W-:Y:S01]  /*50380*/  IMAD.MOV.U32 R7, RZ, RZ, R28 ;  /* 0x000000ffff077224 */ /* 0x000fe200078e001c */
[----:B--2---:R0:W-:Y:S01]  /*50390*/  STL.64 [R1+0x5210], R18 ;  /* 0x0052101201007387 */ /* 0x0041e20000100a00 */
[----:B----4-:R-:W-:Y:S02]  /*503a0*/  STL.64 [R1+0x5208], R16 ;  /* 0x0052081001007387 */ /* 0x010fe40000100a00 */
[----:B---3--:R-:W-:-:S02]  /*503b0*/  IMAD.MOV.U32 R10, RZ, RZ, R29 ;  /* 0x000000ffff0a7224 */ /* 0x008fc400078e001d */
[----:B0-----:R-:W-:Y:S02]  /*503c0*/  IMAD.MOV.U32 R18, RZ, RZ, R24 ;  /* 0x000000ffff127224 */ /* 0x001fe400078e0018 */
[----:B------:R-:W-:Y:S01]  /*503d0*/  IMAD.MOV.U32 R19, RZ, RZ, R3 ;  /* 0x000000ffff137224 */ /* 0x000fe200078e0003 */
[----:B------:R-:W2:Y:S01]  /*503e0*/  LDL.LU R24, [R1+0x5284] ;  /* 0x0052840001187983 */ /* 0x000ea20000300800 */
[----:B------:R-:W3:Y:S02]  /*503f0*/  LDL.LU R3, [R1+0x5280] ;  /* 0x0052800001037983 */ /* 0x000ee40000300800 */
[----:B------:R-:W4:Y:S02]  /*50400*/  LDL.LU R8, [R1+0x527c] ;  /* 0x00527c0001087983 */ /* 0x000f240000300800 */
[----:B------:R-:W3:Y:S01]  /*50410*/  LDL.LU R28, [R1+0x5278] ;  /* 0x00527800011c7983 */ /* 0x000ee20000300800 */
[----:B------:R0:W-:Y:S01]  /*50420*/  STL.64 [R1+0x5240], R6 ;  /* 0x0052400601007387 */ /* 0x0001e20000100a00 */
[----:B------:R1:W-:Y:S02]  /*50430*/  STL.64 [R1+0x5248], R10 ;  /* 0x0052480a01007387 */ /* 0x0003e40000100a00 */
[----:B------:R-:W3:Y:S02]  /*50440*/  LDL.LU R4, [R1+0x2f0] ;  /* 0x0002f00001047983 */ /* 0x000ee40000300800 */
[----:B------:R-:W3:Y:S01]  /*50450*/  LDL.LU R5, [R1+0x2f4] ;  /* 0x0002f40001057983 */ /* 0x000ee20000300800 */
[----:B0-----:R-:W3:Y:S01]  /*50460*/  LDL.LU R6, [R1+0x2f8] ;  /* 0x0002f80001067983 */ /* 0x001ee20000300800 */
[----:B------:R-:W3:Y:S02]  /*50470*/  LDL.LU R7, [R1+0x2fc] ;  /* 0x0002fc0001077983 */ /* 0x000ee40000300800 */
[----:B-1----:R-:W-:-:S02]  /*50480*/  IMAD.MOV.U32 R11, RZ, RZ, R9 ;  /* 0x000000ffff0b7224 */ /* 0x002fc400078e0009 */
[----:B--2---:R-:W-:Y:S01]  /*50490*/  IMAD.MOV.U32 R10, RZ, RZ, R24 ;  /* 0x000000ffff0a7224 */ /* 0x004fe200078e0018 */
[----:B---3--:R-:W-:Y:S01]  /*504a0*/  STL.64 [R1+0x5258], R6 ;  /* 0x0052580601007387 */ /* 0x008fe20000100a00 */
[----:B------:R0:W-:Y:S03]  /*504b0*/  STL.64 [R1+0x5250], R4 ;  /* 0x0052500401007387 */ /* 0x0001e60000100a00 */
[----:B------:R-:W-:Y:S01]  /*504c0*/  STL.64 [R1+0x5260], R10 ;  /* 0x0052600a01007387 */ /* 0x000fe20000100a00 */
        /* <DEDUP_REMOVED lines=10> */
[----:B------:R0:W-:Y:S01]  /*50570*/  STL.64 [R1+0x5220], R18 ;  /* 0x0052201201007387 */ /* 0x0001e20000100a00 */
        /* <DEDUP_REMOVED lines=8> */
[----:B------:R-:W2:Y:S02]  /*50600*/  LDL.LU R18, [R1+0x2e8] ;  /* 0x0002e80001127983 */ /* 0x000ea40000300800 */
[----:B------:R-:W2:Y:S01]  /*50610*/  LDL.LU R19, [R1+0x2ec] ;  /* 0x0002ec0001137983 */ /* 0x000ea20000300800 */
[----:B------:R-:W3:Y:S04]  /*50620*/  LDL.64 R26, [R1+0x18] ;  /* 0x00001800011a7983 */ /* 0x000ee80000100a00 */
[----:B---3--:R0:W-:Y:S04]  /*50630*/  STL.64 [R1+0x51e0], R26 ;  /* 0x0051e01a01007387 */ /* 0x0081e80000100a00 */
[----:B0-----:R-:W3:Y:S01]  /*50640*/  LDL.64 R26, [R1+0x28] ;  /* 0x00002800011a7983 */ /* 0x001ee20000100a00 */
[----:B----4-:R-:W-:-:S02]  /*50650*/  IMAD.MOV.U32 R10, RZ, RZ, R8 ;  /* 0x000000ffff0a7224 */ /* 0x010fc400078e0008 */
[----:B------:R-:W-:Y:S01]  /*50660*/  IMAD.MOV.U32 R11, RZ, RZ, R3 ;  /* 0x000000ffff0b7224 */ /* 0x000fe200078e0003 */
[----:B---3--:R0:W-:Y:S01]  /*50670*/  STL.64 [R1+0x5218], R26 ;  /* 0x0052181a01007387 */ /* 0x0081e20000100a00 */
[----:B------:R-:W3:Y:S02]  /*50680*/  LDL.LU R24, [R1+0x680] ;  /* 0x0006800001187983 */ /* 0x000ee40000300800 */
[----:B------:R-:W3:Y:S01]  /*50690*/  LDL.LU R25, [R1+0x684] ;  /* 0x0006840001197983 */ /* 0x000ee20000300800 */
[----:B0-----:R-:W3:Y:S01]  /*506a0*/  LDL.LU R26, [R1+0x688] ;  /* 0x00068800011a7983 */ /* 0x001ee20000300800 */
[----:B------:R-:W3:Y:S02]  /*506b0*/  LDL.LU R27, [R1+0x68c] ;  /* 0x00068c00011b7983 */ /* 0x000ee40000300800 */
[----:B------:R-:W-:Y:S02]  /*506c0*/  STL.64 [R1+0x51d0], R14 ;  /* 0x0051d00e01007387 */ /* 0x000fe40000100a00 */
[----:B------:R0:W-:Y:S02]  /*506d0*/  STL.64 [R1+0x51c8], R12 ;  /* 0x0051c80c01007387 */ /* 0x0001e40000100a00 */
[----:B0-----:R-:W4:Y:S01]  /*506e0*/  LDL.LU R12, [R1+0x290] ;  /* 0x00029000010c7983 */ /* 0x001f220000300800 */
[----:B------:R-:W4:Y:S02]  /*506f0*/  LDL.LU R13, [R1+0x294] ;  /* 0x00029400010d7983 */ /* 0x000f240000300800 */
[----:B------:R-:W2:Y:S02]  /*50700*/  LDL.LU R14, [R1+0x298] ;  /* 0x00029800010e7983 */ /* 0x000ea40000300800 */
[----:B------:R-:W2:Y:S01]  /*50710*/  LDL.LU R15, [R1+0x29c] ;  /* 0x00029c00010f7983 */ /* 0x000ea20000300800 */
[C---:B------:R-:W-:Y:S01]  /*50720*/  HMMA.16816.F32 R8, R20.reuse, R10, R4 ;  /* 0x0000000a1408723c */ /* 0x040fe20000001804 */
[----:B--2---:R-:W-:Y:S01]  /*50730*/  STL.64 [R1+0x51f0], R14 ;  /* 0x0051f00e01007387 */ /* 0x004fe20000100a00 */
[----:B----4-:R0:W-:Y:S03]  /*50740*/  STL.64 [R1+0x51e8], R12 ;  /* 0x0051e80c01007387 */ /* 0x0101e60000100a00 */
[----:B0-----:R-:W2:Y:S01]  /*50750*/  LDL.LU R12, [R1+0x2b0] ;  /* 0x0002b000010c7983 */ /* 0x001ea20000300800 */
[----:B------:R-:W2:Y:S02]  /*50760*/  LDL.LU R13, [R1+0x2b4] ;  /* 0x0002b400010d7983 */ /* 0x000ea40000300800 */
[----:B------:R-:W2:Y:S02]  /*50770*/  LDL.LU R14, [R1+0x2b8] ;  /* 0x0002b800010e7983 */ /* 0x000ea40000300800 */
[----:B------:R-:W2:Y:S01]  /*50780*/  LDL.LU R15, [R1+0x2bc] ;  /* 0x0002bc00010f7983 */ /* 0x000ea20000300800 */
[----:B------:R-:W4:Y:S01]  /*50790*/  LDL.LU.64 R6, [R1+0x5270] ;  /* 0x0052700001067983 */ /* 0x000f220000300a00 */
[----:B------:R-:W4:Y:S11]  /*507a0*/  LDL.LU.64 R4, [R1+0x5268] ;  /* 0x0052680001047983 */ /* 0x000f360000300a00 */
[----:B------:R-:W-:Y:S02]  /*507b0*/  STL.64 [R1+0x310], R8 ;  /* 0x0003100801007387 */ /* 0x000fe40000100a00 */
[----:B------:R0:W-:Y:S02]  /*507c0*/  STL.64 [R1+0x318], R10 ;  /* 0x0003180a01007387 */ /* 0x0001e40000100a00 */
        /* <DEDUP_REMOVED lines=9> */
[----:B------:R-:W4:Y:S11]  /*50860*/  LDL.LU.64 R6, [R1+0x5240] ;  /* 0x0052400001067983 */ /* 0x000f360000300a00 */
[----:B------:R-:W-:Y:S10]  /*50870*/  @!UPT UIADD3 URZ, URZ, URZ, URZ ;  /* 0x0000003f3f3ff290 */ /* 0x000ff4000fffe03f */
[----:B------:R0:W-:Y:S01]  /*50880*/  STL.64 [R1+0x2f0], R8 ;  /* 0x0002f00801007387 */ /* 0x0001e20000100a00 */
[----:B------:R1:W-:Y:S03]  /*50890*/  STL.64 [R1+0x2f8], R10 ;  /* 0x0002f80a01007387 */ /* 0x0003e60000100a00 */
[----:B0-----:R-:W2:Y:S01]  /*508a0*/  LDL.LU R8, [R1+0x270] ;  /* 0x0002700001087983 */ /* 0x001ea20000300800 */
[----:B------:R-:W2:Y:S02]  /*508b0*/  LDL.LU R9, [R1+0x274] ;  /* 0x0002740001097983 */ /* 0x000ea40000300800 */
[----:B-1----:R-:W2:Y:S02]  /*508c0*/  LDL.LU R10, [R1+0x278] ;  /* 0x00027800010a7983 */ /* 0x002ea40000300800 */
[----:B------:R-:W2:Y:S01]  /*508d0*/  LDL.LU R11, [R1+0x27c] ;  /* 0x00027c00010b7983 */ /* 0x000ea20000300800 */
        /* <DEDUP_REMOVED lines=8> */
[----:B------:R-:W3:Y:S11]  /*50960*/  LDL.LU.64 R18, [R1+0x5220] ;  /* 0x0052200001127983 */ /* 0x000ef60000300a00 */
[----:B------:R-:W-:Y:S10]  /*50970*/  @!UPT UIADD3 URZ, URZ, URZ, URZ ;  /* 0x0000003f3f3ff290 */ /* 0x000ff4000fffe03f */
[----:B------:R-:W-:Y:S01]  /*50980*/  STL.64 [R1+0x2d0], R4 ;  /* 0x0002d00401007387 */ /* 0x000fe20000100a00 */
[----:B------:R-:W-:Y:S02]  /*50990*/  STL.64 [R1+0x2d8], R6 ;  /* 0x0002d80601007387 */ /* 0x000fe40000100a00 */
[----:B------:R-:W0:Y:S02]  /*509a0*/  LDSM.16.MT88.4 R4, [R28+0xc280] ;  /* 0x00c280001c04783b */ /* 0x000e240000004200 */
[----:B0-----:R-:W-:Y:S02]  /*509b0*/  STL.64 [R1+0x5110], R6 ;  /* 0x0051100601007387 */ /* 0x001fe40000100a00 */
[----:B------:R-:W-:Y:S01]  /*509c0*/  STL.64 [R1+0x5108], R4 ;  /* 0x0051080401007387 */ /* 0x000fe20000100a00 */
[----:B---3--:R-:W-:Y:S01]  /*509d0*/  HMMA.16816.F32 R16, R20, R18, R24 ;  /* 0x000000121410723c */ /* 0x008fe20000001818 */
[----:B------:R-:W3:Y:S11]  /*509e0*/  LDL.LU.64 R26, [R1+0x5218] ;  /* 0x00521800011a7983 */ /* 0x000ef60000300a00 */
[----:B------:R-:W-:Y:S11]  /*509f0*/  @!UPT UIADD3 URZ, URZ, URZ, URZ ;  /* 0x0000003f3f3ff290 */ /* 0x000ff6000fffe03f */
[----:B------:R-:W-:Y:S01]  /*50a00*/  STL.64 [R1+0x680], R16 ;  /* 0x0006801001007387 */ /* 0x000fe20000100a00 */
[----:B------:R0:W-:Y:S03]  /*50a10*/  STL.64 [R1+0x688], R18 ;  /* 0x0006881201007387 */ /* 0x0001e60000100a00 */
[----:B0-----:R-:W4:Y:S01]  /*50a20*/  LDL.LU.64 R18, [R1+0x5210] ;  /* 0x0052100001127983 */ /* 0x001f220000300a00 */
[----:B------:R-:W4:Y:S02]  /*50a30*/  LDL.LU.64 R16, [R1+0x5208] ;  /* 0x0052080001107983 */ /* 0x000f240000300a00 */
[----:B------:R-:W-:Y:S02]  /*50a40*/  IMAD.MOV.U32 R6, RZ, RZ, R2 ;  /* 0x000000ffff067224 */ /* 0x000fe400078e0002 */
[----:B------:R-:W-:-:S07]  /*50a50*/  IMAD.MOV.U32 R7, RZ, RZ, R0 ;  /* 0x000000ffff077224 */ /* 0x000fce00078e0000 */
[----:B----4-:R-:W-:Y:S01]  /*50a60*/  HMMA.16816.F32 R20, R20, R6, R16 ;  /* 0x000000061414723c */ /* 0x010fe20000001810 */
[----:B------:R-:W2:Y:S01]  /*50a70*/  LDL.LU.64 R18, [R1+0x5200] ;  /* 0x0052000001127983 */ /* 0x000ea20000300a00 */
[----:B------:R-:W2:Y:S11]  /*50a80*/  LDL.LU.64 R16, [R1+0x51f8] ;  /* 0x0051f80001107983 */ /* 0x000eb60000300a00 */
[----:B------:R-:W-:Y:S10]  /*50a90*/  @!UPT UIADD3 URZ, URZ, URZ, URZ ;  /* 0x0000003f3f3ff290 */ /* 0x000ff4000fffe03f */
[----:B------:R-:W-:Y:S01]  /*50aa0*/  STL.64 [R1+0x2c0], R20 ;  /* 0x0002c01401007387 */ /* 0x000fe20000100a00 */
[----:B------:R0:W-:Y:S03]  /*50ab0*/  STL.64 [R1+0x2c8], R22 ;  /* 0x0002c81601007387 */ /* 0x0001e60000100a00 */
[----:B0-----:R-:W4:Y:S01]  /*50ac0*/  LDL.64 R22, [R1+0x38] ;  /* 0x0000380001167983 */ /* 0x001f220000100a00 */
[----:B---3--:R-:W-:Y:S02]  /*50ad0*/  IMAD.MOV.U32 R2, RZ, RZ, R26 ;  /* 0x000000ffff027224 */ /* 0x008fe400078e001a */
[----:B------:R-:W-:Y:S01]  /*50ae0*/  IMAD.MOV.U32 R0, RZ, RZ, R27 ;  /* 0x000000ffff007224 */ /* 0x000fe200078e001b */
[C---:B--2---:R-:W-:Y:S01]  /*50af0*/  HMMA.16816.F32 R12, R16.reuse, R26, R12 ;  /* 0x0000001a100c723c */ /* 0x044fe2000000180c */
[----:B----4-:R0:W-:Y:S01]  /*50b00*/  STL.64 [R1+0x51a0], R22 ;  /* 0x0051a01601007387 */ /* 0x0101e20000100a00 */
[----:B------:R-:W2:Y:S02]  /*50b10*/  LDL.LU R20, [R1+0x260] ;  /* 0x0002600001147983 */ /* 0x000ea40000300800 */
[----:B------:R-:W2:Y:S01]  /*50b20*/  LDL.LU R21, [R1+0x264] ;  /* 0x0002640001157983 */ /* 0x000ea20000300800 */
[----:B0-----:R-:W2:Y:S01]  /*50b30*/  LDL.LU R22, [R1+0x268] ;  /* 0x0002680001167983 */ /* 0x001ea20000300800 */
[----:B------:R-:W2:Y:S02]  /*50b40*/  LDL.LU R23, [R1+0x26c] ;  /* 0x00026c0001177983 */ /* 0x000ea40000300800 */
[----:B------:R0:W-:Y:S02]  /*50b50*/  STL.64 [R1+0x5120], R6 ;  /* 0x0051200601007387 */ /* 0x0001e40000100a00 */
[----:B------:R-:W3:Y:S01]  /*50b60*/  LDL.LU R4, [R1+0x2a0] ;  /* 0x0002a00001047983 */ /* 0x000ee20000300800 */
[----:B------:R-:W3:Y:S04]  /*50b70*/  LDL.LU R5, [R1+0x2a4] ;  /* 0x0002a40001057983 */ /* 0x000ee80000300800 */
[----:B0-----:R-:W3:Y:S01]  /*50b80*/  LDL.LU R6, [R1+0x2a8] ;  /* 0x0002a80001067983 */ /* 0x001ee20000300800 */
[----:B------:R-:W3:Y:S07]  /*50b90*/  LDL.LU R7, [R1+0x2ac] ;  /* 0x0002ac0001077983 */ /* 0x000eee0000300800 */
[----:B------:R-:W-:Y:S02]  /*50ba0*/  STL.64 [R1+0x2b0], R12 ;  /* 0x0002b00c01007387 */ /* 0x000fe40000100a00 */
[----:B------:R0:W-:Y:S02]  /*50bb0*/  STL.64 [R1+0x2b8], R14 ;  /* 0x0002b80e01007387 */ /* 0x0001e40000100a00 */
[----:B0-----:R-:W4:Y:S01]  /*50bc0*/  LDL.LU.64 R14, [R1+0x51f0] ;  /* 0x0051f000010e7983 */ /* 0x001f220000300a00 */
[----:B------:R-:W4:Y:S02]  /*50bd0*/  LDL.LU.64 R12, [R1+0x51e8] ;  /* 0x0051e800010c7983 */ /* 0x000f240000300a00 */
[----:B------:R-:W3:Y:S02]  /*50be0*/  LDL.LU.64 R26, [R1+0x51e0] ;  /* 0x0051e000011a7983 */ /* 0x000ee40000300a00 */
[C---:B---3--:R-:W-:Y:S01]  /*50bf0*/  HMMA.16816.F32 R4, R16.reuse, R26, R4 ;  /* 0x0000001a1004723c */ /* 0x048fe20000001804 */
[----:B------:R-:W-:Y:S11]  /*50c00*/  IMAD.MOV.U32 R3, RZ, RZ, R27 ;  /* 0x000000ffff037224 */ /* 0x000ff600078e001b */
[----:B------:R-:W-:Y:S11]  /*50c10*/  @!UPT UIADD3 URZ, URZ, URZ, URZ ;  /* 0x0000003f3f3ff290 */ /* 0x000ff6000fffe03f */
[----:B------:R0:W-:Y:S01]  /*50c20*/  STL.64 [R1+0x2a0], R4 ;  /* 0x0002a00401007387 */ /* 0x0001e20000100a00 */
[----:B------:R-:W-:Y:S02]  /*50c30*/  STL.64 [R1+0x2a8], R6 ;  /* 0x0002a80601007387 */ /* 0x000fe40000100a00 */
[----:B0-----:R-:W-:Y:S02]  /*50c40*/  IMAD.MOV.U32 R4, RZ, RZ, R26 ;  /* 0x000000ffff047224 */ /* 0x001fe400078e001a */
[----:B------:R-:W4:Y:S02]  /*50c50*/  LDL.LU.64 R26, [R1+0x51d8] ;  /* 0x0051d800011a7983 */ /* 0x000f240000300a00 */
[C---:B----4-:R-:W-:Y:S02]  /*50c60*/  HMMA.16816.F32 R24, R16.reuse, R26, R12 ;  /* 0x0000001a1018723c */ /* 0x050fe4000000180c */
        /* <DEDUP_REMOVED lines=13> */
[----:B------:R0:W-:Y:S02]  /*50d40*/  STL [R1+0x50b8], R26 ;  /* 0x0050b81a01007387 */ /* 0x0001e40000100800 */
[----:B------:R1:W-:Y:S01]  /*50d50*/  STL [R1+0x50b4], R27 ;  /* 0x0050b41b01007387 */ /* 0x0003e20000100800 */
[----:B------:R-:W2:Y:S01]  /*50d60*/  LDL.LU R24, [R1+0x250] ;  /* 0x0002500001187983 */ /* 0x000ea20000300800 */
[----:B------:R-:W2:Y:S03]  /*50d70*/  LDL.LU R25, [R1+0x254] ;  /* 0x0002540001197983 */ /* 0x000ea60000300800 */
[----:B0-----:R-:W2:Y:S01]  /*50d80*/  LDL.LU R26, [R1+0x258] ;  /* 0x00025800011a7983 */ /* 0x001ea20000300800 */
[----:B-1----:R-:W2:Y:S01]  /*50d90*/  LDL.LU R27, [R1+0x25c] ;  /* 0x00025c00011b7983 */ /* 0x002ea20000300800 */
[C---:B---3--:R-:W-:Y:S11]  /*50da0*/  HMMA.16816.F32 R8, R16.reuse, R14, R8 ;  /* 0x0000000e1008723c */ /* 0x048ff60000001808 */
[----:B------:R-:W-:Y:S11]  /*50db0*/  @!UPT UIADD3 URZ, URZ, URZ, URZ ;  /* 0x0000003f3f3ff290 */ /* 0x000ff6000fffe03f */
[----:B------:R-:W-:Y:S01]  /*50dc0*/  @!UPT UIADD3 URZ, URZ, URZ, URZ ;  /* 0x0000003f3f3ff290 */ /* 0x000fe2000fffe03f */
[----:B------:R-:W-:Y:S01]  /*50dd0*/  STL.64 [R1+0x270], R8 ;  /* 0x0002700801007387 */ /* 0x000fe20000100a00 */
[----:B------:R0:W-:Y:S03]  /*50de0*/  STL.64 [R1+0x278], R10 ;  /* 0x0002780a01007387 */ /* 0x0001e60000100a00 */
[----:B0-----:R-:W2:Y:S01]  /*50df0*/  LDL.LU.64 R10, [R1+0x51a8] ;  /* 0x0051a800010a7983 */ /* 0x001ea20000300a00 */
[----:B------:R-:W-:Y:S02]  /*50e00*/  STL.64 [R1+0x5090], R14 ;  /* 0x0050900e01007387 */ /* 0x000fe40000100a00 */
[----:B----4-:R0:W-:Y:S02]  /*50e10*/  STL.64 [R1+0x5088], R12 ;  /* 0x0050880c01007387 */ /* 0x0101e40000100a00 */
        /* <DEDUP_REMOVED lines=8> */
[----:B------:R0:W-:Y:S03]  /*50ea0*/  STL.64 [R1+0x268], R22 ;  /* 0x0002681601007387 */ /* 0x0001e60000100a00 */
[----:B0-----:R-:W2:Y:S01]  /*50eb0*/  LDL.LU.64 R22, [R1+0x51a0] ;  /* 0x0051a00001167983 */ /* 0x001ea20000300a00 */
[----:B------:R-:W-:Y:S02]  /*50ec0*/  STL [R1+0x50bc], R11 ;  /* 0x0050bc0b01007387 */ /* 0x000fe40000100800 */
[----:B------:R0:W-:Y:S02]  /*50ed0*/  STL [R1+0x516c], R10 ;  /* 0x00516c0a01007387 */ /* 0x0001e40000100800 */
[----:B0-----:R-:W4:Y:S01]  /*50ee0*/  LDL.64 R10, [R1+0x148] ;  /* 0x00014800010a7983 */ /* 0x001f220000100a00 */
[C---:B--2---:R-:W-:Y:S01]  /*50ef0*/  HMMA.16816.F32 R24, R16.reuse, R22, R24 ;  /* 0x000000161018723c */ /* 0x044fe20000001818 */
[----:B------:R-:W-:Y:S11]  /*50f00*/  IMAD.MOV.U32 R29, RZ, RZ, R22 ;  /* 0x000000ffff1d7224 */ /* 0x000ff600078e0016 */
[----:B------:R-:W-:Y:S11]  /*50f10*/  @!UPT UIADD3 URZ, URZ, URZ, URZ ;  /* 0x0000003f3f3ff290 */ /* 0x000ff6000fffe03f */
[----:B------:R0:W-:Y:S02]  /*50f20*/  STL.64 [R1+0x250], R24 ;  /* 0x0002501801007387 */ /* 0x0001e40000100a00 */
[----:B0-----:R-:W-:Y:S02]  /*50f30*/  IMAD.MOV.U32 R24, RZ, RZ, R23 ;  /* 0x000000ffff187224 */ /* 0x001fe400078e0017 */
[----:B------:R-:W0:Y:S04]  /*50f40*/  LDSM.16.MT88.4 R20, [R28+0xc300] ;  /* 0x00c300001c14783b */ /* 0x000e280000004200 */
[----:B------:R-:W-:Y:S01]  /*50f50*/  STL.64 [R1+0x258], R26 ;  /* 0x0002581a01007387 */ /* 0x000fe20000100a00 */
[----:B------:R1:W-:Y:S03]  /*50f60*/  STL [R1+0x5168], R24 ;  /* 0x0051681801007387 */ /* 0x0003e60000100800 */
[----:B-1----:R-:W4:Y:S01]  /*50f70*/  LDL.LU R24, [R1+0x660] ;  /* 0x0006600001187983 */ /* 0x002f220000300800 */
[----:B------:R-:W4:Y:S02]  /*50f80*/  LDL.LU R25, [R1+0x664] ;  /* 0x0006640001197983 */ /* 0x000f240000300800 */
[----:B------:R-:W4:Y:S02]  /*50f90*/  LDL.LU R26, [R1+0x668] ;  /* 0x00066800011a7983 */ /* 0x000f240000300800 */
[----:B------:R-:W4:Y:S01]  /*50fa0*/  LDL.LU R27, [R1+0x66c] ;  /* 0x00066c00011b7983 */ /* 0x000f220000300800 */
[----:B0-----:R0:W-:Y:S01]  /*50fb0*/  STL.64 [R1+0x4fa0], R22 ;  /* 0x004fa01601007387 */ /* 0x0011e20000100a00 */
[----:B------:R-:W-:Y:S03]  /*50fc0*/  STL.64 [R1+0x4f98], R20 ;  /* 0x004f981401007387 */ /* 0x000fe60000100a00 */
[----:B0-----:R-:W3:Y:S02]  /*50fd0*/  LDL.64 R22, [R1+0x158] ;  /* 0x0001580001167983 */ /* 0x001ee40000100a00 */
[C---:B---3--:R-:W-:Y:S11]  /*50fe0*/  HMMA.16816.F32 R12, R16.reuse, R22, R12 ;  /* 0x00000016100c723c */ /* 0x048ff6000000180c */
[----:B------:R-:W-:Y:S11]  /*50ff0*/  @!UPT UIADD3 URZ, URZ, URZ, URZ ;  /* 0x0000003f3f3ff290 */ /* 0x000ff6000fffe03f */
[----:B------:R-:W-:Y:S01]  /*51000*/  @!UPT UIADD3 URZ, URZ, URZ, URZ ;  /* 0x0000003f3f3ff290 */ /* 0x000fe2000fffe03f */
[----:B------:R0:W-:Y:S02]  /*51010*/  STL.64 [R1+0x670], R12 ;  /* 0x0006700c01007387 */ /* 0x0001e40000100a00 */
[----:B0-----:R-:W-:Y:S02]  /*51020*/  IMAD.MOV.U32 R13, RZ, RZ, R22 ;  /* 0x000000ffff0d7224 */ /* 0x001fe400078e0016 */
[----:B------:R-:W-:Y:S02]  /*51030*/  IMAD.MOV.U32 R12, RZ, RZ, R23 ;  /* 0x000000ffff0c7224 */ /* 0x000fe400078e0017 */
[----:B----4-:R-:W-:Y:S01]  /*51040*/  HMMA.16816.F32 R20, R16, R10, R24 ;  /* 0x0000000a1014723c */ /* 0x010fe20000001818 */
[----:B------:R0:W-:Y:S02]  /*51050*/  STL.64 [R1+0x678], R14 ;  /* 0x0006780e01007387 */ /* 0x0001e40000100a00 */
[----:B0-----:R-:W-:Y:S02]  /*51060*/  IMAD.MOV.U32 R15, RZ, RZ, R10 ;  /* 0x000000ffff0f7224 */ /* 0x001fe400078e000a */
[----:B------:R-:W-:Y:S11]  /*51070*/  IMAD.MOV.U32 R14, RZ, RZ, R11 ;  /* 0x000000ffff0e7224 */ /* 0x000ff600078e000b */
[----:B------:R-:W-:Y:S07]  /*51080*/  @!UPT UIADD3 URZ, URZ, URZ, URZ ;  /* 0x0000003f3f3ff290 */ /* 0x000fee000fffe03f */
[----:B------:R-:W-:Y:S01]  /*51090*/  STL.64 [R1+0x660], R20 ;  /* 0x0006601401007387 */ /* 0x000fe20000100a00 */
[----:B------:R-:W-:Y:S02]  /*510a0*/  STL.64 [R1+0x668], R22 ;  /* 0x0006681601007387 */ /* 0x000fe40000100a00 */
[----:B------:R-:W-:Y:S02]  /*510b0*/  STL.64 [R1+0x50c8], R14 ;  /* 0x0050c80e01007387 */ /* 0x000fe40000100a00 */
[----:B------:R0:W-:Y:S02]  /*510c0*/  STL.64 [R1+0x50c0], R12 ;  /* 0x0050c00c01007387 */ /* 0x0001e40000100a00 */
[----:B0-----:R-:W2:Y:S01]  /*510d0*/  LDL.LU R12, [R1+0x5d0] ;  /* 0x0005d000010c7983 */ /* 0x001ea20000300800 */
[----:B------:R-:W2:Y:S02]  /*510e0*/  LDL.LU R13, [R1+0x5d4] ;  /* 0x0005d400010d7983 */ /* 0x000ea40000300800 */
[----:B------:R-:W3:Y:S02]  /*510f0*/  LDL.LU R14, [R1+0x5d8] ;  /* 0x0005d800010e7983 */ /* 0x000ee40000300800 */
[----:B------:R-:W3:Y:S02]  /*51100*/  LDL.LU R15, [R1+0x5dc] ;  /* 0x0005dc00010f7983 */ /* 0x000ee40000300800 */
[----:B---3--:R0:W-:Y:S01]  /*51110*/  STL.64 [R1+0x50d8], R14 ;  /* 0x0050d80e01007387 */ /* 0x0081e20000100a00 */
[----:B--2---:R-:W-:Y:S02]  /*51120*/  STL.64 [R1+0x50d0], R12 ;  /* 0x0050d00c01007387 */ /* 0x004fe40000100a00 */
[----:B0-----:R-:W-:-:S02]  /*51130*/  IMAD.MOV.U32 R14, RZ, RZ, R4 ;  /* 0x000000ffff0e7224 */ /* 0x001fc400078e0004 */
[----:B------:R-:W-:-:S05]  /*51140*/  IMAD.MOV.U32 R15, RZ, RZ, R3 ;  /* 0x000000ffff0f7224 */ /* 0x000fca00078e0003 */
[----:B------:R-:W-:Y:S01]  /*51150*/  STL.64 [R1+0x50f0], R14 ;  /* 0x0050f00e01007387 */ /* 0x000fe20000100a00 */
[----:B------:R-:W2:Y:S02]  /*51160*/  LDL.LU R8, [R1+0x630] ;  /* 0x0006300001087983 */ /* 0x000ea40000300800 */
[----:B------:R-:W2:Y:S02]  /*51170*/  LDL.LU R9, [R1+0x634] ;  /* 0x0006340001097983 */ /* 0x000ea40000300800 */
[----:B------:R-:W3:Y:S01]  /*51180*/  LDL.LU R10, [R1+0x638] ;  /* 0x00063800010a7983 */ /* 0x000ee20000300800 */
[----:B------:R-:W3:Y:S04]  /*51190*/  LDL.LU R11, [R1+0x63c] ;  /* 0x00063c00010b7983 */ /* 0x000ee80000300800 */
[----:B---3--:R0:W-:Y:S01]  /*511a0*/  STL.64 [R1+0x5178], R10 ;  /* 0x0051780a01007387 */ /* 0x0081e20000100a00 */
[----:B--2---:R-:W-:Y:S03]  /*511b0*/  STL.64 [R1+0x5170], R8 ;  /* 0x0051700801007387 */ /* 0x004fe60000100a00 */
[----:B0-----:R-:W2:Y:S04]  /*511c0*/  LDL.64 R10, [R1+0x128] ;  /* 0x00012800010a7983 */ /* 0x001ea80000100a00 */
[----:B--2---:R0:W-:Y:S01]  /*511d0*/  STL.64 [R1+0x5188], R10 ;  /* 0x0051880a01007387 */ /* 0x0041e20000100a00 */
[----:B------:R-:W2:Y:S03]  /*511e0*/  LDL.64 R26, [R1+0x118] ;  /* 0x00011800011a7983 */ /* 0x000ea60000100a00 */
[----:B0-----:R-:W3:Y:S04]  /*511f0*/  LDL.64 R10, [R1+0x138] ;  /* 0x00013800010a7983 */ /* 0x001ee80000100a00 */
[----:B--2---:R0:W-:Y:S01]  /*51200*/  STL.64 [R1+0x5180], R26 ;  /* 0x0051801a01007387 */ /* 0x0041e20000100a00 */
[----:B------:R-:W2:Y:S02]  /*51210*/  LDL.LU R24, [R1+0x640] ;  /* 0x0006400001187983 */ /* 0x000ea40000300800 */
[----:B------:R-:W2:Y:S01]  /*51220*/  LDL.LU R25, [R1+0x644] ;  /* 0x0006440001197983 */ /* 0x000ea20000300800 */
[----:B0-----:R-:W4:Y:S01]  /*51230*/  LDL.LU R26, [R1+0x648] ;  /* 0x00064800011a7983 */ /* 0x001f220000300800 */
[----:B------:R-:W4:Y:S03]  /*51240*/  LDL.LU R27, [R1+0x64c] ;  /* 0x00064c00011b7983 */ /* 0x000f260000300800 */
[----:B----4-:R-:W-:Y:S01]  /*51250*/  STL.64 [R1+0x5198], R26 ;  /* 0x0051981a01007387 */ /* 0x010fe20000100a00 */
[----:B--2---:R0:W-:Y:S03]  /*51260*/  STL.64 [R1+0x5190], R24 ;  /* 0x0051901801007387 */ /* 0x0041e60000100a00 */
[----:B0-----:R-:W3:Y:S01]  /*51270*/  LDL.LU R24, [R1+0x650] ;  /* 0x0006500001187983 */ /* 0x001ee20000300800 */
[----:B------:R-:W3:Y:S02]  /*51280*/  LDL.LU R25, [R1+0x654] ;  /* 0x0006540001197983 */ /* 0x000ee40000300800 */
[----:B------:R-:W3:Y:S02]  /*51290*/  LDL.LU R26, [R1+0x658] ;  /* 0x00065800011a7983 */ /* 0x000ee40000300800 */
[----:B------:R-:W3:Y:S01]  /*512a0*/  LDL.LU R27, [R1+0x65c] ;  /* 0x00065c00011b7983 */ /* 0x000ee20000300800 */
[----:B------:R-:W2:Y:S01]  /*512b0*/  LDL.64 R6, [R1+0xe8] ;  /* 0x0000e80001067983 */ /* 0x000ea20000100a00 */
[----:B------:R-:W-:-:S02]  /*512c0*/  IMAD.MOV.U32 R14, RZ, RZ, R2 ;  /* 0x000000ffff0e7224 */ /* 0x000fc400078e0002 */
[----:B------:R-:W-:Y:S01]  /*512d0*/  IMAD.MOV.U32 R15, RZ, RZ, R0 ;  /* 0x000000ffff0f7224 */ /* 0x000fe200078e0000 */
[----:B--2---:R0:W-:Y:S04]  /*512e0*/  STL.64 [R1+0x5138], R6 ;  /* 0x0051380601007387 */ /* 0x0041e80000100a00 */
[----:B0-----:R-:W2:Y:S04]  /*512f0*/  LDL.64 R6, [R1+0xf8] ;  /* 0x0000f80001067983 */ /* 0x001ea80000100a00 */
[----:B--2---:R0:W-:Y:S04]  /*51300*/  STL.64 [R1+0x5150], R6 ;  /* 0x0051500601007387 */ /* 0x0041e80000100a00 */
[----:B0-----:R-:W2:Y:S01]  /*51310*/  LDL.64 R6, [R1+0x108] ;  /* 0x0001080001067983 */ /* 0x001ea20000100a00 */
[----:B------:R0:W-:Y:S02]  /*51320*/  STL.64 [R1+0x5118], R14 ;  /* 0x0051180e01007387 */ /* 0x0001e40000100a00 */
        /* <DEDUP_REMOVED lines=10> */
[----:B---3--:R-:W-:Y:S01]  /*513d0*/  HMMA.16816.F32 R24, R16, R10, R24 ;  /* 0x0000000a1018723c */ /* 0x008fe20000001818 */
[----:B----4-:R-:W-:Y:S01]  /*513e0*/  STL.64 [R1+0x5148], R14 ;  /* 0x0051480e01007387 */ /* 0x010fe20000100a00 */
        /* <DEDUP_REMOVED lines=12> */
[----:B------:R-:W2:Y:S01]  /*514b0*/  LDL.LU R15, [R1+0x62c] ;  /* 0x00062c00010f7983 */ /* 0x000ea20000300800 */
[----:B------:R-:W3:Y:S01]  /*514c0*/  LDL R23, [R1+0x9d0] ;  /* 0x0009d00001177983 */ /* 0x000ee20000100800 */
[----:B------:R-:W-:Y:S02]  /*514d0*/  STL.64 [R1+0x650], R24 ;  /* 0x0006501801007387 */ /* 0x000fe40000100a00 */
[----:B------:R0:W-:Y:S02]  /*514e0*/  STL.64 [R1+0x658], R26 ;  /* 0x0006581a01007387 */ /* 0x0001e40000100a00 */
[----:B0-----:R-:W4:Y:S01]  /*514f0*/  LDL.LU.64 R26, [R1+0x5198] ;  /* 0x00519800011a7983 */ /* 0x001f220000300a00 */
[----:B------:R-:W4:Y:S02]  /*51500*/  LDL.LU.64 R24, [R1+0x5190] ;  /* 0x0051900001187983 */ /* 0x000f240000300a00 */
[----:B------:R-:W4:Y:S02]  /*51510*/  LDL.LU.64 R10, [R1+0x5188] ;  /* 0x00518800010a7983 */ /* 0x000f240000300a00 */
[----:B----4-:R-:W-:Y:S01]  /*51520*/  HMMA.16816.F32 R24, R16, R10, R24 ;  /* 0x0000000a1018723c */ /* 0x010fe20000001818 */
[----:B------:R-:W-:-:S02]  /*51530*/  IMAD.MOV.U32 R0, RZ, RZ, R10 ;  /* 0x000000ffff007224 */ /* 0x000fc400078e000a */
[----:B------:R-:W-:Y:S11]  /*51540*/  IMAD.MOV.U32 R2, RZ, RZ, R11 ;  /* 0x000000ffff027224 */ /* 0x000ff600078e000b */
[----:B------:R-:W-:Y:S09]  /*51550*/  @!UPT UIADD3 URZ, URZ, URZ, URZ ;  /* 0x0000003f3f3ff290 */ /* 0x000ff2000fffe03f */
[----:B------:R-:W-:Y:S01]  /*51560*/  STL.64 [R1+0x640], R24 ;  /* 0x0006401801007387 */ /* 0x000fe20000100a00 */
[----:B------:R0:W-:Y:S03]  /*51570*/  STL.64 [R1+0x648], R26 ;  /* 0x0006481a01007387 */ /* 0x0001e60000100a00 */
[----:B0-----:R-:W4:Y:S01]  /*51580*/  LDL.LU.64 R26, [R1+0x5180] ;  /* 0x00518000011a7983 */ /* 0x001f220000300a00 */
[----:B------:R-:W4:Y:S02]  /*51590*/  LDL.LU.64 R10, [R1+0x5178] ;  /* 0x00517800010a7983 */ /* 0x000f240000300a00 */
[----:B------:R-:W4:Y:S01]  /*515a0*/  LDL.LU.64 R8, [R1+0x5170] ;  /* 0x0051700001087983 */ /* 0x000f220000300a00 */
[C---:B--2---:R-:W-:Y:S08]  /*515b0*/  HMMA.16816.F32 R12, R16.reuse, R6, R12 ;  /* 0x00000006100c723c */ /* 0x044ff0000000180c */
[----:B----4-:R-:W-:Y:S01]  /*515c0*/  HMMA.16816.F32 R8, R16, R26, R8 ;  /* 0x0000001a1008723c */ /* 0x010fe20000001808 */
[----:B------:R-:W-:-:S06]  /*515d0*/  IMAD.MOV.U32 R25, RZ, RZ, R27 ;  /* 0x000000ffff197224 */ /* 0x000fcc00078e001b */
[----:B------:R-:W-:Y:S11]  /*515e0*/  IMAD.MOV.U32 R27, RZ, RZ, R6 ;  /* 0x000000ffff1b7224 */ /* 0x000ff600078e0006 */
[----:B------:R-:W-:Y:S05]  /*515f0*/  @!UPT UIADD3 URZ, URZ, URZ, URZ ;  /* 0x0000003f3f3ff290 */ /* 0x000fea000fffe03f */
[----:B------:R-:W-:Y:S01]  /*51600*/  STL.64 [R1+0x630], R8 ;  /* 0x0006300801007387 */ /* 0x000fe20000100a00 */
[----:B------:R0:W-:Y:S03]  /*51610*/  STL.64 [R1+0x638], R10 ;  /* 0x0006380a01007387 */ /* 0x0001e60000100a00 */
[----:B0-----:R-:W2:Y:S01]  /*51620*/  LDL.LU R10, [R1+0x516c] ;  /* 0x00516c00010a7983 */ /* 0x001ea20000300800 */
[----:B------:R-:W4:Y:S02]  /*51630*/  LDL.LU R24, [R1+0x5168] ;  /* 0x0051680001187983 */ /* 0x000f240000300800 */
[----:B------:R-:W-:Y:S02]  /*51640*/  STL.64 [R1+0x620], R12 ;  /* 0x0006200c01007387 */ /* 0x000fe40000100a00 */
[----:B------:R0:W-:Y:S02]  /*51650*/  STL.64 [R1+0x628], R14 ;  /* 0x0006280e01007387 */ /* 0x0001e40000100a00 */
[----:B------:R-:W-:Y:S01]  /*51660*/  IMAD.MOV.U32 R8, RZ, RZ, R7 ;  /* 0x000000ffff087224 */ /* 0x000fe200078e0007 */
[----:B0-----:R-:W2:Y:S01]  /*51670*/  LDL.LU.64 R14, [R1+0x5160] ;  /* 0x00516000010e7983 */ /* 0x001ea20000300a00 */
[----:B------:R-:W2:Y:S02]  /*51680*/  LDL.LU.64 R12, [R1+0x5158] ;  /* 0x00515800010c7983 */ /* 0x000ea40000300a00 */
[----:B------:R-:W2:Y:S02]  /*51690*/  LDL.LU.64 R6, [R1+0x5150] ;  /* 0x0051500001067983 */ /* 0x000ea40000300a00 */
        /* <DEDUP_REMOVED lines=11> */
[----:B----4-:R0:W-:Y:S04]  /*51750*/  STL.64 [R1+0x50f8], R24 ;  /* 0x0050f81801007387 */ /* 0x0101e80000100a00 */
[----:B0-----:R-:W4:Y:S01]  /*51760*/  LDL.LU R24, [R1+0x5f0] ;  /* 0x0005f00001187983 */ /* 0x001f220000300800 */
[----:B------:R-:W4:Y:S02]  /*51770*/  LDL.LU R25, [R1+0x5f4] ;  /* 0x0005f40001197983 */ /* 0x000f240000300800 */
[----:B------:R-:W4:Y:S02]  /*51780*/  LDL.LU R26, [R1+0x5f8] ;  /* 0x0005f800011a7983 */ /* 0x000f240000300800 */
[----:B------:R-:W4:Y:S01]  /*51790*/  LDL.LU R27, [R1+0x5fc] ;  /* 0x0005fc00011b7983 */ /* 0x000f220000300800 */
[----:B------:R-:W-:Y:S01]  /*517a0*/  STL.64 [R1+0x50e8], R10 ;  /* 0x0050e80a01007387 */ /* 0x000fe20000100a00 */
[----:B------:R0:W-:Y:S03]  /*517b0*/  STL.64 [R1+0x50e0], R8 ;  /* 0x0050e00801007387 */ /* 0x0001e60000100a00 */
[----:B0-----:R-:W3:Y:S01]  /*517c0*/  LDL.LU R8, [R1+0x5e0] ;  /* 0x0005e00001087983 */ /* 0x001ee20000300800 */
[----:B------:R-:W3:Y:S02]  /*517d0*/  LDL.LU R9, [R1+0x5e4] ;  /* 0x0005e40001097983 */ /* 0x000ee40000300800 */
[----:B------:R-:W3:Y:S02]  /*517e0*/  LDL.LU R10, [R1+0x5e8] ;  /* 0x0005e800010a7983 */ /* 0x000ee40000300800 */
[----:B------:R-:W3:Y:S01]  /*517f0*/  LDL.LU R11, [R1+0x5ec] ;  /* 0x0005ec00010b7983 */ /* 0x000ee20000300800 */
        /* <DEDUP_REMOVED lines=10> */
[----:B------:R-:W4:Y:S01]  /*518a0*/  LDL.LU.64 R14, [R1+0x5118] ;  /* 0x00511800010e7983 */ /* 0x000f220000300a00 */
[----:B------:R-:W4:Y:S02]  /*518b0*/  LDL.LU.64 R6, [R1+0x5110] ;  /* 0x0051100001067983 */ /* 0x000f240000300a00 */
[----:B------:R-:W4:Y:S11]  /*518c0*/  LDL.LU.64 R4, [R1+0x5108] ;  /* 0x0051080001047983 */ /* 0x000f360000300a00 */
[----:B------:R-:W-:Y:S08]  /*518d0*/  @!UPT UIADD3 URZ, URZ, URZ, URZ ;  /* 0x0000003f3f3ff290 */ /* 0x000ff0000fffe03f */
[----:B------:R-:W-:Y:S01]  /*518e0*/  STL.64 [R1+0x240], R16 ;  /* 0x0002401001007387 */ /* 0x000fe20000100a00 */
[----:B------:R-:W-:Y:S02]  /*518f0*/  STL.64 [R1+0x248], R18 ;  /* 0x0002481201007387 */ /* 0x000fe40000100a00 */
[----:B---3--:R-:W0:Y:S02]  /*51900*/  LDSM.16.MT88.4 R16, [R23+0xc380] ;  /* 0x00c380001710783b */ /* 0x008e240000004200 */
[----:B0-----:R0:W-:Y:S02]  /*51910*/  STL.64 [R1+0x4e78], R18 ;  /* 0x004e781201007387 */ /* 0x0011e40000100a00 */
[----:B------:R-:W-:Y:S02]  /*51920*/  STL.64 [R1+0x4e70], R16 ;  /* 0x004e701001007387 */ /* 0x000fe40000100a00 */
[----:B0-----:R-:W2:Y:S01]  /*51930*/  LDL.LU.64 R18, [R1+0xd8] ;  /* 0x0000d80001127983 */ /* 0x001ea20000300a00 */
[C---:B----4-:R-:W-:Y:S03]  /*51940*/  HMMA.16816.F32 R12, R4.reuse, R14, R24 ;  /* 0x0000000e040c723c */ /* 0x050fe60000001818 */
[----:B--2---:R0:W-:Y:S04]  /*51950*/  STL.64 [R1+0x4fa8], R18 ;  /* 0x004fa81201007387 */ /* 0x0041e80000100a00 */
[----:B0-----:R-:W2:Y:S04]  /*51960*/  LDL R18, [R1+0x8] ;  /* 0x0000080001127983 */ /* 0x001ea80000100800 */
[----:B------:R-:W2:Y:S01]  /*51970*/  LDL R19, [R1+0xc] ;  /* 0x00000c0001137983 */ /* 0x000ea20000100800 */
[----:B------:R-:W3:Y:S02]  /*51980*/  LDL.LU.64 R26, [R1+0x5100] ;  /* 0x00510000011a7983 */ /* 0x000ee40000300a00 */
[----:B------:R-:W4:Y:S09]  /*51990*/  LDL.LU.64 R24, [R1+0x50f8] ;  /* 0x0050f80001187983 */ /* 0x000f320000300a00 */
[----:B------:R-:W-:Y:S01]  /*519a0*/  STL.64 [R1+0x5f0], R12 ;  /* 0x0005f00c01007387 */ /* 0x000fe20000100a00 */
[----:B------:R0:W-:Y:S04]  /*519b0*/  STL.64 [R1+0x5f8], R14 ;  /* 0x0005f80e01007387 */ /* 0x0001e80000100a00 */
        /* <DEDUP_REMOVED lines=9> */
[----:B--2---:R-:W-:Y:S01]  /*51a50*/  HMMA.16816.F32 R16, R4, R18, R12 ;  /* 0x000000120410723c */ /* 0x004fe2000000180c */
[----:B------:R-:W2:Y:S01]  /*51a60*/  LDL.LU.64 R14, [R1+0x50c8] ;  /* 0x0050c800010e7983 */ /* 0x000ea20000300a00 */
[----:B------:R-:W2:Y:S11]  /*51a70*/  LDL.LU.64 R12, [R1+0x50c0] ;  /* 0x0050c000010c7983 */ /* 0x000eb60000300a00 */
[----:B------:R-:W-:Y:S10]  /*51a80*/  @!UPT UIADD3 URZ, URZ, URZ, URZ ;  /* 0x0000003f3f3ff290 */ /* 0x000ff4000fffe03f */
[----:B------:R-:W-:Y:S01]  /*51a90*/  STL.64 [R1+0x5d0], R16 ;  /* 0x0005d01001007387 */ /* 0x000fe20000100a00 */
[----:B------:R0:W-:Y:S02]  /*51aa0*/  STL.64 [R1+0x5d8], R18 ;  /* 0x0005d81201007387 */ /* 0x0001e40000100a00 */
[----:B0-----:R-:W-:Y:S02]  /*51ab0*/  IMAD.MOV.U32 R18, RZ, RZ, R21 ;  /* 0x000000ffff127224 */ /* 0x001fe400078e0015 */
[----:B------:R-:W-:-:S05]  /*51ac0*/  IMAD.MOV.U32 R19, RZ, RZ, R20 ;  /* 0x000000ffff137224 */ /* 0x000fca00078e0014 */
[----:B------:R0:W-:Y:S01]  /*51ad0*/  STL.64 [R1+0x4fc0], R18 ;  /* 0x004fc01201007387 */ /* 0x0001e20000100a00 */
[----:B------:R-:W2:Y:S02]  /*51ae0*/  LDL.LU R20, [R1+0x230] ;  /* 0x0002300001147983 */ /* 0x000ea40000300800 */
[----:B------:R-:W2:Y:S02]  /*51af0*/  LDL.LU R21, [R1+0x234] ;  /* 0x0002340001157983 */ /* 0x000ea40000300800 */
[----:B------:R-:W2:Y:S01]  /*51b00*/  LDL.LU R22, [R1+0x238] ;  /* 0x0002380001167983 */ /* 0x000ea20000300800 */
[----:B------:R-:W2:Y:S01]  /*51b10*/  LDL.LU R23, [R1+0x23c] ;  /* 0x00023c0001177983 */ /* 0x000ea20000300800 */
[----:B0-----:R-:W-:Y:S02]  /*51b20*/  IMAD.MOV.U32 R18, RZ, RZ, R11 ;  /* 0x000000ffff127224 */ /* 0x001fe400078e000b */
[----:B---3--:R-:W-:Y:S01]  /*51b30*/  IMAD.MOV.U32 R19, RZ, RZ, R26 ;  /* 0x000000ffff137224 */ /* 0x008fe200078e001a */
[----:B------:R-:W3:Y:S01]  /*51b40*/  LDL.LU R11, [R1+0x50bc] ;  /* 0x0050bc00010b7983 */ /* 0x000ee20000300800 */
[----:B------:R-:W3:Y:S03]  /*51b50*/  LDL.LU R26, [R1+0x50b8] ;  /* 0x0050b800011a7983 */ /* 0x000ee60000300800 */
[----:B------:R-:W-:Y:S04]  /*51b60*/  STL.64 [R1+0x4fd8], R18 ;  /* 0x004fd81201007387 */ /* 0x000fe80000100a00 */
[----:B--2---:R-:W-:Y:S01]  /*51b70*/  STL.64 [R1+0x4fb8], R22 ;  /* 0x004fb81601007387 */ /* 0x004fe20000100a00 */
[----:B------:R0:W-:Y:S03]  /*51b80*/  STL.64 [R1+0x4fb0], R20 ;  /* 0x004fb01401007387 */ /* 0x0001e60000100a00 */
[----:B0-----:R-:W2:Y:S01]  /*51b90*/  LDL.LU R20, [R1+0x510] ;  /* 0x0005100001147983 */ /* 0x001ea20000300800 */
[----:B------:R-:W2:Y:S02]  /*51ba0*/  LDL.LU R21, [R1+0x514] ;  /* 0x0005140001157983 */ /* 0x000ea40000300800 */
[----:B------:R-:W2:Y:S02]  /*51bb0*/  LDL.LU R22, [R1+0x518] ;  /* 0x0005180001167983 */ /* 0x000ea40000300800 */
[----:B------:R-:W2:Y:S02]  /*51bc0*/  LDL.LU R23, [R1+0x51c] ;  /* 0x00051c0001177983 */ /* 0x000ea40000300800 */
[----:B------:R-:W-:-:S02]  /*51bd0*/  IMAD.MOV.U32 R18, RZ, RZ, R27 ;  /* 0x000000ffff127224 */ /* 0x000fc400078e001b */
[----:B------:R-:W-:Y:S01]  /*51be0*/  IMAD.MOV.U32 R19, RZ, RZ, R8 ;  /* 0x000000ffff137224 */ /* 0x000fe200078e0008 */
        /* <DEDUP_REMOVED lines=10> */
[----:B----4-:R-:W-:Y:S01]  /*51c90*/  IMAD.MOV.U32 R19, RZ, RZ, R25 ;  /* 0x000000ffff137224 */ /* 0x010fe200078e0019 */
[----:B------:R-:W4:Y:S01]  /*51ca0*/  LDL.LU R9, [R1+0x50ac] ;  /* 0x0050ac0001097983 */ /* 0x000f220000300800 */
        /* <DEDUP_REMOVED lines=23> */
[----:B------:R0:W-:Y:S02]  /*51e20*/  STL.64 [R1+0x5038], R18 ;  /* 0x0050381201007387 */ /* 0x0001e40000100a00 */
[----:B0-----:R-:W-:Y:S02]  /*51e30*/  IMAD.MOV.U32 R18, RZ, RZ, R15 ;  /* 0x000000ffff127224 */ /* 0x001fe400078e000f */
[----:B------:R-:W-:-:S05]  /*51e40*/  IMAD.MOV.U32 R19, RZ, RZ, R14 ;  /* 0x000000ffff137224 */ /* 0x000fca00078e000e */
        /* <DEDUP_REMOVED lines=8> */
[----:B------:R-:W-:Y:S02]  /*51ed0*/  IMAD.MOV.U32 R19, RZ, RZ, R12 ;  /* 0x000000ffff137224 */ /* 0x000fe400078e000c */
[----:B------:R-:W3:Y:S01]  /*51ee0*/  LDL.LU R12, [R1+0x5c0] ;  /* 0x0005c000010c7983 */ /* 0x000ee20000300800 */
[----:B------:R-:W3:Y:S02]  /*51ef0*/  LDL.LU R13, [R1+0x5c4] ;  /* 0x0005c400010d7983 */ /* 0x000ee40000300800 */
[----:B------:R-:W3:Y:S02]  /*51f00*/  LDL.LU R14, [R1+0x5c8] ;  /* 0x0005c800010e7983 */ /* 0x000ee40000300800 */
[----:B------:R-:W3:Y:S01]  /*51f10*/  LDL.LU R15, [R1+0x5cc] ;  /* 0x0005cc00010f7983 */ /* 0x000ee20000300800 */
        /* <DEDUP_REMOVED lines=12> */
[----:B0-----:R-:W4:Y:S01]  /*51fe0*/  LDL.LU R18, [R1+0x5a8] ;  /* 0x0005a80001127983 */ /* 0x001f220000300800 */
[----:B------:R-:W4:Y:S03]  /*51ff0*/  LDL.LU R19, [R1+0x5ac] ;  /* 0x0005ac0001137983 */ /* 0x000f260000300800 */
        /* <DEDUP_REMOVED lines=21> */
[----:B0-----:R-:W3:Y:S01]  /*52150*/  LDL.LU.64 R14, [R1+0x5090] ;  /* 0x00509000010e7983 */ /* 0x001ee20000300a00 */
[----:B------:R-:W2:Y:S02]  /*52160*/  LDL.LU.64 R12, [R1+0x5088] ;  /* 0x00508800010c7983 */ /* 0x000ea40000300a00 */
[----:B------:R-:W-:Y:S02]  /*52170*/  STL.64 [R1+0x4f70], R26 ;  /* 0x004f701a01007387 */ /* 0x000fe40000100a00 */
[----:B------:R0:W-:Y:S01]  /*52180*/  STL [R1+0x4f68], R25 ;  /* 0x004f681901007387 */ /* 0x0001e20000100800 */
[----:B------:R-:W3:Y:S04]  /*52190*/  LDL.LU R24, [R1+0x5b0] ;  /* 0x0005b00001187983 */ /* 0x000ee80000300800 */
[----:B0-----:R-:W3:Y:S01]  /*521a0*/  LDL.LU R25, [R1+0x5b4] ;  /* 0x0005b40001197983 */ /* 0x001ee20000300800 */
[----:B------:R-:W3:Y:S02]  /*521b0*/  LDL.LU R26, [R1+0x5b8] ;  /* 0x0005b800011a7983 */ /* 0x000ee40000300800 */
[----:B------:R-:W3:Y:S02]  /*521c0*/  LDL.LU R27, [R1+0x5bc] ;  /* 0x0005bc00011b7983 */ /* 0x000ee40000300800 */
[C---:B---3--:R-:W-:Y:S01]  /*521d0*/  HMMA.16816.F32 R24, R4.reuse, R14, R24 ;  /* 0x0000000e0418723c */ /* 0x048fe20000001818 */
[----:B------:R-:W-:Y:S01]  /*521e0*/  STL.64 [R1+0x4f80], R14 ;  /* 0x004f800e01007387 */ /* 0x000fe20000100a00 */
[----:B--2---:R0:W-:Y:S11]  /*521f0*/  STL.64 [R1+0x4f78], R12 ;  /* 0x004f780c01007387 */ /* 0x0041f60000100a00 */
[----:B------:R-:W-:Y:S10]  /*52200*/  @!UPT UIADD3 URZ, URZ, URZ, URZ ;  /* 0x0000003f3f3ff290 */ /* 0x000ff4000fffe03f */
[----:B------:R-:W-:Y:S01]  /*52210*/  STL.64 [R1+0x5b0], R24 ;  /* 0x0005b01801007387 */ /* 0x000fe20000100a00 */
[----:B------:R-:W-:Y:S02]  /*52220*/  STL.64 [R1+0x5b8], R26 ;  /* 0x0005b81a01007387 */ /* 0x000fe40000100a00 */
[----:B0-----:R-:W2:Y:S02]  /*52230*/  LDL.LU R12, [R1+0x200] ;  /* 0x00020000010c7983 */ /* 0x001ea40000300800 */
[----:B------:R-:W2:Y:S01]  /*52240*/  LDL.LU R13, [R1+0x204] ;  /* 0x00020400010d7983 */ /* 0x000ea20000300800 */
[----:B------:R-:W3:Y:S01]  /*52250*/  LDL.LU R14, [R1+0x208] ;  /* 0x00020800010e7983 */ /* 0x000ee20000300800 */
[----:B------:R-:W3:Y:S01]  /*52260*/  LDL.LU R15, [R1+0x20c] ;  /* 0x00020c00010f7983 */ /* 0x000ee20000300800 */
[C---:B----4-:R-:W-:Y:S02]  /*52270*/  HMMA.16816.F32 R16, R4.reuse, R10, R16 ;  /* 0x0000000a0410723c */ /* 0x050fe40000001810 */
[----:B---3--:R-:W-:Y:S01]  /*52280*/  STL.64 [R1+0x4f90], R14 ;  /* 0x004f900e01007387 */ /* 0x008fe20000100a00 */
[----:B--2---:R0:W-:Y:S03]  /*52290*/  STL.64 [R1+0x4f88], R12 ;  /* 0x004f880c01007387 */ /* 0x0041e60000100a00 */
[----:B0-----:R-:W2:Y:S01]  /*522a0*/  LDL.LU R12, [R1+0x210] ;  /* 0x00021000010c7983 */ /* 0x001ea20000300800 */
[----:B------:R-:W2:Y:S02]  /*522b0*/  LDL.LU R13, [R1+0x214] ;  /* 0x00021400010d7983 */ /* 0x000ea40000300800 */
[----:B------:R-:W2:Y:S02]  /*522c0*/  LDL.LU R14, [R1+0x218] ;  /* 0x00021800010e7983 */ /* 0x000ea40000300800 */
[----:B------:R-:W2:Y:S01]  /*522d0*/  LDL.LU R15, [R1+0x21c] ;  /* 0x00021c00010f7983 */ /* 0x000ea20000300800 */
[----:B------:R-:W3:Y:S11]  /*522e0*/  LDL.LU.64 R26, [R1+0x8] ;  /* 0x00000800011a7983 */ /* 0x000ef60000300a00 */
[----:B------:R-:W-:Y:S02]  /*522f0*/  STL.64 [R1+0x5a0], R16 ;  /* 0x0005a01001007387 */ /* 0x000fe40000100a00 */
[----:B------:R0:W-:Y:S02]  /*52300*/  STL.64 [R1+0x5a8], R18 ;  /* 0x0005a81201007387 */ /* 0x0001e40000100a00 */
[----:B0-----:R-:W4:Y:S01]  /*52310*/  LDL.LU.64 R18, [R1+0x5080] ;  /* 0x0050800001127983 */ /* 0x001f220000300a00 */
[----:B------:R0:W-:Y:S02]  /*52320*/  STL.64 [R1+0x4f60], R10 ;  /* 0x004f600a01007387 */ /* 0x0001e40000100a00 */
[----:B------:R-:W-:Y:S01]  /*52330*/  STL.64 [R1+0x4f58], R8 ;  /* 0x004f580801007387 */ /* 0x000fe20000100a00 */
[----:B0-----:R-:W2:Y:S01]  /*52340*/  LDL.LU.64 R10, [R1+0x18] ;  /* 0x00001800010a7983 */ /* 0x001ea20000300a00 */
[C---:B----4-:R-:W-:Y:S03]  /*52350*/  HMMA.16816.F32 R16, R4.reuse, R18, R20 ;  /* 0x000000120410723c */ /* 0x050fe60000001814 */
[----:B------:R-:W4:Y:S01]  /*52360*/  LDL.LU.64 R22, [R1+0x5078] ;  /* 0x0050780001167983 */ /* 0x000f220000300a00 */
[----:B------:R-:W4:Y:S11]  /*52370*/  LDL.LU.64 R20, [R1+0x5070] ;  /* 0x0050700001147983 */ /* 0x000f360000300a00 */
[----:B------:R-:W-:Y:S08]  /*52380*/  @!UPT UIADD3 URZ, URZ, URZ, URZ ;  /* 0x0000003f3f3ff290 */ /* 0x000ff0000fffe03f */
        /* <DEDUP_REMOVED lines=60> */
[----:B------:R-:W2:Y:S01]  /*52750*/  LDL.LU.64 R22, [R1+0x4fa0] ;  /* 0x004fa00001167983 */ /* 0x000ea20000300a00 */
[----:B------:R-:W2:Y:S11]  /*52760*/  LDL.LU.64 R20, [R1+0x4f98] ;  /* 0x004f980001147983 */ /* 0x000eb60000300a00 */
[----:B------:R-:W-:Y:S09]  /*52770*/  @!UPT UIADD3 URZ, URZ, URZ, URZ ;  /* 0x0000003f3f3ff290 */ /* 0x000ff2000fffe03f */
[----:B------:R-:W-:Y:S01]  /*52780*/  STL.64 [R1+0x230], R4 ;  /* 0x0002300401007387 */ /* 0x000fe20000100a00 */
[----:B------:R0:W-:Y:S03]  /*52790*/  STL.64 [R1+0x238], R6 ;  /* 0x0002380601007387 */ /* 0x0001e60000100a00 */
[----:B0-----:R-:W4:Y:S01]  /*527a0*/  LDL.LU.64 R6, [R1+0x28] ;  /* 0x0000280001067983 */ /* 0x001f220000300a00 */
[----:B------:R0:W-:Y:S02]  /*527b0*/  STL.64 [R1+0x4e90], R18 ;  /* 0x004e901201007387 */ /* 0x0001e40000100a00 */
[----:B------:R-:W4:Y:S02]  /*527c0*/  LDL.LU R16, [R1+0x220] ;  /* 0x0002200001107983 */ /* 0x000f240000300800 */
[----:B------:R-:W4:Y:S01]  /*527d0*/  LDL.LU R17, [R1+0x224] ;  /* 0x0002240001117983 */ /* 0x000f220000300800 */
[----:B0-----:R-:W4:Y:S01]  /*527e0*/  LDL.LU R18, [R1+0x228] ;  /* 0x0002280001127983 */ /* 0x001f220000300800 */
[----:B------:R-:W4:Y:S01]  /*527f0*/  LDL.LU R19, [R1+0x22c] ;  /* 0x00022c0001137983 */ /* 0x000f220000300800 */
[C---:B--2---:R-:W-:Y:S08]  /*52800*/  HMMA.16816.F32 R12, R20.reuse, R10, R12 ;  /* 0x0000000a140c723c */ /* 0x044ff0000000180c */
[----:B----4-:R-:W-:Y:S11]  /*52810*/  HMMA.16816.F32 R16, R20, R6, R16 ;  /* 0x000000061410723c */ /* 0x010ff60000001810 */
[----:B------:R-:W-:Y:S11]  /*52820*/  @!UPT UIADD3 URZ, URZ, URZ, URZ ;  /* 0x0000003f3f3ff290 */ /* 0x000ff6000fffe03f */
[----:B------:R-:W-:Y:S01]  /*52830*/  @!UPT UIADD3 URZ, URZ, URZ, URZ ;  /* 0x0000003f3f3ff290 */ /* 0x000fe2000fffe03f */
[----:B------:R-:W-:Y:S01]  /*52840*/  STL.64 [R1+0x220], R16 ;  /* 0x0002201001007387 */ /* 0x000fe20000100a00 */
[----:B------:R-:W-:Y:S02]  /*52850*/  STL.64 [R1+0x228], R18 ;  /* 0x0002281201007387 */ /* 0x000fe40000100a00 */
[----:B------:R-:W-:Y:S02]  /*52860*/  STL.64 [R1+0x210], R12 ;  /* 0x0002100c01007387 */ /* 0x000fe40000100a00 */
[----:B------:R0:W-:Y:S02]  /*52870*/  STL.64 [R1+0x218], R14 ;  /* 0x0002180e01007387 */ /* 0x0001e40000100a00 */
[----:B0-----:R-:W2:Y:S01]  /*52880*/  LDL.LU.64 R14, [R1+0x4f90] ;  /* 0x004f9000010e7983 */ /* 0x001ea20000300a00 */
[----:B------:R-:W2:Y:S02]  /*52890*/  LDL.LU.64 R12, [R1+0x4f88] ;  /* 0x004f8800010c7983 */ /* 0x000ea40000300a00 */
[----:B------:R-:W4:Y:S02]  /*528a0*/  LDL.LU R8, [R1+0x1e0] ;  /* 0x0001e00001087983 */ /* 0x000f240000300800 */
[----:B------:R-:W-:Y:S01]  /*528b0*/  IMAD.MOV.U32 R18, RZ, RZ, R10 ;  /* 0x000000ffff127224 */ /* 0x000fe200078e000a */
[----:B------:R-:W4:Y:S01]  /*528c0*/  LDL.LU R9, [R1+0x1e4] ;  /* 0x0001e40001097983 */ /* 0x000f220000300800 */
[----:B------:R-:W-:-:S02]  /*528d0*/  IMAD.MOV.U32 R16, RZ, RZ, R6 ;  /* 0x000000ffff107224 */ /* 0x000fc400078e0006 */
[----:B------:R-:W-:Y:S02]  /*528e0*/  IMAD.MOV.U32 R17, RZ, RZ, R11 ;  /* 0x000000ffff117224 */ /* 0x000fe400078e000b */
[----:B------:R-:W4:Y:S02]  /*528f0*/  LDL.LU R10, [R1+0x1e8] ;  /* 0x0001e800010a7983 */ /* 0x000f240000300800 */
[----:B------:R-:W-:Y:S01]  /*52900*/  IMAD.MOV.U32 R6, RZ, RZ, R7 ;  /* 0x000000ffff067224 */ /* 0x000fe200078e0007 */
[----:B------:R-:W4:Y:S01]  /*52910*/  LDL.LU R11, [R1+0x1ec] ;  /* 0x0001ec00010b7983 */ /* 0x000f220000300800 */
[----:B------:R-:W4:Y:S02]  /*52920*/  LDL R7, [R1+0x9d0] ;  /* 0x0009d00001077983 */ /* 0x000f240000100800 */
[----:B---3--:R-:W-:Y:S02]  /*52930*/  IMAD.MOV.U32 R29, RZ, RZ, R26 ;  /* 0x000000ffff1d7224 */ /* 0x008fe400078e001a */
[----:B------:R-:W-:Y:S01]  /*52940*/  IMAD.MOV.U32 R19, RZ, RZ, R27 ;  /* 0x000000ffff137224 */ /* 0x000fe200078e001b */
[C---:B--2---:R-:W-:Y:S01]  /*52950*/  HMMA.16816.F32 R12, R20.reuse, R26, R12 ;  /* 0x0000001a140c723c */ /* 0x044fe2000000180c */
[----:B----4-:R0:W-:Y:S01]  /*52960*/  STL.64 [R1+0x4f30], R6 ;  /* 0x004f300601007387 */ /* 0x0101e20000100a00 */
[----:B------:R-:W2:Y:S02]  /*52970*/  LDL.LU R4, [R1+0x1f0] ;  /* 0x0001f00001047983 */ /* 0x000ea40000300800 */
[----:B------:R-:W2:Y:S01]  /*52980*/  LDL.LU R5, [R1+0x1f4] ;  /* 0x0001f40001057983 */ /* 0x000ea20000300800 */
[----:B0-----:R-:W2:Y:S01]  /*52990*/  LDL.LU R6, [R1+0x1f8] ;  /* 0x0001f80001067983 */ /* 0x001ea20000300800 */
[----:B------:R-:W2:Y:S11]  /*529a0*/  LDL.LU R7, [R1+0x1fc] ;  /* 0x0001fc0001077983 */ /* 0x000eb60000300800 */
[----:B------:R-:W-:Y:S06]  /*529b0*/  @!UPT UIADD3 URZ, URZ, URZ, URZ ;  /* 0x0000003f3f3ff290 */ /* 0x000fec000fffe03f */
[----:B------:R-:W-:Y:S02]  /*529c0*/  STL.64 [R1+0x200], R12 ;  /* 0x0002000c01007387 */ /* 0x000fe40000100a00 */
[----:B------:R0:W-:Y:S02]  /*529d0*/  STL.64 [R1+0x208], R14 ;  /* 0x0002080e01007387 */ /* 0x0001e40000100a00 */
[----:B0-----:R-:W3:Y:S01]  /*529e0*/  LDL.LU.64 R14, [R1+0x4f80] ;  /* 0x004f8000010e7983 */ /* 0x001ee20000300a00 */
[----:B------:R-:W4:Y:S02]  /*529f0*/  LDL.LU.64 R12, [R1+0x4f78] ;  /* 0x004f7800010c7983 */ /* 0x000f240000300a00 */
[----:B------:R-:W2:Y:S02]  /*52a00*/  LDL.LU.64 R26, [R1+0x4f70] ;  /* 0x004f7000011a7983 */ /* 0x000ea40000300a00 */
[----:B------:R-:W3:Y:S01]  /*52a10*/  LDL.LU R25, [R1+0x4f68] ;  /* 0x004f680001197983 */ /* 0x000ee20000300800 */
[----:B------:R-:W-:Y:S01]  /*52a20*/  STL.64 [R1+0x4ef0], R18 ;  /* 0x004ef01201007387 */ /* 0x000fe20000100a00 */
[----:B------:R-:W-:Y:S01]  /*52a30*/  STL.64 [R1+0x4ee8], R16 ;  /* 0x004ee81001007387 */ /* 0x000fe20000100a00 */
[C---:B--2---:R-:W-:Y:S02]  /*52a40*/  HMMA.16816.F32 R4, R20.reuse, R26, R4 ;  /* 0x0000001a1404723c */ /* 0x044fe40000001804 */
[----:B------:R-:W-:Y:S01]  /*52a50*/  STL.64 [R1+0x4f40], R26 ;  /* 0x004f401a01007387 */ /* 0x000fe20000100a00 */
[----:B---3--:R0:W-:Y:S11]  /*52a60*/  STL [R1+0x4f38], R25 ;  /* 0x004f381901007387 */ /* 0x0081f60000100800 */
[----:B------:R-:W-:Y:S09]  /*52a70*/  @!UPT UIADD3 URZ, URZ, URZ, URZ ;  /* 0x0000003f3f3ff290 */ /* 0x000ff2000fffe03f */
[----:B------:R-:W-:Y:S01]  /*52a80*/  STL.64 [R1+0x1f0], R4 ;  /* 0x0001f00401007387 */ /* 0x000fe20000100a00 */
[----:B------:R-:W-:Y:S02]  /*52a90*/  STL.64 [R1+0x1f8], R6 ;  /* 0x0001f80601007387 */ /* 0x000fe40000100a00 */
[----:B------:R-:W2:Y:S02]  /*52aa0*/  LDL.LU R24, [R1+0x1c0] ;  /* 0x0001c00001187983 */ /* 0x000ea40000300800 */
[----:B0-----:R-:W2:Y:S01]  /*52ab0*/  LDL.LU R25, [R1+0x1c4] ;  /* 0x0001c40001197983 */ /* 0x001ea20000300800 */
[----:B------:R-:W3:Y:S01]  /*52ac0*/  LDL.LU R26, [R1+0x1c8] ;  /* 0x0001c800011a7983 */ /* 0x000ee20000300800 */
[----:B------:R-:W3:Y:S03]  /*52ad0*/  LDL.LU R27, [R1+0x1cc] ;  /* 0x0001cc00011b7983 */ /* 0x000ee60000300800 */
[----:B---3--:R-:W-:Y:S01]  /*52ae0*/  STL.64 [R1+0x4f50], R26 ;  /* 0x004f501a01007387 */ /* 0x008fe20000100a00 */
[----:B--2---:R0:W-:Y:S03]  /*52af0*/  STL.64 [R1+0x4f48], R24 ;  /* 0x004f481801007387 */ /* 0x0041e60000100a00 */
[----:B0-----:R-:W2:Y:S01]  /*52b00*/  LDL.LU R24, [R1+0x1d0] ;  /* 0x0001d00001187983 */ /* 0x001ea20000300800 */
[----:B------:R-:W2:Y:S02]  /*52b10*/  LDL.LU R25, [R1+0x1d4] ;  /* 0x0001d40001197983 */ /* 0x000ea40000300800 */
[----:B------:R-:W2:Y:S02]  /*52b20*/  LDL.LU R26, [R1+0x1d8] ;  /* 0x0001d800011a7983 */ /* 0x000ea40000300800 */
[----:B------:R-:W2:Y:S01]  /*52b30*/  LDL.LU R27, [R1+0x1dc] ;  /* 0x0001dc00011b7983 */ /* 0x000ea20000300800 */
[----:B------:R-:W3:Y:S01]  /*52b40*/  LDL.LU.64 R6, [R1+0x38] ;  /* 0x0000380001067983 */ /* 0x000ee20000300a00 */
[----:B------:R-:W2:Y:S02]  /*52b50*/  LDL.LU R16, [R1+0x190] ;  /* 0x0001900001107983 */ /* 0x000ea40000300800 */
[----:B------:R-:W2:Y:S02]  /*52b60*/  LDL.LU R17, [R1+0x194] ;  /* 0x0001940001117983 */ /* 0x000ea40000300800 */
[----:B------:R-:W2:Y:S01]  /*52b70*/  LDL.LU R18, [R1+0x198] ;  /* 0x0001980001127983 */ /* 0x000ea20000300800 */
[----:B------:R-:W2:Y:S01]  /*52b80*/  LDL.LU R19, [R1+0x19c] ;  /* 0x00019c0001137983 */ /* 0x000ea20000300800 */
[C---:B------:R-:W-:Y:S03]  /*52b90*/  HMMA.16816.F32 R8, R20.reuse, R14, R8 ;  /* 0x0000000e1408723c */ /* 0x040fe60000001808 */
[----:B--2---:R0:W-:Y:S01]  /*52ba0*/  STL.64 [R1+0x4f08], R18 ;  /* 0x004f081201007387 */ /* 0x0041e20000100a00 */
[----:B------:R1:W-:Y:S03]  /*52bb0*/  STL.64 [R1+0x4f00], R16 ;  /* 0x004f001001007387 */ /* 0x0003e60000100a00 */
[----:B0-----:R-:W2:Y:S04]  /*52bc0*/  LDL.64 R18, [R1+0x148] ;  /* 0x0001480001127983 */ /* 0x001ea80000100a00 */
[----:B--2---:R0:W-:Y:S01]  /*52bd0*/  STL.64 [R1+0x4f18], R18 ;  /* 0x004f181201007387 */ /* 0x0041e20000100a00 */
[----:B-1----:R-:W2:Y:S02]  /*52be0*/  LDL.LU R16, [R1+0x1b0] ;  /* 0x0001b00001107983 */ /* 0x002ea40000300800 */
[----:B------:R-:W2:Y:S01]  /*52bf0*/  LDL.LU R17, [R1+0x1b4] ;  /* 0x0001b40001117983 */ /* 0x000ea20000300800 */
[----:B0-----:R-:W2:Y:S01]  /*52c00*/  LDL.LU R18, [R1+0x1b8] ;  /* 0x0001b80001127983 */ /* 0x001ea20000300800 */
[----:B------:R-:W2:Y:S07]  /*52c10*/  LDL.LU R19, [R1+0x1bc] ;  /* 0x0001bc0001137983 */ /* 0x000eae0000300800 */
[----:B------:R-:W-:Y:S02]  /*52c20*/  STL.64 [R1+0x8f0], R8 ;  /* 0x0008f00801007387 */ /* 0x000fe40000100a00 */
[----:B------:R0:W-:Y:S02]  /*52c30*/  STL.64 [R1+0x8f8], R10 ;  /* 0x0008f80a01007387 */ /* 0x0001e40000100a00 */
[----:B0-----:R-:W2:Y:S01]  /*52c40*/  LDL.LU.64 R10, [R1+0x4f60] ;  /* 0x004f6000010a7983 */ /* 0x001ea20000300a00 */
[----:B------:R-:W2:Y:S02]  /*52c50*/  LDL.LU.64 R8, [R1+0x4f58] ;  /* 0x004f580001087983 */ /* 0x000ea40000300a00 */
[----:B------:R0:W-:Y:S02]  /*52c60*/  STL.64 [R1+0x4e18], R14 ;  /* 0x004e180e01007387 */ /* 0x0001e40000100a00 */
[----:B----4-:R-:W-:Y:S01]  /*52c70*/  STL.64 [R1+0x4e10], R12 ;  /* 0x004e100c01007387 */ /* 0x010fe20000100a00 */
[----:B0-----:R-:W4:Y:S04]  /*52c80*/  LDL.64 R14, [R1+0x128] ;  /* 0x00012800010e7983 */ /* 0x001f280000100a00 */
[----:B----4-:R0:W-:Y:S04]  /*52c90*/  STL.64 [R1+0x4ef8], R14 ;  /* 0x004ef80e01007387 */ /* 0x0101e80000100a00 */
[----:B0-----:R-:W4:Y:S01]  /*52ca0*/  LDL.LU.64 R14, [R1+0x138] ;  /* 0x00013800010e7983 */ /* 0x001f220000300a00 */
[C---:B--2---:R-:W-:Y:S03]  /*52cb0*/  HMMA.16816.F32 R24, R20.reuse, R10, R24 ;  /* 0x0000000a1418723c */ /* 0x044fe60000001818 */
[----:B----4-:R0:W-:Y:S01]  /*52cc0*/  STL.64 [R1+0x4f10], R14 ;  /* 0x004f100e01007387 */ /* 0x0101e20000100a00 */
[----:B------:R-:W2:Y:S02]  /*52cd0*/  LDL.LU R12, [R1+0x1a0] ;  /* 0x0001a000010c7983 */ /* 0x000ea40000300800 */
[----:B------:R-:W2:Y:S01]  /*52ce0*/  LDL.LU R13, [R1+0x1a4] ;  /* 0x0001a400010d7983 */ /* 0x000ea20000300800 */
[----:B0-----:R-:W4:Y:S01]  /*52cf0*/  LDL.LU R14, [R1+0x1a8] ;  /* 0x0001a800010e7983 */ /* 0x001f220000300800 */
[----:B------:R-:W4:Y:S03]  /*52d00*/  LDL.LU R15, [R1+0x1ac] ;  /* 0x0001ac00010f7983 */ /* 0x000f260000300800 */
[----:B----4-:R0:W-:Y:S01]  /*52d10*/  STL.64 [R1+0x4f28], R14 ;  /* 0x004f280e01007387 */ /* 0x0101e20000100a00 */
[----:B--2---:R-:W-:Y:S03]  /*52d20*/  STL.64 [R1+0x4f20], R12 ;  /* 0x004f200c01007387 */ /* 0x004fe60000100a00 */
[----:B0-----:R-:W2:Y:S08]  /*52d30*/  LDL.LU.64 R14, [R1+0x158] ;  /* 0x00015800010e7983 */ /* 0x001eb00000300a00 */
[----:B------:R-:W-:Y:S02]  /*52d40*/  STL.64 [R1+0x8e0], R24 ;  /* 0x0008e01801007387 */ /* 0x000fe40000100a00 */
[----:B------:R0:W-:Y:S02]  /*52d50*/  STL.64 [R1+0x8e8], R26 ;  /* 0x0008e81a01007387 */ /* 0x0001e40000100a00 */
[----:B0-----:R-:W3:Y:S01]  /*52d60*/  LDL.LU.64 R26, [R1+0x4f50] ;  /* 0x004f5000011a7983 */ /* 0x001ee20000300a00 */
[----:B------:R-:W3:Y:S02]  /*52d70*/  LDL.LU.64 R24, [R1+0x4f48] ;  /* 0x004f480001187983 */ /* 0x000ee40000300a00 */
[----:B------:R-:W-:Y:S02]  /*52d80*/  STL.64 [R1+0x4e08], R10 ;  /* 0x004e080a01007387 */ /* 0x000fe40000100a00 */
[----:B------:R-:W-:Y:S01]  /*52d90*/  STL.64 [R1+0x4e00], R8 ;  /* 0x004e000801007387 */ /* 0x000fe20000100a00 */
[C---:B---3--:R-:W-:Y:S11]  /*52da0*/  HMMA.16816.F32 R24, R20.reuse, R6, R24 ;  /* 0x000000061418723c */ /* 0x048ff60000001818 */
[----:B------:R-:W-:Y:S11]  /*52db0*/  @!UPT UIADD3 URZ, URZ, URZ, URZ ;  /* 0x0000003f3f3ff290 */ /* 0x000ff6000fffe03f */
[----:B------:R-:W-:Y:S01]  /*52dc0*/  @!UPT UIADD3 URZ, URZ, URZ, URZ ;  /* 0x0000003f3f3ff290 */ /* 0x000fe2000fffe03f */
[----:B------:R-:W-:Y:S01]  /*52dd0*/  STL.64 [R1+0x8d0], R24 ;  /* 0x0008d01801007387 */ /* 0x000fe20000100a00 */
[----:B------:R0:W-:Y:S03]  /*52de0*/  STL.64 [R1+0x8d8], R26 ;  /* 0x0008d81a01007387 */ /* 0x0001e60000100a00 */
[----:B0-----:R-:W3:Y:S01]  /*52df0*/  LDL.LU.64 R26, [R1+0x4f40] ;  /* 0x004f4000011a7983 */ /* 0x001ee20000300a00 */
[----:B--2---:R-:W-:Y:S01]  /*52e00*/  HMMA.16816.F32 R16, R20, R14, R16 ;  /* 0x0000000e1410723c */ /* 0x004fe20000001810 */
[----:B------:R-:W-:Y:S02]  /*52e10*/  IMAD.MOV.U32 R24, RZ, RZ, R6 ;  /* 0x000000ffff187224 */ /* 0x000fe400078e0006 */
[----:B------:R-:W-:Y:S01]  /*52e20*/  IMAD.MOV.U32 R9, RZ, RZ, R3 ;  /* 0x000000ffff097224 */ /* 0x000fe200078e0003 */
[----:B------:R-:W2:Y:S01]  /*52e30*/  LDL.LU R25, [R1+0x4f38] ;  /* 0x004f380001197983 */ /* 0x000ea20000300800 */
[----:B------:R-:W-:-:S02]  /*52e40*/  IMAD.MOV.U32 R3, RZ, RZ, R7 ;  /* 0x000000ffff037224 */ /* 0x000fc400078e0007 */
[----:B------:R-:W4:Y:S02]  /*52e50*/  LDL.LU.64 R6, [R1+0x4f30] ;  /* 0x004f300001067983 */ /* 0x000f240000300a00 */
[----:B------:R-:W-:Y:S02]  /*52e60*/  IMAD.MOV.U32 R5, RZ, RZ, R14 ;  /* 0x000000ffff057224 */ /* 0x000fe400078e000e */
[----:B------:R-:W-:Y:S02]  /*52e70*/  IMAD.MOV.U32 R4, RZ, RZ, R15 ;  /* 0x000000ffff047224 */ /* 0x000fe400078e000f */
[----:B------:R-:W-:Y:S02]  /*52e80*/  IMAD.MOV.U32 R8, RZ, RZ, R28 ;  /* 0x000000ffff087224 */ /* 0x000fe400078e001c */
[----:B------:R-:W-:-:S09]  /*52e90*/  IMAD.MOV.U32 R11, RZ, RZ, R0 ;  /* 0x000000ffff0b7224 */ /* 0x000fd200078e0000 */
[----:B------:R-:W-:Y:S02]  /*52ea0*/  IMAD.MOV.U32 R28, RZ, RZ, R18 ;  /* 0x000000ffff1c7224 */ /* 0x000fe400078e0012 */
[----:B------:R-:W-:Y:S01]  /*52eb0*/  IMAD.MOV.U32 R0, RZ, RZ, R19 ;  /* 0x000000ffff007224 */ /* 0x000fe200078e0013 */
[----:B---3--:R-:W-:Y:S01]  /*52ec0*/  STL.64 [R1+0x4e60], R26 ;  /* 0x004e601a01007387 */ /* 0x008fe20000100a00 */
[----:B------:R-:W-:Y:S02]  /*52ed0*/  STL [R1+0x4e58], R24 ;  /* 0x004e581801007387 */ /* 0x000fe40000100800 */
[----:B------:R-:W3:Y:S02]  /*52ee0*/  LDL.LU.64 R14, [R1+0x4f28] ;  /* 0x004f2800010e7983 */ /* 0x000ee40000300a00 */
[----:B------:R-:W3:Y:S01]  /*52ef0*/  LDL.LU.64 R12, [R1+0x4f20] ;  /* 0x004f2000010c7983 */ /* 0x000ee20000300a00 */
[----:B------:R-:W-:Y:S01]  /*52f00*/  STL.64 [R1+0x950], R16 ;  /* 0x0009501001007387 */ /* 0x000fe20000100a00 */
[----:B------:R-:W3:Y:S02]  /*52f10*/  LDL.LU.64 R18, [R1+0x4f18] ;  /* 0x004f180001127983 */ /* 0x000ee40000300a00 */
[----:B------:R-:W-:Y:S02]  /*52f20*/  STL [R1+0x4dd4], R4 ;  /* 0x004dd40401007387 */ /* 0x000fe40000100800 */
[----:B------:R-:W-:Y:S01]  /*52f30*/  STL [R1+0x4dd0], R5 ;  /* 0x004dd00501007387 */ /* 0x000fe20000100800 */
[----:B------:R-:W-:Y:S01]  /*52f40*/  STL [R1+0x4730], R0 ;  /* 0x0047300001007387 */ /* 0x000fe20000100800 */
[----:B------:R0:W-:Y:S01]  /*52f50*/  STL [R1+0x4718], R28 ;  /* 0x0047181c01007387 */ /* 0x0001e20000100800 */
[----:B---3--:R-:W-:Y:S01]  /*52f60*/  HMMA.16816.F32 R12, R20, R18, R12 ;  /* 0x00000012140c723c */ /* 0x008fe2000000180c */
[----:B0-----:R-:W-:Y:S11]  /*52f70*/  IMAD.MOV.U32 R28, RZ, RZ, R19 ;  /* 0x000000ffff1c7224 */ /* 0x001ff600078e0013 */
[----:B------:R-:W-:Y:S11]  /*52f80*/  @!UPT UIADD3 URZ, URZ, URZ, URZ ;  /* 0x0000003f3f3ff290 */ /* 0x000ff6000fffe03f */
[----:B------:R-:W-:Y:S01]  /*52f90*/  STL.64 [R1+0x940], R12 ;  /* 0x0009400c01007387 */ /* 0x000fe20000100a00 */
[----:B------:R0:W-:Y:S03]  /*52fa0*/  STL.64 [R1+0x948], R14 ;  /* 0x0009480e01007387 */ /* 0x0001e60000100a00 */
[----:B0-----:R-:W3:Y:S01]  /*52fb0*/  LDL.LU.64 R14, [R1+0x4f10] ;  /* 0x004f1000010e7983 */ /* 0x001ee20000300a00 */
[----:B------:R-:W2:Y:S02]  /*52fc0*/  LDL.LU.64 R18, [R1+0x4f08] ;  /* 0x004f080001127983 */ /* 0x000ea40000300a00 */
[----:B------:R-:W2:Y:S02]  /*52fd0*/  LDL.LU.64 R16, [R1+0x4f00] ;  /* 0x004f000001107983 */ /* 0x000ea40000300a00 */
[----:B------:R-:W-:Y:S02]  /*52fe0*/  STL [R1+0x4dd8], R28 ;  /* 0x004dd81c01007387 */ /* 0x000fe40000100800 */
[----:B------:R-:W-:-:S02]  /*52ff0*/  IMAD.MOV.U32 R10, RZ, RZ, R2 ;  /* 0x000000ffff0a7224 */ /* 0x000fc400078e0002 */
[----:B---3--:R-:W-:Y:S02]  /*53000*/  IMAD.MOV.U32 R4, RZ, RZ, R14 ;  /* 0x000000ffff047224 */ /* 0x008fe400078e000e */
[----:B------:R-:W-:Y:S01]  /*53010*/  IMAD.MOV.U32 R5, RZ, RZ, R15 ;  /* 0x000000ffff057224 */ /* 0x000fe200078e000f */
[C---:B--2---:R-:W-:Y:S01]  /*53020*/  HMMA.16816.F32 R16, R20.reuse, R14, R16 ;  /* 0x0000000e1410723c */ /* 0x044fe20000001810 */
[----:B------:R-:W2:Y:S11]  /*53030*/  LDL.LU.64 R14, [R1+0x4ef8] ;  /* 0x004ef800010e7983 */ /* 0x000eb60000300a00 */
[----:B------:R-:W-:Y:S11]  /*53040*/  @!UPT UIADD3 URZ, URZ, URZ, URZ ;  /* 0x0000003f3f3ff290 */ /* 0x000ff6000fffe03f */
[----:B------:R-:W-:Y:S01]  /*53050*/  STL.64 [R1+0x930], R16 ;  /* 0x0009301001007387 */ /* 0x000fe20000100a00 */
[----:B------:R0:W-:Y:S02]  /*53060*/  STL [R1+0x938], R18 ;  /* 0x0009381201007387 */ /* 0x0001e40000100800 */
[----:B------:R-:W-:Y:S02]  /*53070*/  IMAD.MOV.U32 R2, RZ, RZ, R19 ;  /* 0x000000ffff027224 */ /* 0x000fe400078e0013 */
[----:B0-----:R-:W3:Y:S01]  /*53080*/  LDL.LU.64 R18, [R1+0x4ef0] ;  /* 0x004ef00001127983 */ /* 0x001ee20000300a00 */
[----:B------:R-:W3:Y:S02]  /*53090*/  LDL.LU.64 R16, [R1+0x4ee8] ;  /* 0x004ee80001107983 */ /* 0x000ee40000300a00 */
[----:B------:R-:W-:Y:S02]  /*530a0*/  STL [R1+0x4de0], R5 ;  /* 0x004de00501007387 */ /* 0x000fe40000100800 */
[----:B------:R-:W-:Y:S01]  /*530b0*/  STL [R1+0x4ddc], R4 ;  /* 0x004ddc0401007387 */ /* 0x000fe20000100800 */
[----:B----4-:R-:W-:Y:S01]  /*530c0*/  STL [R1+0x4ee0], R7 ;  /* 0x004ee00701007387 */ /* 0x010fe20000100800 */
[----:B------:R-:W-:Y:S01]  /*530d0*/  STL [R1+0x4734], R2 ;  /* 0x0047340201007387 */ /* 0x000fe20000100800 */
[----:B--2---:R-:W-:Y:S11]  /*530e0*/  HMMA.16816.F32 R8, R20, R14, R8 ;  /* 0x0000000e1408723c */ /* 0x004ff60000001808 */
[----:B------:R-:W-:Y:S11]  /*530f0*/  @!UPT UIADD3 URZ, URZ, URZ, URZ ;  /* 0x0000003f3f3ff290 */ /* 0x000ff6000fffe03f */
[----:B------:R-:W-:Y:S01]  /*53100*/  @!UPT UIADD3 URZ, URZ, URZ, URZ ;  /* 0x0000003f3f3ff290 */ /* 0x000fe2000fffe03f */
[----:B------:R0:W-:Y:S01]  /*53110*/  STL.64 [R1+0x920], R8 ;  /* 0x0009200801007387 */ /* 0x0001e20000100a00 */
[----:B------:R1:W-:Y:S03]  /*53120*/  STL.64 [R1+0x928], R10 ;  /* 0x0009280a01007387 */ /* 0x0003e60000100a00 */
[----:B0-----:R-:W2:Y:S01]  /*53130*/  LDL.LU R8, [R1+0x50] ;  /* 0x0000500001087983 */ /* 0x001ea20000300800 */
[----:B------:R-:W2:Y:S02]  /*53140*/  LDL.LU R9, [R1+0x54] ;  /* 0x0000540001097983 */ /* 0x000ea40000300800 */
[----:B-1----:R-:W4:Y:S02]  /*53150*/  LDL.LU R10, [R1+0x58] ;  /* 0x00005800010a7983 */ /* 0x002f240000300800 */
[----:B------:R-:W4:Y:S02]  /*53160*/  LDL.LU R11, [R1+0x5c] ;  /* 0x00005c00010b7983 */ /* 0x000f240000300800 */
[----:B---3--:R-:W-:-:S02]  /*53170*/  IMAD.MOV.U32 R26, RZ, RZ, R16 ;  /* 0x000000ffff1a7224 */ /* 0x008fc400078e0010 */
[----:B------:R-:W-:Y:S02]  /*53180*/  IMAD.MOV.U32 R27, RZ, RZ, R6 ;  /* 0x000000ffff1b7224 */ /* 0x000fe400078e0006 */
[----:B------:R-:W-:Y:S01]  /*53190*/  IMAD.MOV.U32 R28, RZ, RZ, R15 ;  /* 0x000000ffff1c7224 */ /* 0x000fe200078e000f */
[----:B----4-:R0:W-:Y:S01]  /*531a0*/  STL.64 [R1+0x4e28], R10 ;  /* 0x004e280a01007387 */ /* 0x0101e20000100a00 */
[----:B--2---:R-:W-:Y:S02]  /*531b0*/  STL.64 [R1+0x4e20], R8 ;  /* 0x004e200801007387 */ /* 0x004fe40000100a00 */
[----:B0-----:R-:W-:Y:S02]  /*531c0*/  IMAD.MOV.U32 R10, RZ, RZ, R29 ;  /* 0x000000ffff0a7224 */ /* 0x001fe400078e001d */
[----:B------:R-:W-:Y:S01]  /*531d0*/  IMAD.MOV.U32 R11, RZ, RZ, R19 ;  /* 0x000000ffff0b7224 */ /* 0x000fe200078e0013 */
[----:B------:R-:W2:Y:S04]  /*531e0*/  LDL.LU R29, [R1+0x4ee4] ;  /* 0x004ee400011d7983 */ /* 0x000ea80000300800 */
[----:B------:R0:W-:Y:S01]  /*531f0*/  STL.64 [R1+0x4e40], R10 ;  /* 0x004e400a01007387 */ /* 0x0001e20000100a00 */
[----:B------:R-:W3:Y:S02]  /*53200*/  LDL.LU R12, [R1+0x60] ;  /* 0x00006000010c7983 */ /* 0x000ee40000300800 */
[----:B------:R-:W3:Y:S02]  /*53210*/  LDL.LU R13, [R1+0x64] ;  /* 0x00006400010d7983 */ /* 0x000ee40000300800 */
[----:B------:R-:W4:Y:S01]  /*53220*/  LDL.LU R14, [R1+0x68] ;  /* 0x00006800010e7983 */ /* 0x000f220000300800 */
[----:B------:R-:W4:Y:S01]  /*53230*/  LDL.LU R15, [R1+0x6c] ;  /* 0x00006c00010f7983 */ /* 0x000f220000300800 */
[----:B0-----:R-:W-:-:S02]  /*53240*/  IMAD.MOV.U32 R10, RZ, RZ, R18 ;  /* 0x000000ffff0a7224 */ /* 0x001fc400078e0012 */
[----:B------:R-:W-:-:S05]  /*53250*/  IMAD.MOV.U32 R11, RZ, RZ, R17 ;  /* 0x000000ffff0b7224 */ /* 0x000fca00078e0011 */
[----:B------:R-:W-:Y:S01]  /*53260*/  STL.64 [R1+0x4e68], R10 ;  /* 0x004e680a01007387 */ /* 0x000fe20000100a00 */
[----:B------:R-:W-:Y:S02]  /*53270*/  STL.64 [R1+0x4e88], R26 ;  /* 0x004e881a01007387 */ /* 0x000fe40000100a00 */
[----:B------:R0:W-:Y:S02]  /*53280*/  STL [R1+0x4e80], R25 ;  /* 0x004e801901007387 */ /* 0x0001e40000100800 */
[----:B------:R-:W2:Y:S01]  /*53290*/  LDL.LU R24, [R1+0xa0] ;  /* 0x0000a00001187983 */ /* 0x000ea20000300800 */
[----:B0-----:R-:W2:Y:S01]  /*532a0*/  LDL.LU R25, [R1+0xa4] ;  /* 0x0000a40001197983 */ /* 0x001ea20000300800 */
        /* <DEDUP_REMOVED lines=12> */
[----:B--2---:R0:W-:Y:S01]  /*53370*/  STL.64 [R1+0x4eb0], R26 ;  /* 0x004eb01a01007387 */ /* 0x0041e20000100a00 */
[----:B------:R-:W-:Y:S03]  /*53380*/  STL.64 [R1+0x4ea8], R24 ;  /* 0x004ea81801007387 */ /* 0x000fe60000100a00 */
[----:B0-----:R-:W2:Y:S04]  /*53390*/  LDL.LU.64 R26, [R1+0xf8] ;  /* 0x0000f800011a7983 */ /* 0x001ea80000300a00 */
[----:B--2---:R0:W-:Y:S04]  /*533a0*/  STL.64 [R1+0x4ec0], R26 ;  /* 0x004ec01a01007387 */ /* 0x0041e80000100a00 */
[----:B0-----:R-:W2:Y:S04]  /*533b0*/  LDL.64 R26, [R1+0x108] ;  /* 0x00010800011a7983 */ /* 0x001ea80000100a00 */
[----:B--2---:R0:W-:Y:S04]  /*533c0*/  STL.64 [R1+0x4ed8], R26 ;  /* 0x004ed81a01007387 */ /* 0x0041e80000100a00 */
[----:B0-----:R-:W3:Y:S01]  /*533d0*/  LDL.LU.64 R26, [R1+0x118] ;  /* 0x00011800011a7983 */ /* 0x001ee20000300a00 */
[----:B------:R-:W2:Y:S03]  /*533e0*/  LDL.64 R18, [R1+0xe8] ;  /* 0x0000e80001127983 */ /* 0x000ea60000100a00 */
[----:B--2---:R0:W-:Y:S01]  /*533f0*/  STL.64 [R1+0x4eb8], R18 ;  /* 0x004eb81201007387 */ /* 0x0041e20000100a00 */
[----:B------:R-:W2:Y:S02]  /*53400*/  LDL.LU R16, [R1+0xc0] ;  /* 0x0000c00001107983 */ /* 0x000ea40000300800 */
[----:B------:R-:W2:Y:S01]  /*53410*/  LDL.LU R17, [R1+0xc4] ;  /* 0x0000c40001117983 */ /* 0x000ea20000300800 */
[----:B0-----:R-:W2:Y:S01]  /*53420*/  LDL.LU R18, [R1+0xc8] ;  /* 0x0000c80001127983 */ /* 0x001ea20000300800 */
[----:B------:R-:W2:Y:S01]  /*53430*/  LDL.LU R19, [R1+0xcc] ;  /* 0x0000cc0001137983 */ /* 0x000ea20000300800 */
[----:B---3--:R-:W-:Y:S02]  /*53440*/  HMMA.16816.F32 R4, R20, R26, R4 ;  /* 0x0000001a1404723c */ /* 0x008fe40000001804 */
        /* <DEDUP_REMOVED lines=10> */
[----:B----4-:R-:W-:Y:S01]  /*534f0*/  STL.64 [R1+0x4e38], R14 ;  /* 0x004e380e01007387 */ /* 0x010fe20000100a00 */
[----:B------:R0:W-:Y:S03]  /*53500*/  STL.64 [R1+0x4e30], R12 ;  /* 0x004e300c01007387 */ /* 0x0001e60000100a00 */
        /* <DEDUP_REMOVED lines=8> */
[----:B------:R-:W2:Y:S02]  /*53590*/  LDL.LU R14, [R1+0x88] ;  /* 0x00008800010e7983 */ /* 0x000ea40000300800 */
[----:B------:R-:W2:Y:S01]  /*535a0*/  LDL.LU R15, [R1+0x8c] ;  /* 0x00008c00010f7983 */ /* 0x000ea20000300800 */
[----:B------:R-:W-:Y:S01]  /*535b0*/  STL [R1+0x4de4], R28 ;  /* 0x004de41c01007387 */ /* 0x000fe20000100800 */
[----:B------:R0:W-:Y:S02]  /*535c0*/  STL.64 [R1+0x910], R4 ;  /* 0x0009100401007387 */ /* 0x0001e40000100a00 */
[----:B------:R1:W-:Y:S02]  /*535d0*/  STL.64 [R1+0x918], R6 ;  /* 0x0009180601007387 */ /* 0x0003e40000100a00 */
[----:B0-----:R-:W-:Y:S01]  /*535e0*/  IMAD.MOV.U32 R5, RZ, RZ, R26 ;  /* 0x000000ffff057224 */ /* 0x001fe200078e001a */
[----:B-1----:R-:W4:Y:S01]  /*535f0*/  LDL.LU R7, [R1+0x4ee0] ;  /* 0x004ee00001077983 */ /* 0x002f220000300800 */
[----:B------:R-:W-:-:S02]  /*53600*/  IMAD.MOV.U32 R4, RZ, RZ, R27 ;  /* 0x000000ffff047224 */ /* 0x000fc400078e001b */
[----:B------:R-:W2:Y:S03]  /*53610*/  LDL.LU.64 R26, [R1+0x4ed8] ;  /* 0x004ed800011a7983 */ /* 0x000ea60000300a00 */
[----:B------:R-:W-:Y:S01]  /*53620*/  STL [R1+0x4dec], R4 ;  /* 0x004dec0401007387 */ /* 0x000fe20000100800 */
[----:B------:R-:W-:Y:S01]  /*53630*/  STL [R1+0x4de8], R5 ;  /* 0x004de80501007387 */ /* 0x000fe20000100800 */
        /* <DEDUP_REMOVED lines=28> */
[----:B--2---:R-:W-:Y:S01]  /*53800*/  HMMA.16816.F32 R20, R20, R18, R24 ;  /* 0x000000121414723c */ /* 0x004fe20000001818 */
[----:B------:R-:W3:Y:S01]  /*53810*/  LDL.LU.64 R26, [R1+0x4e88] ;  /* 0x004e8800011a7983 */ /* 0x000ee20000300a00 */
[----:B------:R-:W2:Y:S02]  /*53820*/  LDL.LU R25, [R1+0x4e80] ;  /* 0x004e800001197983 */ /* 0x000ea40000300800 */
[----:B------:R-:W-:-:S02]  /*53830*/  IMAD.MOV.U32 R5, RZ, RZ, R18 ;  /* 0x000000ffff057224 */ /* 0x000fc400078e0012 */
[----:B------:R-:W-:Y:S11]  /*53840*/  IMAD.MOV.U32 R4, RZ, RZ, R19 ;  /* 0x000000ffff047224 */ /* 0x000ff600078e0013 */
[----:B------:R-:W-:Y:S06]  /*53850*/  @!UPT UIADD3 URZ, URZ, URZ, URZ ;  /* 0x0000003f3f3ff290 */ /* 0x000fec000fffe03f */
[----:B------:R0:W-:Y:S01]  /*53860*/  STL.64 [R1+0xa0], R20 ;  /* 0x0000a01401007387 */ /* 0x0001e20000100a00 */
[----:B------:R2:W-:Y:S02]  /*53870*/  STL.64 [R1+0xa8], R22 ;  /* 0x0000a81601007387 */ /* 0x0005e40000100a00 */
[----:B------:R-:W3:Y:S02]  /*53880*/  LDL.LU.64 R18, [R1+0x4e78] ;  /* 0x004e780001127983 */ /* 0x000ee40000300a00 */
[----:B------:R-:W3:Y:S01]  /*53890*/  LDL.LU.64 R16, [R1+0x4e70] ;  /* 0x004e700001107983 */ /* 0x000ee20000300a00 */
[----:B0-----:R-:W4:Y:S01]  /*538a0*/  LDL.LU R20, [R1+0x40] ;  /* 0x0000400001147983 */ /* 0x001f220000300800 */
[----:B------:R-:W4:Y:S02]  /*538b0*/  LDL.LU R21, [R1+0x44] ;  /* 0x0000440001157983 */ /* 0x000f240000300800 */
[----:B--2---:R-:W-:Y:S02]  /*538c0*/  IMAD.MOV.U32 R23, RZ, RZ, R25 ;  /* 0x000000ffff177224 */ /* 0x004fe400078e0019 */
[C---:B---3--:R-:W-:Y:S01]  /*538d0*/  HMMA.16816.F32 R24, R16.reuse, R26, R8 ;  /* 0x0000001a1018723c */ /* 0x048fe20000001808 */
[----:B------:R-:W2:Y:S01]  /*538e0*/  LDL.LU.64 R10, [R1+0x4e68] ;  /* 0x004e6800010a7983 */ /* 0x000ea20000300a00 */
[----:B------:R-:W-:Y:S11]  /*538f0*/  IMAD.MOV.U32 R22, RZ, RZ, R29 ;  /* 0x000000ffff167224 */ /* 0x000ff600078e001d */
[----:B------:R-:W-:Y:S10]  /*53900*/  @!UPT UIADD3 URZ, URZ, URZ, URZ ;  /* 0x0000003f3f3ff290 */ /* 0x000ff4000fffe03f */
[----:B------:R-:W-:Y:S01]  /*53910*/  STL.64 [R1+0x90], R24 ;  /* 0x0000901801007387 */ /* 0x000fe20000100a00 */
[----:B------:R-:W-:Y:S02]  /*53920*/  IMAD.MOV.U32 R29, RZ, RZ, R27 ;  /* 0x000000ffff1d7224 */ /* 0x000fe400078e001b */
[----:B------:R0:W-:Y:S02]  /*53930*/  STL [R1+0x98], R26 ;  /* 0x0000981a01007387 */ /* 0x0001e40000100800 */
[----:B0-----:R-:W3:Y:S01]  /*53940*/  LDL.LU.64 R26, [R1+0x4e60] ;  /* 0x004e6000011a7983 */ /* 0x001ee20000300a00 */
[----:B------:R-:W3:Y:S02]  /*53950*/  LDL.LU R24, [R1+0x4e58] ;  /* 0x004e580001187983 */ /* 0x000ee40000300800 */
[----:B------:R-:W-:Y:S01]  /*53960*/  STL [R1+0x4588], R29 ;  /* 0x0045881d01007387 */ /* 0x000fe20000100800 */
        /* <DEDUP_REMOVED lines=8> */
[----:B------:R-:W3:Y:S01]  /*539f0*/  LDL.LU.64 R14, [R1+0x4e38] ;  /* 0x004e3800010e7983 */ /* 0x000ee20000300a00 */
[----:B------:R-:W3:Y:S11]  /*53a00*/  LDL.LU.64 R12, [R1+0x4e30] ;  /* 0x004e3000010c7983 */ /* 0x000ef60000300a00 */
[----:B------:R-:W-:Y:S09]  /*53a10*/  @!UPT UIADD3 URZ, URZ, URZ, URZ ;  /* 0x0000003f3f3ff290 */ /* 0x000ff2000fffe03f */
[----:B------:R-:W-:Y:S01]  /*53a20*/  STL.64 [R1+0x70], R8 ;  /* 0x0000700801007387 */ /* 0x000fe20000100a00 */
[----:B------:R-:W-:Y:S02]  /*53a30*/  IMAD.MOV.U32 R29, RZ, RZ, R11 ;  /* 0x000000ffff1d7224 */ /* 0x000fe400078e000b */
[----:B------:R0:W-:Y:S02]  /*53a40*/  STL [R1+0x78], R10 ;  /* 0x0000780a01007387 */ /* 0x0001e40000100800 */
[----:B0-----:R-:W2:Y:S01]  /*53a50*/  LDL.LU.64 R10, [R1+0x4e28] ;  /* 0x004e2800010a7983 */ /* 0x001ea20000300a00 */
[----:B------:R-:W2:Y:S02]  /*53a60*/  LDL.LU.64 R8, [R1+0x4e20] ;  /* 0x004e200001087983 */ /* 0x000ea40000300a00 */
[----:B------:R-:W-:Y:S01]  /*53a70*/  STL [R1+0x45b8], R29 ;  /* 0x0045b81d01007387 */ /* 0x000fe20000100800 */
[C---:B---3--:R-:W-:Y:S11]  /*53a80*/  HMMA.16816.F32 R12, R16.reuse, R26, R12 ;  /* 0x0000001a100c723c */ /* 0x048ff6000000180c */
[----:B------:R-:W-:Y:S11]  /*53a90*/  @!UPT UIADD3 URZ, URZ, URZ, URZ ;  /* 0x0000003f3f3ff290 */ /* 0x000ff6000fffe03f */
[----:B------:R-:W-:Y:S01]  /*53aa0*/  @!UPT UIADD3 URZ, URZ, URZ, URZ ;  /* 0x0000003f3f3ff290 */ /* 0x000fe2000fffe03f */
[----:B------:R-:W-:Y:S01]  /*53ab0*/  STL.64 [R1+0x60], R12 ;  /* 0x0000600c01007387 */ /* 0x000fe20000100a00 */
[----:B------:R0:W-:Y:S03]  /*53ac0*/  STL.64 [R1+0x68], R14 ;  /* 0x0000680e01007387 */ /* 0x0001e60000100a00 */
[----:B0-----:R-:W2:Y:S01]  /*53ad0*/  LDL.LU.64 R14, [R1+0x4e18] ;  /* 0x004e1800010e7983 */ /* 0x001ea20000300a00 */
[----:B------:R-:W3:Y:S01]  /*53ae0*/  LDL.LU.64 R12, [R1+0x4e10] ;  /* 0x004e1000010c7983 */ /* 0x000ee20000300a00 */
[----:B--2---:R-:W-:Y:S11]  /*53af0*/  HMMA.16816.F32 R8, R16, R14, R8 ;  /* 0x0000000e1008723c */ /* 0x004ff60000001808 */
[----:B------:R-:W-:Y:S11]  /*53b00*/  @!UPT UIADD3 URZ, URZ, URZ, URZ ;  /* 0x0000003f3f3ff290 */ /* 0x000ff6000fffe03f */
[----:B------:R-:W-:Y:S01]  /*53b10*/  @!UPT UIADD3 URZ, URZ, URZ, URZ ;  /* 0x0000003f3f3ff290 */ /* 0x000fe2000fffe03f */
[----:B------:R-:W-:Y:S01]  /*53b20*/  STL.64 [R1+0x50], R8 ;  /* 0x0000500801007387 */ /* 0x000fe20000100a00 */
[----:B------:R0:W-:Y:S03]  /*53b30*/  STL.64 [R1+0x58], R10 ;  /* 0x0000580a01007387 */ /* 0x0001e60000100a00 */
[----:B0-----:R-:W4:Y:S01]  /*53b40*/  LDL.LU.64 R10, [R1+0x4e08] ;  /* 0x004e0800010a7983 */ /* 0x001f220000300a00 */
[----:B------:R-:W2:Y:S03]  /*53b50*/  LDL.LU.64 R8, [R1+0x4e00] ;  /* 0x004e000001087983 */ /* 0x000ea60000300a00 */
[----:B------:R-:W0:Y:S04]  /*53b60*/  S2R R25, SR_TID.X ;  /* 0x0000000000197919 */ /* 0x000e280000002100 */
[----:B------:R-:W1:Y:S01]  /*53b70*/  S2R R6, SR_TID.X ;  /* 0x0000000000067919 */ /* 0x000e620000002100 */
[----:B0-----:R-:W-:Y:S01]  /*53b80*/  LOP3.LUT R25, R25, 0x7, RZ, 0xc0, !PT ;  /* 0x0000000719197812 */ /* 0x001fe200078ec0ff */
[----:B-1----:R-:W-:-:S04]  /*53b90*/  IMAD.SHL.U32 R6, R6, 0x2, RZ ;  /* 0x0000000206067824 */ /* 0x002fc800078e00ff */
[----:B------:R-:W-:-:S05]  /*53ba0*/  IMAD R25, R25, 0x110, RZ ;  /* 0x0000011019197824 */ /* 0x000fca00078e02ff */
[----:B------:R-:W-:Y:S01]  /*53bb0*/  LOP3.LUT R6, R25, 0x30, R6, 0x78, !PT ;  /* 0x0000003019067812 */ /* 0x000fe200078e7806 */
[----:B----4-:R-:W-:Y:S11]  /*53bc0*/  HMMA.16816.F32 R20, R16, R10, R20 ;  /* 0x0000000a1014723c */ /* 0x010ff60000001814 */
[----:B------:R-:W-:Y:S11]  /*53bd0*/  @!UPT UIADD3 URZ, URZ, URZ, URZ ;  /* 0x0000003f3f3ff290 */ /* 0x000ff6000fffe03f */
[----:B------:R-:W-:Y:S01]  /*53be0*/  @!UPT UIADD3 URZ, URZ, URZ, URZ ;  /* 0x0000003f3f3ff290 */ /* 0x000fe2000fffe03f */
[----:B------:R-:W-:Y:S01]  /*53bf0*/  STL.64 [R1+0x40], R20 ;  /* 0x0000401401007387 */ /* 0x000fe20000100a00 */
[----:B------:R-:W-:Y:S02]  /*53c00*/  STL.64 [R1+0x48], R22 ;  /* 0x0000481601007387 */ /* 0x000fe40000100a00 */
[----:B------:R-:W0:Y:S04]  /*53c10*/  LDSM.16.MT88.4 R20, [R7+0x10000] ;  /* 0x010000000714783b */ /* 0x000e280000004200 */
[----:B------:R-:W-:Y:S01]  /*53c20*/  STL [R1+0x4db8], R7 ;  /* 0x004db80701007387 */ /* 0x000fe20000100800 */
[----:B0-----:R0:W-:Y:S02]  /*53c30*/  STL.64 [R1+0x4ce0], R22 ;  /* 0x004ce01601007387 */ /* 0x0011e40000100a00 */
[----:B0-----:R-:W-:-:S02]  /*53c40*/  IMAD.MOV.U32 R22, RZ, RZ, R24 ;  /* 0x000000ffff167224 */ /* 0x001fc400078e0018 */
[----:B------:R-:W0:Y:S04]  /*53c50*/  LDSM.16.M88.4 R24, [R6+0x20080] ;  /* 0x020080000618783b */ /* 0x000e280000000200 */
[----:B------:R-:W-:Y:S04]  /*53c60*/  STL.64 [R1+0x4cd8], R20 ;  /* 0x004cd81401007387 */ /* 0x000fe80000100a00 */
[----:B0-----:R-:W-:Y:S01]  /*53c70*/  STL.64 [R1+0x20], R24 ;  /* 0x0000201801007387 */ /* 0x001fe20000100a00 */
[----:B------:R-:W-:Y:S02]  /*53c80*/  STL.64 [R1+0x28], R26 ;  /* 0x0000281a01007387 */ /* 0x000fe40000100a00 */
[----:B------:R-:W0:Y:S02]  /*53c90*/  LDSM.16.M88.4 R24, [R6+0x20880] ;  /* 0x020880000618783b */ /* 0x000e240000000200 */
[----:B0-----:R-:W-:Y:S02]  /*53ca0*/  STL.64 [R1+0x10], R24 ;  /* 0x0000101801007387 */ /* 0x001fe40000100a00 */
[----:B------:R-:W-:-:S02]  /*53cb0*/  IMAD.MOV.U32 R2, RZ, RZ, R24 ;  /* 0x000000ffff027224 */ /* 0x000fc400078e0018 */
[----:B------:R-:W-:Y:S02]  /*53cc0*/  STL.64 [R1+0x18], R26 ;  /* 0x0000181a01007387 */ /* 0x000fe40000100a00 */
[----:B------:R-:W-:Y:S02]  /*53cd0*/  IMAD.MOV.U32 R0, RZ, RZ, R25 ;  /* 0x000000ffff007224 */ /* 0x000fe400078e0019 */
[----:B------:R-:W0:Y:S01]  /*53ce0*/  LDSM.16.M88.4 R24, [R6+0x21080] ;  /* 0x021080000618783b */ /* 0x000e220000000200 */
[----:B------:R-:W-:-:S03]  /*53cf0*/  IMAD.MOV.U32 R23, RZ, RZ, R3 ;  /* 0x000000ffff177224 */ /* 0x000fc600078e0003 */
[----:B0-----:R-:W-:Y:S01]  /*53d00*/  STL.64 [R1], R24 ;  /* 0x0000001801007387 */ /* 0x001fe20000100a00 */
[----:B------:R-:W-:Y:S02]  /*53d10*/  IMAD.MOV.U32 R7, RZ, RZ, R24 ;  /* 0x000000ffff077224 */ /* 0x000fe400078e0018 */
[----:B------:R-:W-:Y:S02]  /*53d20*/  STL.64 [R1+0x8], R26 ;  /* 0x0000081a01007387 */ /* 0x000fe40000100a00 */
[----:B------:R-:W-:Y:S02]  /*53d30*/  IMAD.MOV.U32 R3, RZ, RZ, R25 ;  /* 0x000000ffff037224 */ /* 0x000fe400078e0019 */
[----:B------:R-:W0:Y:S04]  /*53d40*/  LDSM.16.M88.4 R24, [R6+0x21880] ;  /* 0x021880000618783b */ /* 0x000e280000000200 */
[----:B0-----:R2:W-:Y:S01]  /*53d50*/  STL [R1+0x44d0], R26 ;  /* 0x0044d01a01007387 */ /* 0x0015e20000100800 */
[----:B------:R0:W-:Y:S02]  /*53d60*/  STL [R1+0x44cc], R27 ;  /* 0x0044cc1b01007387 */ /* 0x0001e40000100800 */
[----:B------:R3:W-:Y:S02]  /*53d70*/  STL.64 [R1+0x4cb8], R24 ;  /* 0x004cb81801007387 */ /* 0x0007e40000100a00 */
[----:B--2---:R-:W-:-:S02]  /*53d80*/  IMAD.MOV.U32 R26, RZ, RZ, R9 ;  /* 0x000000ffff1a7224 */ /* 0x004fc400078e0009 */
[----:B0-----:R-:W-:Y:S02]  /*53d90*/  IMAD.MOV.U32 R27, RZ, RZ, R8 ;  /* 0x000000ffff1b7224 */ /* 0x001fe400078e0008 */
[----:B------:R-:W-:Y:S01]  /*53da0*/  LDSM.16.M88.4 R8, [R6+0x22880] ;  /* 0x022880000608783b */ /* 0x000fe20000000200 */
[----:B---3--:R-:W-:Y:S02]  /*53db0*/  IMAD.MOV.U32 R24, RZ, RZ, R13 ;  /* 0x000000ffff187224 */ /* 0x008fe400078e000d */
[----:B------:R-:W-:Y:S02]  /*53dc0*/  IMAD.MOV.U32 R25, RZ, RZ, R12 ;  /* 0x000000ffff197224 */ /* 0x000fe400078e000c */
[----:B------:R-:W0:Y:S04]  /*53dd0*/  LDSM.16.M88.4 R12, [R6+0x22080] ;  /* 0x02208000060c783b */ /* 0x000e280000000200 */
[----:B0-----:R-:W-:Y:S01]  /*53de0*/  STL [R1+0x4384], R14 ;  /* 0x0043840e01007387 */ /* 0x001fe20000100800 */
[----:B------:R-:W-:Y:S02]  /*53df0*/  STL [R1+0x4380], R15 ;  /* 0x0043800f01007387 */ /* 0x000fe40000100800 */
[----:B------:R-:W-:Y:S02]  /*53e00*/  STL [R1+0x436c], R10 ;  /* 0x00436c0a01007387 */ /* 0x000fe40000100800 */
[----:B------:R-:W-:Y:S01]  /*53e10*/  STL [R1+0x4368], R11 ;  /* 0x0043680b01007387 */ /* 0x000fe20000100800 */
[----:B------:R0:W-:Y:S02]  /*53e20*/  STL.64 [R1+0x4ca0], R8 ;  /* 0x004ca00801007387 */ /* 0x0001e40000100a00 */
[----:B0-----:R-:W-:-:S02]  /*53e30*/  IMAD.MOV.U32 R8, RZ, RZ, R7 ;  /* 0x000000ffff087224 */ /* 0x001fc400078e0007 */
[----:B------:R-:W-:-:S05]  /*53e40*/  IMAD.MOV.U32 R9, RZ, RZ, R3 ;  /* 0x000000ffff097224 */ /* 0x000fca00078e0003 */
[----:B------:R0:W-:Y:S02]  /*53e50*/  STL.64 [R1+0x4cc0], R8 ;  /* 0x004cc00801007387 */ /* 0x0001e40000100a00 */
[----:B0-----:R-:W-:Y:S02]  /*53e60*/  HMMA.16816.F32 R8, R16, R22, R24 ;  /* 0x000000161008723c */ /* 0x001fe40000001818 */
[----:B------:R-:W-:Y:S01]  /*53e70*/  STL.64 [R1+0x4dc8], R18 ;  /* 0x004dc81201007387 */ /* 0x000fe20000100a00 */
[----:B------:R-:W-:Y:S02]  /*53e80*/  STL.64 [R1+0x4dc0], R16 ;  /* 0x004dc01001007387 */ /* 0x000fe40000100a00 */
[----:B------:R-:W-:Y:S11]  /*53e90*/  LDSM.16.M88.4 R16, [R6+0x23880] ;  /* 0x023880000610783b */ /* 0x000ff60000000200 */
[----:B------:R-:W-:Y:S07]  /*53ea0*/  @!UPT UIADD3 URZ, URZ, URZ, URZ ;  /* 0x0000003f3f3ff290 */ /* 0x000fee000fffe03f */
[----:B------:R-:W-:Y:S01]  /*53eb0*/  STL.64 [R1+0x890], R8 ;  /* 0x0008900801007387 */ /* 0x000fe20000100a00 */
[----:B------:R-:W-:Y:S02]  /*53ec0*/  STL.64 [R1+0x898], R10 ;  /* 0x0008980a01007387 */ /* 0x000fe40000100a00 */
[----:B------:R-:W0:Y:S04]  /*53ed0*/  LDSM.16.M88.4 R8, [R6+0x23080] ;  /* 0x023080000608783b */ /* 0x000e280000000200 */
[----:B------:R-:W-:Y:S02]  /*53ee0*/  IMAD.MOV.U32 R22, RZ, RZ, R5 ;  /* 0x000000ffff167224 */ /* 0x000fe400078e0005 */
[----:B------:R-:W-:Y:S02]  /*53ef0*/  IMAD.MOV.U32 R23, RZ, RZ, R4 ;  /* 0x000000ffff177224 */ /* 0x000fe400078e0004 */
[----:B0-----:R-:W-:Y:S01]  /*53f00*/  IMAD.MOV.U32 R14, RZ, RZ, R8 ;  /* 0x000000ffff0e7224 */ /* 0x001fe200078e0008 */
[----:B------:R-:W-:Y:S01]  /*53f10*/  STL.64 [R1+0x30], R8 ;  /* 0x0000300801007387 */ /* 0x000fe20000100a00 */
[----:B------:R-:W-:Y:S02]  /*53f20*/  STL.64 [R1+0x38], R10 ;  /* 0x0000380a01007387 */ /* 0x000fe40000100a00 */
[----:B------:R-:W2:Y:S02]  /*53f30*/  LDL.LU R5, [R1+0x4df8] ;  /* 0x004df80001057983 */ /* 0x000ea40000300800 */
[----:B------:R-:W3:Y:S01]  /*53f40*/  LDL.LU R4, [R1+0x4df4] ;  /* 0x004df40001047983 */ /* 0x000ee20000300800 */
[----:B------:R-:W-:Y:S01]  /*53f50*/  STL.64 [R1+0x4cf8], R22 ;  /* 0x004cf81601007387 */ /* 0x000fe20000100a00 */
[----:B------:R-:W-:Y:S02]  /*53f60*/  STL [R1+0x4cd0], R14 ;  /* 0x004cd00e01007387 */ /* 0x000fe40000100800 */
[----:B------:R0:W-:Y:S02]  /*53f70*/  STL.64 [R1+0x4cc8], R12 ;  /* 0x004cc80c01007387 */ /* 0x0001e40000100a00 */
[----:B0-----:R-:W4:Y:S01]  /*53f80*/  LDL.LU R12, [R1+0x4f0] ;  /* 0x0004f000010c7983 */ /* 0x001f220000300800 */
[----:B------:R-:W4:Y:S02]  /*53f90*/  LDL.LU R13, [R1+0x4f4] ;  /* 0x0004f400010d7983 */ /* 0x000f240000300800 */
[----:B------:R-:W2:Y:S02]  /*53fa0*/  LDL.LU R14, [R1+0x4f8] ;  /* 0x0004f800010e7983 */ /* 0x000ea40000300800 */
[----:B------:R-:W2:Y:S01]  /*53fb0*/  LDL.LU R15, [R1+0x4fc] ;  /* 0x0004fc00010f7983 */ /* 0x000ea20000300800 */
[----:B------:R-:W2:Y:S01]  /*53fc0*/  LDL.LU R22, [R1+0xe8] ;  /* 0x0000e80001167983 */ /* 0x000ea20000300800 */
[----:B------:R-:W-:-:S02]  /*53fd0*/  IMAD.MOV.U32 R23, RZ, RZ, R28 ;  /* 0x000000ffff177224 */ /* 0x000fc400078e001c */
[----:B------:R-:W3:Y:S03]  /*53fe0*/  LDL.LU R28, [R1+0x4df0] ;  /* 0x004df000011c7983 */ /* 0x000ee60000300800 */
[----:B--2---:R-:W-:Y:S01]  /*53ff0*/  STL.64 [R1+0x4d10], R22 ;  /* 0x004d101601007387 */ /* 0x004fe20000100a00 */
[----:B------:R-:W-:Y:S02]  /*54000*/  STL.64 [R1+0x4cf0], R14 ;  /* 0x004cf00e01007387 */ /* 0x000fe40000100a00 */
[----:B----4-:R0:W-:Y:S02]  /*54010*/  STL.64 [R1+0x4ce8], R12 ;  /* 0x004ce80c01007387 */ /* 0x0101e40000100a00 */
[----:B0-----:R-:W2:Y:S01]  /*54020*/  LDL.LU R12, [R1+0x500] ;  /* 0x00050000010c7983 */ /* 0x001ea20000300800 */
[----:B------:R-:W2:Y:S02]  /*54030*/  LDL.LU R13, [R1+0x504] ;  /* 0x00050400010d7983 */ /* 0x000ea40000300800 */
[----:B------:R-:W4:Y:S02]  /*54040*/  LDL.LU R14, [R1+0x508] ;  /* 0x00050800010e7983 */ /* 0x000f240000300800 */
[----:B------:R-:W4:Y:S02]  /*54050*/  LDL.LU R15, [R1+0x50c] ;  /* 0x00050c00010f7983 */ /* 0x000f240000300800 */
[----:B---3--:R-:W-:-:S02]  /*54060*/  IMAD.MOV.U32 R22, RZ, RZ, R4 ;  /* 0x000000ffff167224 */ /* 0x008fc400078e0004 */
[----:B------:R-:W-:Y:S01]  /*54070*/  IMAD.MOV.U32 R23, RZ, RZ, R5 ;  /* 0x000000ffff177224 */ /* 0x000fe200078e0005 */
[----:B------:R-:W3:Y:S01]  /*54080*/  LDL.LU R4, [R1+0x4dec] ;  /* 0x004dec0001047983 */ /* 0x000ee20000300800 */
[----:B------:R-:W3:Y:S03]  /*54090*/  LDL.LU R5, [R1+0x4de8] ;  /* 0x004de80001057983 */ /* 0x000ee60000300800 */
[----:B------:R-:W-:Y:S04]  /*540a0*/  STL.64 [R1+0x4d28], R22 ;  /* 0x004d281601007387 */ /* 0x000fe80000100a00 */
[----:B----4-:R-:W-:Y:S01]  /*540b0*/  STL.64 [R1+0x4d08], R14 ;  /* 0x004d080e01007387 */ /* 0x010fe20000100a00 */
[----:B--2---:R0:W-:Y:S03]  /*540c0*/  STL.64 [R1+0x4d00], R12 ;  /* 0x004d000c01007387 */ /* 0x0041e60000100a00 */
[----:B0-----:R-:W2:Y:S01]  /*540d0*/  LDL.LU R12, [R1+0x840] ;  /* 0x00084000010c7983 */ /* 0x001ea20000300800 */
[----:B------:R-:W2:Y:S02]  /*540e0*/  LDL.LU R13, [R1+0x844] ;  /* 0x00084400010d7983 */ /* 0x000ea40000300800 */
[----:B------:R-:W4:Y:S02]  /*540f0*/  LDL.LU R14, [R1+0x848] ;  /* 0x00084800010e7983 */ /* 0x000f240000300800 */
[----:B------:R-:W4:Y:S01]  /*54100*/  LDL.LU R15, [R1+0x84c] ;  /* 0x00084c00010f7983 */ /* 0x000f220000300800 */
[----:B------:R-:W2:Y:S01]  /*54110*/  LDL.LU R22, [R1+0x108] ;  /* 0x0001080001167983 */ /* 0x000ea20000300800 */
[----:B------:R-:W-:-:S02]  /*54120*/  IMAD.MOV.U32 R23, RZ, RZ, R28 ;  /* 0x000000ffff177224 */ /* 0x000fc400078e001c */
[----:B------:R-:W3:Y:S03]  /*54130*/  LDL.LU R28, [R1+0x4de4] ;  /* 0x004de400011c7983 */ /* 0x000ee60000300800 */
[----:B--2---:R-:W-:Y:S01]  /*54140*/  STL.64 [R1+0x4d40], R22 ;  /* 0x004d401601007387 */ /* 0x004fe20000100a00 */
[----:B----4-:R-:W-:Y:S02]  /*54150*/  STL.64 [R1+0x4d20], R14 ;  /* 0x004d200e01007387 */ /* 0x010fe40000100a00 */
[----:B------:R0:W-:Y:S02]  /*54160*/  STL.64 [R1+0x4d18], R12 ;  /* 0x004d180c01007387 */ /* 0x0001e40000100a00 */
        /* <DEDUP_REMOVED lines=18> */
[----:B--2---:R3:W-:Y:S02]  /*54290*/  STL.64 [R1+0x4d70], R22 ;  /* 0x004d701601007387 */ /* 0x0047e40000100a00 */
[----:B---3--:R-:W-:Y:S02]  /*542a0*/  IMAD.MOV.U32 R22, RZ, RZ, R4 ;  /* 0x000000ffff167224 */ /* 0x008fe400078e0004 */
[----:B------:R-:W-:Y:S01]  /*542b0*/  IMAD.MOV.U32 R23, RZ, RZ, R5 ;  /* 0x000000ffff177224 */ /* 0x000fe200078e0005 */
[----:B------:R-:W2:Y:S01]  /*542c0*/  LDL.LU R4, [R1+0x4dd4] ;  /* 0x004dd40001047983 */ /* 0x000ea20000300800 */
[----:B------:R-:W3:Y:S03]  /*542d0*/  LDL.LU R5, [R1+0x4dd0] ;  /* 0x004dd00001057983 */ /* 0x000ee60000300800 */
[----:B------:R-:W-:Y:S01]  /*542e0*/  STL.64 [R1+0x4d88], R22 ;  /* 0x004d881601007387 */ /* 0x000fe20000100a00 */
[----:B----4-:R-:W-:Y:S02]  /*542f0*/  STL.64 [R1+0x4d50], R14 ;  /* 0x004d500e01007387 */ /* 0x010fe40000100a00 */
[----:B------:R0:W-:Y:S02]  /*54300*/  STL.64 [R1+0x4d48], R12 ;  /* 0x004d480c01007387 */ /* 0x0001e40000100a00 */
[----:B0-----:R-:W4:Y:S01]  /*54310*/  LDL.LU R12, [R1+0x870] ;  /* 0x00087000010c7983 */ /* 0x001f220000300800 */
[----:B------:R-:W4:Y:S02]  /*54320*/  LDL.LU R13, [R1+0x874] ;  /* 0x00087400010d7983 */ /* 0x000f240000300800 */
[----:B------:R-:W2:Y:S02]  /*54330*/  LDL.LU R14, [R1+0x878] ;  /* 0x00087800010e7983 */ /* 0x000ea40000300800 */
[----:B------:R-:W2:Y:S01]  /*54340*/  LDL.LU R15, [R1+0x87c] ;  /* 0x00087c00010f7983 */ /* 0x000ea20000300800 */
[----:B------:R-:W2:Y:S01]  /*54350*/  LDL.LU R22, [R1+0x148] ;  /* 0x0001480001167983 */ /* 0x000ea20000300800 */
[----:B------:R-:W-:-:S05]  /*54360*/  IMAD.MOV.U32 R23, RZ, RZ, R28 ;  /* 0x000000ffff177224 */ /* 0x000fca00078e001c */
[----:B--2---:R-:W-:Y:S01]  /*54370*/  STL.64 [R1+0x4da0], R22 ;  /* 0x004da01601007387 */ /* 0x004fe20000100a00 */
[----:B------:R-:W-:Y:S02]  /*54380*/  STL.64 [R1+0x4d68], R14 ;  /* 0x004d680e01007387 */ /* 0x000fe40000100a00 */
[----:B----4-:R0:W-:Y:S02]  /*54390*/  STL.64 [R1+0x4d60], R12 ;  /* 0x004d600c01007387 */ /* 0x0101e40000100a00 */
        /* <DEDUP_REMOVED lines=16> */
[----:B------:R-:W-:-:S02]  /*544a0*/  IMAD.MOV.U32 R3, RZ, RZ, R9 ;  /* 0x000000ffff037224 */ /* 0x000fc400078e0009 */
[----:B---3--:R-:W-:Y:S02]  /*544b0*/  IMAD.MOV.U32 R22, RZ, RZ, R5 ;  /* 0x000000ffff167224 */ /* 0x008fe400078e0005 */
[----:B------:R-:W-:Y:S01]  /*544c0*/  IMAD.MOV.U32 R23, RZ, RZ, R4 ;  /* 0x000000ffff177224 */ /* 0x000fe200078e0004 */
[----:B----4-:R-:W-:Y:S01]  /*544d0*/  STL.64 [R1+0x4db0], R14 ;  /* 0x004db00e01007387 */ /* 0x010fe20000100a00 */
[----:B--2---:R0:W-:Y:S03]  /*544e0*/  STL.64 [R1+0x4da8], R12 ;  /* 0x004da80c01007387 */ /* 0x0041e60000100a00 */
[----:B0-----:R-:W2:Y:S01]  /*544f0*/  LDL.LU R12, [R1+0x8c0] ;  /* 0x0008c000010c7983 */ /* 0x001ea20000300800 */
[----:B------:R-:W2:Y:S02]  /*54500*/  LDL.LU R13, [R1+0x8c4] ;  /* 0x0008c400010d7983 */ /* 0x000ea40000300800 */
[----:B------:R-:W2:Y:S02]  /*54510*/  LDL.LU R14, [R1+0x8c8] ;  /* 0x0008c800010e7983 */ /* 0x000ea40000300800 */
[----:B------:R-:W2:Y:S01]  /*54520*/  LDL.LU R15, [R1+0x8cc] ;  /* 0x0008cc00010f7983 */ /* 0x000ea20000300800 */
[----:B------:R-:W3:Y:S01]  /*54530*/  LDL.64 R8, [R1+0x20] ;  /* 0x0000200001087983 */ /* 0x000ee20000100a00 */
[----:B------:R-:W4:Y:S02]  /*54540*/  LDL.LU R24, [R1+0x4e0] ;  /* 0x0004e00001187983 */ /* 0x000f240000300800 */
[----:B------:R-:W4:Y:S02]  /*54550*/  LDL.LU R25, [R1+0x4e4] ;  /* 0x0004e40001197983 */ /* 0x000f240000300800 */
[----:B------:R-:W4:Y:S01]  /*54560*/  LDL.LU R26, [R1+0x4e8] ;  /* 0x0004e800011a7983 */ /* 0x000f220000300800 */
[----:B------:R-:W4:Y:S01]  /*54570*/  LDL.LU R27, [R1+0x4ec] ;  /* 0x0004ec00011b7983 */ /* 0x000f220000300800 */
[----:B------:R-:W-:Y:S02]  /*54580*/  STL.64 [R1+0x1e0], R16 ;  /* 0x0001e01001007387 */ /* 0x000fe40000100a00 */
[----:B------:R-:W-:Y:S02]  /*54590*/  STL.64 [R1+0x1e8], R18 ;  /* 0x0001e81201007387 */ /* 0x000fe40000100a00 */
[----:B------:R-:W0:Y:S04]  /*545a0*/  LDSM.16.M88.4 R16, [R6+0x24080] ;  /* 0x024080000610783b */ /* 0x000e280000000200 */
[----:B0-----:R-:W-:Y:S01]  /*545b0*/  STL.64 [R1+0x1d0], R16 ;  /* 0x0001d01001007387 */ /* 0x001fe20000100a00 */
[----:B------:R-:W-:Y:S02]  /*545c0*/  STL.64 [R1+0x1d8], R18 ;  /* 0x0001d81201007387 */ /* 0x000fe40000100a00 */
[----:B------:R-:W0:Y:S02]  /*545d0*/  LDSM.16.M88.4 R16, [R6+0x24880] ;  /* 0x024880000610783b */ /* 0x000e240000000200 */
[----:B0-----:R-:W-:Y:S02]  /*545e0*/  STL.64 [R1+0x1c0], R16 ;  /* 0x0001c01001007387 */ /* 0x001fe40000100a00 */
        /* <DEDUP_REMOVED lines=14> */
[----:B------:R-:W1:Y:S04]  /*546d0*/  LDSM.16.M88.4 R4, [R6+0x27880] ;  /* 0x027880000604783b */ /* 0x000e680000000200 */
[----:B0-----:R-:W-:Y:S01]  /*546e0*/  STL.64 [R1+0x170], R16 ;  /* 0x0001701001007387 */ /* 0x001fe20000100a00 */
[----:B------:R0:W-:Y:S03]  /*546f0*/  STL.64 [R1+0x178], R18 ;  /* 0x0001781201007387 */ /* 0x0001e60000100a00 */
[----:B0-----:R-:W2:Y:S01]  /*54700*/  LDL.LU.64 R18, [R1+0x4dc8] ;  /* 0x004dc80001127983 */ /* 0x001ea20000300a00 */
[----:B------:R-:W2:Y:S02]  /*54710*/  LDL.LU.64 R16, [R1+0x4dc0] ;  /* 0x004dc00001107983 */ /* 0x000ea40000300a00 */
[----:B-1----:R-:W-:Y:S02]  /*54720*/  STL.64 [R1+0x160], R4 ;  /* 0x0001600401007387 */ /* 0x002fe40000100a00 */
[----:B------:R0:W-:Y:S02]  /*54730*/  STL.64 [R1+0x168], R6 ;  /* 0x0001680601007387 */ /* 0x0001e40000100a00 */
[----:B0-----:R-:W2:Y:S04]  /*54740*/  LDL.LU R7, [R1+0x4db8] ;  /* 0x004db80001077983 */ /* 0x001ea80000300800 */
[----:B--2---:R-:W0:Y:S01]  /*54750*/  LDSM.16.MT88.4 R4, [R7+0x10080] ;  /* 0x010080000704783b */ /* 0x004e220000004200 */
[C---:B------:R-:W-:Y:S03]  /*54760*/  HMMA.16816.F32 R20, R16.reuse, R22, R12 ;  /* 0x000000161014723c */ /* 0x040fe6000000180c */
[----:B0-----:R-:W-:Y:S01]  /*54770*/  STL.64 [R1+0x4be8], R6 ;  /* 0x004be80601007387 */ /* 0x001fe20000100a00 */
[----:B------:R0:W-:Y:S03]  /*54780*/  STL.64 [R1+0x4be0], R4 ;  /* 0x004be00401007387 */ /* 0x0001e60000100a00 */
[----:B0-----:R-:W2:Y:S01]  /*54790*/  LDL.LU R4, [R1+0x4d0] ;  /* 0x0004d00001047983 */ /* 0x001ea20000300800 */
[----:B------:R-:W2:Y:S02]  /*547a0*/  LDL.LU R5, [R1+0x4d4] ;  /* 0x0004d40001057983 */ /* 0x000ea40000300800 */
[----:B------:R-:W2:Y:S02]  /*547b0*/  LDL.LU R6, [R1+0x4d8] ;  /* 0x0004d80001067983 */ /* 0x000ea40000300800 */
[----:B------:R-:W2:Y:S01]  /*547c0*/  LDL.LU R7, [R1+0x4dc] ;  /* 0x0004dc0001077983 */ /* 0x000ea20000300800 */
[----:B------:R-:W2:Y:S01]  /*547d0*/  LDL.LU.64 R14, [R1+0x4db0] ;  /* 0x004db000010e7983 */ /* 0x000ea20000300a00 */
[----:B------:R-:W2:Y:S09]  /*547e0*/  LDL.LU.64 R12, [R1+0x4da8] ;  /* 0x004da800010c7983 */ /* 0x000eb20000300a00 */
[----:B------:R-:W-:Y:S02]  /*547f0*/  STL.64 [R1+0x8c0], R20 ;  /* 0x0008c01401007387 */ /* 0x000fe40000100a00 */
[----:B------:R0:W-:Y:S02]  /*54800*/  STL.64 [R1+0x8c8], R22 ;  /* 0x0008c81601007387 */ /* 0x0001e40000100a00 */
        /* <DEDUP_REMOVED lines=53> */
[----:B------:R-:W2:Y:S02]  /*54b60*/  LDL.LU.64 R22, [R1+0x4ce0] ;  /* 0x004ce00001167983 */ /* 0x000ea40000300a00 */
[----:B------:R-:W2:Y:S11]  /*54b70*/  LDL.LU.64 R20, [R1+0x4cd8] ;  /* 0x004cd80001147983 */ /* 0x000eb60000300a00 */
[----:B------:R-:W-:Y:S05]  /*54b80*/  @!UPT UIADD3 URZ, URZ, URZ, URZ ;  /* 0x0000003f3f3ff290 */ /* 0x000fea000fffe03f */
[----:B------:R0:W-:Y:S01]  /*54b90*/  STL.64 [R1+0x500], R16 ;  /* 0x0005001001007387 */ /* 0x0001e20000100a00 */
[----:B------:R-:W-:Y:S02]  /*54ba0*/  STL.64 [R1+0x508], R18 ;  /* 0x0005081201007387 */ /* 0x000fe40000100a00 */
[----:B0-----:R-:W-:Y:S02]  /*54bb0*/  IMAD.MOV.U32 R16, RZ, RZ, R2 ;  /* 0x000000ffff107224 */ /* 0x001fe400078e0002 */
[----:B------:R-:W-:Y:S02]  /*54bc0*/  IMAD.MOV.U32 R17, RZ, RZ, R0 ;  /* 0x000000ffff117224 */ /* 0x000fe400078e0000 */
[----:B---3--:R-:W-:Y:S02]  /*54bd0*/  IMAD.MOV.U32 R2, RZ, RZ, R8 ;  /* 0x000000ffff027224 */ /* 0x008fe400078e0008 */
[----:B------:R-:W-:Y:S01]  /*54be0*/  IMAD.MOV.U32 R0, RZ, RZ, R9 ;  /* 0x000000ffff007224 */ /* 0x000fe200078e0009 */
[C---:B--2---:R-:W-:Y:S11]  /*54bf0*/  HMMA.16816.F32 R12, R20.reuse, R8, R12 ;  /* 0x00000008140c723c */ /* 0x044ff6000000180c */
[----:B------:R-:W-:Y:S11]  /*54c00*/  @!UPT UIADD3 URZ, URZ, URZ, URZ ;  /* 0x0000003f3f3ff290 */ /* 0x000ff6000fffe03f */
[----:B------:R-:W-:Y:S01]  /*54c10*/  @!UPT UIADD3 URZ, URZ, URZ, URZ ;  /* 0x0000003f3f3ff290 */ /* 0x000fe2000fffe03f */
[----:B------:R-:W-:Y:S01]  /*54c20*/  STL.64 [R1+0x4f0], R12 ;  /* 0x0004f00c01007387 */ /* 0x000fe20000100a00 */
[----:B------:R0:W-:Y:S03]  /*54c30*/  STL.64 [R1+0x4f8], R14 ;  /* 0x0004f80e01007387 */ /* 0x0001e60000100a00 */
[----:B0-----:R-:W2:Y:S01]  /*54c40*/  LDL.LU R14, [R1+0x4cd0] ;  /* 0x004cd000010e7983 */ /* 0x001ea20000300800 */
[----:B------:R-:W3:Y:S02]  /*54c50*/  LDL.LU.64 R12, [R1+0x4cc8] ;  /* 0x004cc800010c7983 */ /* 0x000ee40000300a00 */
[----:B------:R-:W2:Y:S01]  /*54c60*/  LDL.LU.64 R8, [R1+0x4cc0] ;  /* 0x004cc00001087983 */ /* 0x000ea20000300a00 */
[C---:B----4-:R-:W-:Y:S01]  /*54c70*/  HMMA.16816.F32 R16, R20.reuse, R16, R24 ;  /* 0x000000101410723c */ /* 0x050fe20000001818 */
[----:B------:R-:W4:Y:S07]  /*54c80*/  LDL.LU.64 R24, [R1+0x4cb8] ;  /* 0x004cb80001187983 */ /* 0x000f2e0000300a00 */
[C---:B--2---:R-:W-:Y:S01]  /*54c90*/  HMMA.16816.F32 R8, R20.reuse, R8, R4 ;  /* 0x000000081408723c */ /* 0x044fe20000001804 */
[----:B------:R-:W2:Y:S11]  /*54ca0*/  LDL.LU R4, [R1+0x7f0] ;  /* 0x0007f00001047983 */ /* 0x000eb60000300800 */
[----:B------:R-:W-:Y:S03]  /*54cb0*/  @!UPT UIADD3 URZ, URZ, URZ, URZ ;  /* 0x0000003f3f3ff290 */ /* 0x000fe6000fffe03f */
[----:B------:R-:W-:Y:S02]  /*54cc0*/  STL.64 [R1+0x4e0], R16 ;  /* 0x0004e01001007387 */ /* 0x000fe40000100a00 */
[----:B------:R-:W-:Y:S06]  /*54cd0*/  STL.64 [R1+0x4e8], R18 ;  /* 0x0004e81201007387 */ /* 0x000fec0000100a00 */
[----:B------:R-:W-:Y:S01]  /*54ce0*/  STL.64 [R1+0x4d0], R8 ;  /* 0x0004d00801007387 */ /* 0x000fe20000100a00 */
[----:B------:R-:W-:Y:S02]  /*54cf0*/  STL.64 [R1+0x4d8], R10 ;  /* 0x0004d80a01007387 */ /* 0x000fe40000100a00 */
[----:B------:R-:W2:Y:S02]  /*54d00*/  LDL.LU R5, [R1+0x7f4] ;  /* 0x0007f40001057983 */ /* 0x000ea40000300800 */
[----:B------:R-:W2:Y:S01]  /*54d10*/  LDL.LU R6, [R1+0x7f8] ;  /* 0x0007f80001067983 */ /* 0x000ea20000300800 */
[----:B------:R-:W2:Y:S04]  /*54d20*/  LDL.LU R7, [R1+0x7fc] ;  /* 0x0007fc0001077983 */ /* 0x000ea80000300800 */
[----:B--2---:R-:W-:Y:S01]  /*54d30*/  STL.64 [R1+0x4c60], R6 ;  /* 0x004c600601007387 */ /* 0x004fe20000100a00 */
[----:B------:R0:W-:Y:S03]  /*54d40*/  STL.64 [R1+0x4c58], R4 ;  /* 0x004c580401007387 */ /* 0x0001e60000100a00 */
[----:B0-----:R-:W2:Y:S01]  /*54d50*/  LDL.LU R4, [R1+0x810] ;  /* 0x0008100001047983 */ /* 0x001ea20000300800 */
[----:B------:R-:W2:Y:S02]  /*54d60*/  LDL.LU R5, [R1+0x814] ;  /* 0x0008140001057983 */ /* 0x000ea40000300800 */
[----:B------:R-:W2:Y:S02]  /*54d70*/  LDL.LU R6, [R1+0x818] ;  /* 0x0008180001067983 */ /* 0x000ea40000300800 */
[----:B------:R-:W2:Y:S01]  /*54d80*/  LDL.LU R7, [R1+0x81c] ;  /* 0x00081c0001077983 */ /* 0x000ea20000300800 */
[----:B------:R-:W2:Y:S01]  /*54d90*/  LDL.LU R8, [R1+0x4b0] ;  /* 0x0004b00001087983 */ /* 0x000ea20000300800 */
[----:B------:R-:W2:Y:S02]  /*54da0*/  LDL.LU R9, [R1+0x4b4] ;  /* 0x0004b40001097983 */ /* 0x000ea40000300800 */
[----:B------:R-:W2:Y:S02]  /*54db0*/  LDL.LU R10, [R1+0x4b8] ;  /* 0x0004b800010a7983 */ /* 0x000ea40000300800 */
[----:B------:R-:W2:Y:S02]  /*54dc0*/  LDL.LU R11, [R1+0x4bc] ;  /* 0x0004bc00010b7983 */ /* 0x000ea40000300800 */
[----:B--2---:R-:W-:Y:S01]  /*54dd0*/  STL.64 [R1+0x4cb0], R10 ;  /* 0x004cb00a01007387 */ /* 0x004fe20000100a00 */
[----:B------:R0:W-:Y:S03]  /*54de0*/  STL.64 [R1+0x4ca8], R8 ;  /* 0x004ca80801007387 */ /* 0x0001e60000100a00 */
[----:B0-----:R-:W4:Y:S01]  /*54df0*/  LDL.LU R8, [R1+0x4c0] ;  /* 0x0004c00001087983 */ /* 0x001f220000300800 */
[----:B------:R-:W4:Y:S02]  /*54e00*/  LDL.LU R9, [R1+0x4c4] ;  /* 0x0004c40001097983 */ /* 0x000f240000300800 */
[----:B------:R-:W4:Y:S02]  /*54e10*/  LDL.LU R10, [R1+0x4c8] ;  /* 0x0004c800010a7983 */ /* 0x000f240000300800 */
[----:B------:R-:W4:Y:S01]  /*54e20*/  LDL.LU R11, [R1+0x4cc] ;  /* 0x0004cc00010b7983 */ /* 0x000f220000300800 */
[----:B------:R-:W2:Y:S01]  /*54e30*/  LDL.LU R16, [R1+0x4a0] ;  /* 0x0004a00001107983 */ /* 0x000ea20000300800 */
[----:B------:R-:W2:Y:S02]  /*54e40*/  LDL.LU R17, [R1+0x4a4] ;  /* 0x0004a40001117983 */ /* 0x000ea40000300800 */
[----:B------:R-:W2:Y:S02]  /*54e50*/  LDL.LU R18, [R1+0x4a8] ;  /* 0x0004a80001127983 */ /* 0x000ea40000300800 */
[----:B------:R-:W2:Y:S01]  /*54e60*/  LDL.LU R19, [R1+0x4ac] ;  /* 0x0004ac0001137983 */ /* 0x000ea20000300800 */
[----:B------:R-:W-:Y:S01]  /*54e70*/  STL.64 [R1+0x4c78], R6 ;  /* 0x004c780601007387 */ /* 0x000fe20000100a00 */
[----:B------:R0:W-:Y:S03]  /*54e80*/  STL.64 [R1+0x4c70], R4 ;  /* 0x004c700401007387 */ /* 0x0001e60000100a00 */
[----:B0-----:R-:W2:Y:S01]  /*54e90*/  LDL.64 R4, [R1+0x1e0] ;  /* 0x0001e00001047983 */ /* 0x001ea20000100a00 */
[C---:B----4-:R-:W-:Y:S03]  /*54ea0*/  HMMA.16816.F32 R8, R20.reuse, R24, R8 ;  /* 0x000000181408723c */ /* 0x050fe60000001808 */
[----:B--2---:R0:W-:Y:S11]  /*54eb0*/  STL.64 [R1+0x4c88], R4 ;  /* 0x004c880401007387 */ /* 0x0041f60000100a00 */
[----:B------:R-:W-:Y:S09]  /*54ec0*/  @!UPT UIADD3 URZ, URZ, URZ, URZ ;  /* 0x0000003f3f3ff290 */ /* 0x000ff2000fffe03f */
[----:B------:R1:W-:Y:S01]  /*54ed0*/  STL [R1+0x4c0], R8 ;  /* 0x0004c00801007387 */ /* 0x0003e20000100800 */
[----:B------:R-:W-:Y:S02]  /*54ee0*/  IMAD.MOV.U32 R15, RZ, RZ, R10 ;  /* 0x000000ffff0f7224 */ /* 0x000fe400078e000a */
[----:B0-----:R-:W-:Y:S02]  /*54ef0*/  IMAD.MOV.U32 R5, RZ, RZ, R3 ;  /* 0x000000ffff057224 */ /* 0x001fe400078e0003 */
[----:B------:R-:W-:Y:S02]  /*54f00*/  IMAD.MOV.U32 R4, RZ, RZ, R14 ;  /* 0x000000ffff047224 */ /* 0x000fe400078e000e */
[----:B------:R-:W-:Y:S02]  /*54f10*/  IMAD.MOV.U32 R3, RZ, RZ, R11 ;  /* 0x000000ffff037224 */ /* 0x000fe400078e000b */
[----:B------:R-:W-:Y:S01]  /*54f20*/  IMAD.MOV.U32 R14, RZ, RZ, R9 ;  /* 0x000000ffff0e7224 */ /* 0x000fe200078e0009 */
[----:B------:R-:W3:Y:S01]  /*54f30*/  LDL.LU.64 R10, [R1+0x4cb0] ;  /* 0x004cb000010a7983 */ /* 0x000ee20000300a00 */
[----:B-1----:R-:W3:Y:S02]  /*54f40*/  LDL.LU.64 R8, [R1+0x4ca8] ;  /* 0x004ca80001087983 */ /* 0x002ee40000300a00 */
[----:B------:R0:W-:Y:S02]  /*54f50*/  STL.64 [R1+0x4c08], R24 ;  /* 0x004c081801007387 */ /* 0x0001e40000100a00 */
[----:B0-----:R-:W2:Y:S04]  /*54f60*/  LDL.64 R24, [R1+0x1b0] ;  /* 0x0001b00001187983 */ /* 0x001ea80000100a00 */
[----:B--2---:R0:W-:Y:S04]  /*54f70*/  STL.64 [R1+0x4c68], R24 ;  /* 0x004c681801007387 */ /* 0x0041e80000100a00 */
[----:B0-----:R-:W2:Y:S01]  /*54f80*/  LDL.64 R24, [R1+0x1d0] ;  /* 0x0001d00001187983 */ /* 0x001ea20000100a00 */
[C---:B---3--:R-:W-:Y:S03]  /*54f90*/  HMMA.16816.F32 R8, R20.reuse, R12, R8 ;  /* 0x0000000c1408723c */ /* 0x048fe60000001808 */
[----:B--2---:R0:W-:Y:S04]  /*54fa0*/  STL.64 [R1+0x4c80], R24 ;  /* 0x004c801801007387 */ /* 0x0041e80000100a00 */
        /* <DEDUP_REMOVED lines=10> */
[----:B------:R0:W-:Y:S04]  /*55050*/  STL [R1+0x44a0], R3 ;  /* 0x0044a00301007387 */ /* 0x0001e80000100800 */
[----:B0-----:R-:W3:Y:S01]  /*55060*/  LDL R3, [R1+0x9d0] ;  /* 0x0009d00001037983 */ /* 0x001ee20000100800 */
[----:B------:R-:W-:Y:S02]  /*55070*/  STL [R1+0x449c], R15 ;  /* 0x00449c0f01007387 */ /* 0x000fe40000100800 */
[----:B------:R-:W-:Y:S02]  /*55080*/  STL [R1+0x4498], R14 ;  /* 0x0044980e01007387 */ /* 0x000fe40000100800 */
[----:B------:R0:W-:Y:S01]  /*55090*/  STL.64 [R1+0x4b0], R8 ;  /* 0x0004b00801007387 */ /* 0x0001e20000100a00 */
[----:B------:R-:W-:Y:S04]  /*550a0*/  STL.64 [R1+0x4b8], R10 ;  /* 0x0004b80a01007387 */ /* 0x000fe80000100a00 */
[----:B0-----:R-:W4:Y:S01]  /*550b0*/  LDL.LU.64 R8, [R1+0x4ca0] ;  /* 0x004ca00001087983 */ /* 0x001f220000300a00 */
[----:B------:R0:W-:Y:S03]  /*550c0*/  STL.64 [R1+0x4ba8], R12 ;  /* 0x004ba80c01007387 */ /* 0x0001e60000100a00 */
[----:B0-----:R-:W2:Y:S01]  /*550d0*/  LDL.64 R12, [R1+0x1c0] ;  /* 0x0001c000010c7983 */ /* 0x001ea20000100a00 */
[C---:B----4-:R-:W-:Y:S11]  /*550e0*/  HMMA.16816.F32 R16, R20.reuse, R8, R16 ;  /* 0x000000081410723c */ /* 0x050ff60000001810 */
[----:B------:R-:W-:Y:S11]  /*550f0*/  @!UPT UIADD3 URZ, URZ, URZ, URZ ;  /* 0x0000003f3f3ff290 */ /* 0x000ff6000fffe03f */
[----:B------:R-:W-:Y:S01]  /*55100*/  @!UPT UIADD3 URZ, URZ, URZ, URZ ;  /* 0x0000003f3f3ff290 */ /* 0x000fe2000fffe03f */
[----:B------:R-:W-:Y:S01]  /*55110*/  STL.64 [R1+0x4a0], R16 ;  /* 0x0004a01001007387 */ /* 0x000fe20000100a00 */
[----:B------:R-:W-:Y:S02]  /*55120*/  STL.64 [R1+0x4a8], R18 ;  /* 0x0004a81201007387 */ /* 0x000fe40000100a00 */
[----:B---3--:R-:W0:Y:S01]  /*55130*/  LDSM.16.MT88.4 R16, [R3+0x10100] ;  /* 0x010100000310783b */ /* 0x008e220000004200 */
[C---:B--2---:R-:W-:Y:S01]  /*55140*/  HMMA.16816.F32 R4, R20.reuse, R4, R24 ;  /* 0x000000041404723c */ /* 0x044fe20000001818 */
[----:B------:R-:W-:Y:S04]  /*55150*/  STL [R1+0x4b78], R3 ;  /* 0x004b780301007387 */ /* 0x000fe80000100800 */
[----:B0-----:R-:W-:Y:S01]  /*55160*/  STL.64 [R1+0x4a98], R18 ;  /* 0x004a981201007387 */ /* 0x001fe20000100a00 */
[----:B------:R0:W-:Y:S03]  /*55170*/  STL.64 [R1+0x4a90], R16 ;  /* 0x004a901001007387 */ /* 0x0001e60000100a00 */
[----:B0-----:R-:W2:Y:S01]  /*55180*/  LDL.LU R16, [R1+0x800] ;  /* 0x0008000001107983 */ /* 0x001ea20000300800 */
[----:B------:R-:W2:Y:S02]  /*55190*/  LDL.LU R17, [R1+0x804] ;  /* 0x0008040001117983 */ /* 0x000ea40000300800 */
[----:B------:R-:W2:Y:S02]  /*551a0*/  LDL.LU R18, [R1+0x808] ;  /* 0x0008080001127983 */ /* 0x000ea40000300800 */
[----:B------:R-:W2:Y:S01]  /*551b0*/  LDL.LU R19, [R1+0x80c] ;  /* 0x00080c0001137983 */ /* 0x000ea20000300800 */
[----:B------:R-:W3:Y:S01]  /*551c0*/  LDL.LU.64 R26, [R1+0x4c98] ;  /* 0x004c9800011a7983 */ /* 0x000ee20000300a00 */
[----:B------:R-:W3:Y:S07]  /*551d0*/  LDL.LU.64 R24, [R1+0x4c90] ;  /* 0x004c900001187983 */ /* 0x000eee0000300a00 */
[----:B------:R0:W-:Y:S02]  /*551e0*/  STL.64 [R1+0x830], R4 ;  /* 0x0008300401007387 */ /* 0x0001e40000100a00 */
[----:B------:R-:W-:Y:S01]  /*551f0*/  STL.64 [R1+0x838], R6 ;  /* 0x0008380601007387 */ /* 0x000fe20000100a00 */
[----:B0-----:R-:W3:Y:S02]  /*55200*/  LDL.LU.64 R4, [R1+0x4c88] ;  /* 0x004c880001047983 */ /* 0x001ee40000300a00 */
[C---:B---3--:R-:W-:Y:S01]  /*55210*/  HMMA.16816.F32 R24, R20.reuse, R4, R24 ;  /* 0x000000041418723c */ /* 0x048fe20000001818 */
[----:B------:R-:W-:Y:S11]  /*55220*/  IMAD.MOV.U32 R3, RZ, RZ, R5 ;  /* 0x000000ffff037224 */ /* 0x000ff600078e0005 */
[----:B------:R-:W-:Y:S11]  /*55230*/  @!UPT UIADD3 URZ, URZ, URZ, URZ ;  /* 0x0000003f3f3ff290 */ /* 0x000ff6000fffe03f */
[----:B------:R0:W-:Y:S01]  /*55240*/  STL.64 [R1+0x820], R24 ;  /* 0x0008201801007387 */ /* 0x0001e20000100a00 */
[----:B------:R-:W-:Y:S03]  /*55250*/  STL.64 [R1+0x828], R26 ;  /* 0x0008281a01007387 */ /* 0x000fe60000100a00 */
[----:B0-----:R-:W3:Y:S01]  /*55260*/  LDL.LU.64 R24, [R1+0x4c80] ;  /* 0x004c800001187983 */ /* 0x001ee20000300a00 */
[----:B------:R-:W3:Y:S02]  /*55270*/  LDL.LU.64 R6, [R1+0x4c78] ;  /* 0x004c780001067983 */ /* 0x000ee40000300a00 */
[----:B------:R-:W3:Y:S02]  /*55280*/  LDL.LU.64 R4, [R1+0x4c70] ;  /* 0x004c700001047983 */ /* 0x000ee40000300a00 */
[----:B------:R-:W-:Y:S01]  /*55290*/  STL [R1+0x4b7c], R3 ;  /* 0x004b7c0301007387 */ /* 0x000fe20000100800 */
[----:B---3--:R-:W-:Y:S01]  /*552a0*/  HMMA.16816.F32 R4, R20, R24, R4 ;  /* 0x000000181404723c */ /* 0x008fe20000001804 */
[----:B------:R-:W-:-:S02]  /*552b0*/  IMAD.MOV.U32 R29, RZ, RZ, R24 ;  /* 0x000000ffff1d7224 */ /* 0x000fc400078e0018 */
[----:B------:R-:W-:Y:S02]  /*552c0*/  IMAD.MOV.U32 R28, RZ, RZ, R25 ;  /* 0x000000ffff1c7224 */ /* 0x000fe400078e0019 */
[----:B------:R-:W3:Y:S11]  /*552d0*/  LDL.LU.64 R24, [R1+0x4c68] ;  /* 0x004c680001187983 */ /* 0x000ef60000300a00 */
[----:B------:R-:W-:Y:S07]  /*552e0*/  @!UPT UIADD3 URZ, URZ, URZ, URZ ;  /* 0x0000003f3f3ff290 */ /* 0x000fee000fffe03f */
[----:B------:R0:W-:Y:S01]  /*552f0*/  STL.64 [R1+0x810], R4 ;  /* 0x0008100401007387 */ /* 0x0001e20000100a00 */
[----:B------:R-:W-:Y:S02]  /*55300*/  IMAD.MOV.U32 R10, RZ, RZ, R6 ;  /* 0x000000ffff0a7224 */ /* 0x000fe400078e0006 */
[----:B------:R-:W-:Y:S02]  /*55310*/  IMAD.MOV.U32 R11, RZ, RZ, R7 ;  /* 0x000000ffff0b7224 */ /* 0x000fe400078e0007 */
[----:B------:R-:W3:Y:S04]  /*55320*/  LDL.LU.64 R6, [R1+0x4c60] ;  /* 0x004c600001067983 */ /* 0x000ee80000300a00 */
[----:B0-----:R-:W3:Y:S01]  /*55330*/  LDL.LU.64 R4, [R1+0x4c58] ;  /* 0x004c580001047983 */ /* 0x001ee20000300a00 */
[----:B--2---:R-:W-:Y:S01]  /*55340*/  HMMA.16816.F32 R16, R20, R12, R16 ;  /* 0x0000000c1410723c */ /* 0x004fe20000001810 */
[----:B------:R-:W-:-:S02]  /*55350*/  IMAD.MOV.U32 R3, RZ, RZ, R13 ;  /* 0x000000ffff037224 */ /* 0x000fc400078e000d */
[----:B------:R-:W-:Y:S01]  /*55360*/  STL [R1+0x4b84], R28 ;  /* 0x004b841c01007387 */ /* 0x000fe20000100800 */
[----:B------:R-:W-:Y:S01]  /*55370*/  STL [R1+0x4b80], R29 ;  /* 0x004b801d01007387 */ /* 0x000fe20000100800 */
[----:B------:R-:W-:Y:S02]  /*55380*/  STL [R1+0x4374], R11 ;  /* 0x0043740b01007387 */ /* 0x000fe40000100800 */
[----:B------:R-:W-:Y:S02]  /*55390*/  STL [R1+0x4370], R10 ;  /* 0x0043700a01007387 */ /* 0x000fe40000100800 */
[----:B------:R-:W-:Y:S11]  /*553a0*/  STL [R1+0x4b88], R3 ;  /* 0x004b880301007387 */ /* 0x000ff60000100800 */
[----:B------:R-:W-:Y:S03]  /*553b0*/  @!UPT UIADD3 URZ, URZ, URZ, URZ ;  /* 0x0000003f3f3ff290 */ /* 0x000fe6000fffe03f */
[----:B------:R0:W-:Y:S01]  /*553c0*/  STL.64 [R1+0x800], R16 ;  /* 0x0008001001007387 */ /* 0x0001e20000100a00 */
[----:B------:R1:W-:Y:S01]  /*553d0*/  STL.64 [R1+0x808], R18 ;  /* 0x0008081201007387 */ /* 0x0003e20000100a00 */
[----:B---3--:R-:W-:Y:S11]  /*553e0*/  HMMA.16816.F32 R4, R20, R24, R4 ;  /* 0x000000181404723c */ /* 0x008ff60000001804 */
[----:B------:R-:W-:Y:S11]  /*553f0*/  @!UPT UIADD3 URZ, URZ, URZ, URZ ;  /* 0x0000003f3f3ff290 */ /* 0x000ff6000fffe03f */
[----:B------:R-:W-:Y:S01]  /*55400*/  @!UPT UIADD3 URZ, URZ, URZ, URZ ;  /* 0x0000003f3f3ff290 */ /* 0x000fe2000fffe03f */
[----:B------:R-:W-:Y:S01]  /*55410*/  STL.64 [R1+0x7f0], R4 ;  /* 0x0007f00401007387 */ /* 0x000fe20000100a00 */
[----:B------:R-:W2:Y:S02]  /*55420*/  LDL.LU R12, [R1+0x450] ;  /* 0x00045000010c7983 */ /* 0x000ea40000300800 */
[----:B------:R-:W2:Y:S02]  /*55430*/  LDL.LU R13, [R1+0x454] ;  /* 0x00045400010d7983 */ /* 0x000ea40000300800 */
[----:B------:R-:W3:Y:S01]  /*55440*/  LDL.LU R14, [R1+0x458] ;  /* 0x00045800010e7983 */ /* 0x000ee20000300800 */
[----:B------:R-:W3:Y:S01]  /*55450*/  LDL.LU R15, [R1+0x45c] ;  /* 0x00045c00010f7983 */ /* 0x000ee20000300800 */
[----:B0-----:R-:W4:Y:S02]  /*55460*/  LDL.LU R16, [R1+0x460] ;  /* 0x0004600001107983 */ /* 0x001f240000300800 */
[----:B------:R-:W4:Y:S02]  /*55470*/  LDL.LU R17, [R1+0x464] ;  /* 0x0004640001117983 */ /* 0x000f240000300800 */
[----:B-1----:R-:W2:Y:S01]  /*55480*/  LDL.LU R18, [R1+0x468] ;  /* 0x0004680001127983 */ /* 0x002ea20000300800 */
[----:B------:R-:W2:Y:S04]  /*55490*/  LDL.LU R19, [R1+0x46c] ;  /* 0x00046c0001137983 */ /* 0x000ea80000300800 */
[----:B--2---:R-:W-:Y:S01]  /*554a0*/  STL.64 [R1+0x4bc8], R18 ;  /* 0x004bc81201007387 */ /* 0x004fe20000100a00 */
[----:B----4-:R0:W-:Y:S03]  /*554b0*/  STL.64 [R1+0x4bc0], R16 ;  /* 0x004bc01001007387 */ /* 0x0101e60000100a00 */
[----:B0-----:R-:W2:Y:S01]  /*554c0*/  LDL.64 R16, [R1+0x10] ;  /* 0x0000100001107983 */ /* 0x001ea20000100a00 */
[----:B------:R-:W-:-:S02]  /*554d0*/  IMAD.MOV.U32 R28, RZ, RZ, R24 ;  /* 0x000000ffff1c7224 */ /* 0x000fc400078e0018 */
[----:B------:R-:W-:Y:S01]  /*554e0*/  IMAD.MOV.U32 R29, RZ, RZ, R25 ;  /* 0x000000ffff1d7224 */ /* 0x000fe200078e0019 */
[----:B--2---:R0:W-:Y:S02]  /*554f0*/  STL.64 [R1+0x4bd0], R16 ;  /* 0x004bd01001007387 */ /* 0x0041e40000100a00 */
[----:B0-----:R-:W-:Y:S02]  /*55500*/  IMAD.MOV.U32 R16, RZ, RZ, R2 ;  /* 0x000000ffff107224 */ /* 0x001fe400078e0002 */
[----:B------:R-:W-:-:S05]  /*55510*/  IMAD.MOV.U32 R17, RZ, RZ, R0 ;  /* 0x000000ffff117224 */ /* 0x000fca00078e0000 */
[----:B------:R0:W-:Y:S04]  /*55520*/  STL.64 [R1+0x4bf0], R16 ;  /* 0x004bf01001007387 */ /* 0x0001e80000100a00 */
[----:B0-----:R-:W2:Y:S01]  /*55530*/  LDL.LU R16, [R1+0x490] ;  /* 0x0004900001107983 */ /* 0x001ea20000300800 */
[----:B------:R-:W2:Y:S02]  /*55540*/  LDL.LU R17, [R1+0x494] ;  /* 0x0004940001117983 */ /* 0x000ea40000300800 */
[----:B------:R-:W4:Y:S02]  /*55550*/  LDL.LU R18, [R1+0x498] ;  /* 0x0004980001127983 */ /* 0x000f240000300800 */
[----:B------:R-:W4:Y:S01]  /*55560*/  LDL.LU R19, [R1+0x49c] ;  /* 0x00049c0001137983 */ /* 0x000f220000300800 */
[----:B------:R-:W2:Y:S01]  /*55570*/  LDL.LU R24, [R1+0x7b0] ;  /* 0x0007b00001187983 */ /* 0x000ea20000300800 */
[----:B------:R-:W2:Y:S02]  /*55580*/  LDL.LU R25, [R1+0x7b4] ;  /* 0x0007b40001197983 */ /* 0x000ea40000300800 */
[----:B------:R-:W2:Y:S02]  /*55590*/  LDL.LU R26, [R1+0x7b8] ;  /* 0x0007b800011a7983 */ /* 0x000ea40000300800 */
[----:B------:R-:W2:Y:S02]  /*555a0*/  LDL.LU R27, [R1+0x7bc] ;  /* 0x0007bc00011b7983 */ /* 0x000ea40000300800 */
[----:B--2---:R-:W-:Y:S01]  /*555b0*/  STL.64 [R1+0x4c18], R26 ;  /* 0x004c181a01007387 */ /* 0x004fe20000100a00 */
[----:B------:R0:W-:Y:S03]  /*555c0*/  STL.64 [R1+0x4c10], R24 ;  /* 0x004c101801007387 */ /* 0x0001e60000100a00 */
        /* <DEDUP_REMOVED lines=8> */
[----:B0-----:R-:W2:Y:S01]  /*55650*/  LDL.64 R24, [R1+0x1a0] ;  /* 0x0001a00001187983 */ /* 0x001ea20000100a00 */
[----:B----4-:R-:W-:Y:S02]  /*55660*/  STL.64 [R1+0x4c00], R18 ;  /* 0x004c001201007387 */ /* 0x010fe40000100a00 */
[----:B------:R0:W-:Y:S02]  /*55670*/  STL.64 [R1+0x4bf8], R16 ;  /* 0x004bf81001007387 */ /* 0x0001e40000100a00 */
[----:B0-----:R-:W4:Y:S04]  /*55680*/  LDL.64 R16, [R1+0x170] ;  /* 0x0001700001107983 */ /* 0x001f280000100a00 */
[----:B----4-:R0:W-:Y:S04]  /*55690*/  STL.64 [R1+0x4c20], R16 ;  /* 0x004c201001007387 */ /* 0x0101e80000100a00 */
[----:B0-----:R-:W4:Y:S01]  /*556a0*/  LDL.LU R16, [R1+0x7c0] ;  /* 0x0007c00001107983 */ /* 0x001f220000300800 */
[----:B------:R-:W4:Y:S02]  /*556b0*/  LDL.LU R17, [R1+0x7c4] ;  /* 0x0007c40001117983 */ /* 0x000f240000300800 */
[----:B------:R-:W2:Y:S02]  /*556c0*/  LDL.LU R18, [R1+0x7c8] ;  /* 0x0007c80001127983 */ /* 0x000ea40000300800 */
[----:B------:R-:W2:Y:S02]  /*556d0*/  LDL.LU R19, [R1+0x7cc] ;  /* 0x0007cc0001137983 */ /* 0x000ea40000300800 */
[----:B--2---:R-:W-:Y:S01]  /*556e0*/  STL.64 [R1+0x4c38], R18 ;  /* 0x004c381201007387 */ /* 0x004fe20000100a00 */
[----:B----4-:R0:W-:Y:S03]  /*556f0*/  STL.64 [R1+0x4c30], R16 ;  /* 0x004c301001007387 */ /* 0x0101e60000100a00 */
[----:B0-----:R-:W2:Y:S04]  /*55700*/  LDL.64 R16, [R1+0x190] ;  /* 0x0001900001107983 */ /* 0x001ea80000100a00 */
[----:B--2---:R0:W-:Y:S04]  /*55710*/  STL.64 [R1+0x4c50], R16 ;  /* 0x004c501001007387 */ /* 0x0041e80000100a00 */
[----:B0-----:R-:W2:Y:S01]  /*55720*/  LDL.LU R16, [R1+0x7e0] ;  /* 0x0007e00001107983 */ /* 0x001ea20000300800 */
[----:B------:R-:W2:Y:S02]  /*55730*/  LDL.LU R17, [R1+0x7e4] ;  /* 0x0007e40001117983 */ /* 0x000ea40000300800 */
[----:B------:R-:W2:Y:S02]  /*55740*/  LDL.LU R18, [R1+0x7e8] ;  /* 0x0007e80001127983 */ /* 0x000ea40000300800 */
[----:B------:R-:W2:Y:S01]  /*55750*/  LDL.LU R19, [R1+0x7ec] ;  /* 0x0007ec0001137983 */ /* 0x000ea20000300800 */
[----:B------:R-:W4:Y:S01]  /*55760*/  LDL.64 R4, [R1+0x160] ;  /* 0x0001600001047983 */ /* 0x000f220000100a00 */
[----:B---3--:R-:W-:Y:S02]  /*55770*/  STL.64 [R1+0x4bb8], R14 ;  /* 0x004bb80e01007387 */ /* 0x008fe40000100a00 */
[----:B------:R0:W-:Y:S02]  /*55780*/  STL.64 [R1+0x4bb0], R12 ;  /* 0x004bb00c01007387 */ /* 0x0001e40000100a00 */
[----:B0-----:R-:W3:Y:S01]  /*55790*/  LDL.64 R12, [R1] ;  /* 0x00000000010c7983 */ /* 0x001ee20000100a00 */
[----:B------:R-:W-:-:S02]  /*557a0*/  IMAD.MOV.U32 R10, RZ, RZ, R7 ;  /* 0x000000ffff0a7224 */ /* 0x000fc400078e0007 */
[----:B------:R-:W-:Y:S02]  /*557b0*/  IMAD.MOV.U32 R11, RZ, RZ, R6 ;  /* 0x000000ffff0b7224 */ /* 0x000fe400078e0006 */
[----:B------:R-:W-:Y:S01]  /*557c0*/  IMAD.MOV.U32 R3, RZ, RZ, R25 ;  /* 0x000000ffff037224 */ /* 0x000fe200078e0019 */
[C---:B--2---:R-:W-:Y:S01]  /*557d0*/  HMMA.16816.F32 R16, R20.reuse, R24, R16 ;  /* 0x000000181410723c */ /* 0x044fe20000001810 */
[----:B---3--:R0:W-:Y:S04]  /*557e0*/  STL.64 [R1+0x4bd8], R12 ;  /* 0x004bd80c01007387 */ /* 0x0081e80000100a00 */
[----:B0-----:R-:W2:Y:S01]  /*557f0*/  LDL.LU R12, [R1+0x480] ;  /* 0x00048000010c7983 */ /* 0x001ea20000300800 */
[----:B------:R-:W2:Y:S02]  /*55800*/  LDL.LU R13, [R1+0x484] ;  /* 0x00048400010d7983 */ /* 0x000ea40000300800 */
[----:B------:R-:W2:Y:S02]  /*55810*/  LDL.LU R14, [R1+0x488] ;  /* 0x00048800010e7983 */ /* 0x000ea40000300800 */
[----:B------:R-:W2:Y:S01]  /*55820*/  LDL.LU R15, [R1+0x48c] ;  /* 0x00048c00010f7983 */ /* 0x000ea20000300800 */
[----:B------:R-:W-:Y:S01]  /*55830*/  STL [R1+0x4b90], R29 ;  /* 0x004b901d01007387 */ /* 0x000fe20000100800 */
[----:B------:R-:W-:Y:S02]  /*55840*/  STL [R1+0x4b8c], R28 ;  /* 0x004b8c1c01007387 */ /* 0x000fe40000100800 */
[----:B------:R-:W-:Y:S02]  /*55850*/  STL [R1+0x437c], R10 ;  /* 0x00437c0a01007387 */ /* 0x000fe40000100800 */
[----:B------:R-:W-:Y:S07]  /*55860*/  STL [R1+0x4378], R11 ;  /* 0x0043780b01007387 */ /* 0x000fee0000100800 */
[----:B------:R0:W-:Y:S01]  /*55870*/  STL.64 [R1+0x7e0], R16 ;  /* 0x0007e01001007387 */ /* 0x0001e20000100a00 */
[----:B------:R1:W-:Y:S03]  /*55880*/  STL.64 [R1+0x7e8], R18 ;  /* 0x0007e81201007387 */ /* 0x0003e60000100a00 */
[----:B0-----:R-:W3:Y:S01]  /*55890*/  LDL.LU.64 R16, [R1+0x4c50] ;  /* 0x004c500001107983 */ /* 0x001ee20000300a00 */
[----:B------:R-:W3:Y:S02]  /*558a0*/  LDL.LU.64 R26, [R1+0x4c48] ;  /* 0x004c4800011a7983 */ /* 0x000ee40000300a00 */
[----:B------:R-:W3:Y:S02]  /*558b0*/  LDL.LU.64 R24, [R1+0x4c40] ;  /* 0x004c400001187983 */ /* 0x000ee40000300a00 */
[----:B-1----:R-:W2:Y:S01]  /*558c0*/  LDL.LU.64 R18, [R1+0x4c38] ;  /* 0x004c380001127983 */ /* 0x002ea20000300a00 */
[----:B---3--:R-:W-:Y:S01]  /*558d0*/  HMMA.16816.F32 R24, R20, R16, R24 ;  /* 0x000000101418723c */ /* 0x008fe20000001818 */
[----:B------:R-:W-:-:S02]  /*558e0*/  IMAD.MOV.U32 R29, RZ, RZ, R16 ;  /* 0x000000ffff1d7224 */ /* 0x000fc400078e0010 */
[----:B------:R-:W-:Y:S02]  /*558f0*/  IMAD.MOV.U32 R28, RZ, RZ, R17 ;  /* 0x000000ffff1c7224 */ /* 0x000fe400078e0011 */
[----:B------:R-:W2:Y:S11]  /*55900*/  LDL.LU.64 R16, [R1+0x4c30] ;  /* 0x004c300001107983 */ /* 0x000eb60000300a00 */
[----:B------:R-:W-:Y:S07]  /*55910*/  @!UPT UIADD3 URZ, URZ, URZ, URZ ;  /* 0x0000003f3f3ff290 */ /* 0x000fee000fffe03f */
[----:B------:R0:W-:Y:S04]  /*55920*/  STL.64 [R1+0x7d0], R24 ;  /* 0x0007d01801007387 */ /* 0x0001e80000100a00 */
[----:B0-----:R-:W2:Y:S01]  /*55930*/  LDL.LU.64 R24, [R1+0x4c28] ;  /* 0x004c280001187983 */ /* 0x001ea20000300a00 */
[----:B------:R-:W-:Y:S02]  /*55940*/  IMAD.MOV.U32 R11, RZ, RZ, R27 ;  /* 0x000000ffff0b7224 */ /* 0x000fe400078e001b */
[----:B------:R-:W-:-:S03]  /*55950*/  IMAD.MOV.U32 R10, RZ, RZ, R26 ;  /* 0x000000ffff0a7224 */ /* 0x000fc600078e001a */
[----:B------:R0:W-:Y:S02]  /*55960*/  STL [R1+0x44a8], R11 ;  /* 0x0044a80b01007387 */ /* 0x0001e40000100800 */
[----:B------:R1:W-:Y:S01]  /*55970*/  STL [R1+0x44a4], R10 ;  /* 0x0044a40a01007387 */ /* 0x0003e20000100800 */
[C---:B--2---:R-:W-:Y:S01]  /*55980*/  HMMA.16816.F32 R16, R20.reuse, R24, R16 ;  /* 0x000000181410723c */ /* 0x044fe20000001810 */
[----:B0-----:R-:W-:Y:S02]  /*55990*/  IMAD.MOV.U32 R11, RZ, RZ, R24 ;  /* 0x000000ffff0b7224 */ /* 0x001fe400078e0018 */
[----:B-1----:R-:W-:Y:S11]  /*559a0*/  IMAD.MOV.U32 R10, RZ, RZ, R25 ;  /* 0x000000ffff0a7224 */ /* 0x002ff600078e0019 */
[----:B------:R-:W-:Y:S09]  /*559b0*/  @!UPT UIADD3 URZ, URZ, URZ, URZ ;  /* 0x0000003f3f3ff290 */ /* 0x000ff2000fffe03f */
[----:B------:R0:W-:Y:S01]  /*559c0*/  STL.64 [R1+0x7c0], R16 ;  /* 0x0007c01001007387 */ /* 0x0001e20000100a00 */
[----:B------:R-:W-:Y:S03]  /*559d0*/  STL.64 [R1+0x7c8], R18 ;  /* 0x0007c81201007387 */ /* 0x000fe60000100a00 */
        /* <DEDUP_REMOVED lines=17> */
[----:B------:R-:W2:Y:S01]  /*55af0*/  LDL.LU.64 R18, [R1+0x4c00] ;  /* 0x004c000001127983 */ /* 0x000ea20000300a00 */
[----:B------:R-:W2:Y:S01]  /*55b00*/  LDL.LU.64 R16, [R1+0x4bf8] ;  /* 0x004bf80001107983 */ /* 0x000ea20000300a00 */
[----:B----4-:R-:W-:-:S02]  /*55b10*/  IMAD.MOV.U32 R2, RZ, RZ, R4 ;  /* 0x000000ffff027224 */ /* 0x010fc400078e0004 */
[----:B------:R-:W-:Y:S01]  /*55b20*/  IMAD.MOV.U32 R0, RZ, RZ, R5 ;  /* 0x000000ffff007224 */ /* 0x000fe200078e0005 */
[----:B--2---:R-:W-:Y:S01]  /*55b30*/  HMMA.16816.F32 R20, R20, R4, R16 ;  /* 0x000000041414723c */ /* 0x004fe20000001810 */
[----:B------:R-:W2:Y:S11]  /*55b40*/  LDL.LU.64 R16, [R1+0x4bf0] ;  /* 0x004bf00001107983 */ /* 0x000eb60000300a00 */
[----:B------:R-:W-:Y:S11]  /*55b50*/  @!UPT UIADD3 URZ, URZ, URZ, URZ ;  /* 0x0000003f3f3ff290 */ /* 0x000ff6000fffe03f */
[----:B------:R0:W-:Y:S01]  /*55b60*/  STL.64 [R1+0x490], R20 ;  /* 0x0004901401007387 */ /* 0x0001e20000100a00 */
[----:B------:R1:W-:Y:S02]  /*55b70*/  STL.64 [R1+0x498], R22 ;  /* 0x0004981601007387 */ /* 0x0003e40000100a00 */
[----:B------:R-:W2:Y:S02]  /*55b80*/  LDL.LU.64 R6, [R1+0x4be8] ;  /* 0x004be80001067983 */ /* 0x000ea40000300a00 */
[----:B------:R-:W2:Y:S01]  /*55b90*/  LDL.LU.64 R4, [R1+0x4be0] ;  /* 0x004be00001047983 */ /* 0x000ea20000300a00 */
[----:B0-----:R-:W4:Y:S01]  /*55ba0*/  LDL.LU R20, [R1+0x470] ;  /* 0x0004700001147983 */ /* 0x001f220000300800 */
[----:B------:R-:W4:Y:S02]  /*55bb0*/  LDL.LU R21, [R1+0x474] ;  /* 0x0004740001157983 */ /* 0x000f240000300800 */
[----:B-1----:R-:W4:Y:S02]  /*55bc0*/  LDL.LU R22, [R1+0x478] ;  /* 0x0004780001167983 */ /* 0x002f240000300800 */
[----:B------:R-:W4:Y:S01]  /*55bd0*/  LDL.LU R23, [R1+0x47c] ;  /* 0x00047c0001177983 */ /* 0x000f220000300800 */
[C---:B--2---:R-:W-:Y:S01]  /*55be0*/  HMMA.16816.F32 R16, R4.reuse, R16, R12 ;  /* 0x000000100410723c */ /* 0x044fe2000000180c */
[----:B------:R-:W2:Y:S11]  /*55bf0*/  LDL.LU.64 R12, [R1+0x4bd8] ;  /* 0x004bd800010c7983 */ /* 0x000eb60000300a00 */
[----:B------:R-:W-:Y:S11]  /*55c00*/  @!UPT UIADD3 URZ, URZ, URZ, URZ ;  /* 0x0000003f3f3ff290 */ /* 0x000ff6000fffe03f */
[----:B------:R0:W-:Y:S01]  /*55c10*/  STL.64 [R1+0x480], R16 ;  /* 0x0004801001007387 */ /* 0x0001e20000100a00 */
[----:B------:R1:W-:Y:S03]  /*55c20*/  STL.64 [R1+0x488], R18 ;  /* 0x0004881201007387 */ /* 0x0003e60000100a00 */
[----:B0-----:R-:W4:Y:S02]  /*55c30*/  LDL.LU.64 R16, [R1+0x4bd0] ;  /* 0x004bd00001107983 */ /* 0x001f240000300a00 */
[C---:B----4-:R-:W-:Y:S11]  /*55c40*/  HMMA.16816.F32 R20, R4.reuse, R16, R20 ;  /* 0x000000100414723c */ /* 0x050ff60000001814 */
[----:B------:R-:W-:Y:S11]  /*55c50*/  @!UPT UIADD3 URZ, URZ, URZ, URZ ;  /* 0x0000003f3f3ff290 */ /* 0x000ff6000fffe03f */
[----:B------:R-:W-:Y:S01]  /*55c60*/  @!UPT UIADD3 URZ, URZ, URZ, URZ ;  /* 0x0000003f3f3ff290 */ /* 0x000fe2000fffe03f */
[----:B------:R0:W-:Y:S01]  /*55c70*/  STL.64 [R1+0x470], R20 ;  /* 0x0004701401007387 */ /* 0x0001e20000100a00 */
[----:B------:R-:W-:Y:S02]  /*55c80*/  STL.64 [R1+0x478], R22 ;  /* 0x0004781601007387 */ /* 0x000fe40000100a00 */
[----:B-1----:R-:W2:Y:S02]  /*55c90*/  LDL.LU.64 R18, [R1+0x4bc8] ;  /* 0x004bc80001127983 */ /* 0x002ea40000300a00 */
[----:B0-----:R-:W-:Y:S02]  /*55ca0*/  IMAD.MOV.U32 R21, RZ, RZ, R16 ;  /* 0x000000ffff157224 */ /* 0x001fe400078e0010 */
[----:B------:R-:W-:Y:S02]  /*55cb0*/  IMAD.MOV.U32 R20, RZ, RZ, R17 ;  /* 0x000000ffff147224 */ /* 0x000fe400078e0011 */
[----:B------:R-:W2:Y:S02]  /*55cc0*/  LDL.LU.64 R16, [R1+0x4bc0] ;  /* 0x004bc00001107983 */ /* 0x000ea40000300a00 */
[C---:B--2---:R-:W-:Y:S11]  /*55cd0*/  HMMA.16816.F32 R16, R4.reuse, R12, R16 ;  /* 0x0000000c0410723c */ /* 0x044ff60000001810 */
[----:B------:R-:W-:Y:S11]  /*55ce0*/  @!UPT UIADD3 URZ, URZ, URZ, URZ ;  /* 0x0000003f3f3ff290 */ /* 0x000ff6000fffe03f */
[----:B------:R-:W-:Y:S01]  /*55cf0*/  @!UPT UIADD3 URZ, URZ, URZ, URZ ;  /* 0x0000003f3f3ff290 */ /* 0x000fe2000fffe03f */
[----:B------:R0:W-:Y:S01]  /*55d00*/  STL.64 [R1+0x460], R16 ;  /* 0x0004601001007387 */ /* 0x0001e20000100a00 */
[----:B------:R-:W-:Y:S02]  /*55d10*/  STL.64 [R1+0x468], R18 ;  /* 0x0004681201007387 */ /* 0x000fe40000100a00 */
[----:B------:R-:W2:Y:S02]  /*55d20*/  LDL.LU.64 R14, [R1+0x4bb8] ;  /* 0x004bb800010e7983 */ /* 0x000ea40000300a00 */
[----:B0-----:R-:W-:Y:S02]  /*55d30*/  IMAD.MOV.U32 R17, RZ, RZ, R12 ;  /* 0x000000ffff117224 */ /* 0x001fe400078e000c */
[----:B------:R-:W-:Y:S02]  /*55d40*/  IMAD.MOV.U32 R16, RZ, RZ, R13 ;  /* 0x000000ffff107224 */ /* 0x000fe400078e000d */
[----:B------:R-:W2:Y:S02]  /*55d50*/  LDL.LU.64 R12, [R1+0x4bb0] ;  /* 0x004bb000010c7983 */ /* 0x000ea40000300a00 */
[C---:B--2---:R-:W-:Y:S11]  /*55d60*/  HMMA.16816.F32 R12, R4.reuse, R24, R12 ;  /* 0x00000018040c723c */ /* 0x044ff6000000180c */
[----:B------:R-:W-:Y:S11]  /*55d70*/  @!UPT UIADD3 URZ, URZ, URZ, URZ ;  /* 0x0000003f3f3ff290 */ /* 0x000ff6000fffe03f */
[----:B------:R-:W-:Y:S01]  /*55d80*/  @!UPT UIADD3 URZ, URZ, URZ, URZ ;  /* 0x0000003f3f3ff290 */ /* 0x000fe2000fffe03f */
[----:B------:R0:W-:Y:S01]  /*55d90*/  STL.64 [R1+0x450], R12 ;  /* 0x0004500c01007387 */ /* 0x0001e20000100a00 */
[----:B------:R-:W-:Y:S03]  /*55da0*/  STL.64 [R1+0x458], R14 ;  /* 0x0004580e01007387 */ /* 0x000fe60000100a00 */
[----:B0-----:R-:W3:Y:S01]  /*55db0*/  LDL.LU.64 R12, [R1+0x4ba8] ;  /* 0x004ba800010c7983 */ /* 0x001ee20000300a00 */
[----:B------:R-:W-:Y:S01]  /*55dc0*/  STL.64 [R1+0x4a58], R24 ;  /* 0x004a581801007387 */ /* 0x000fe20000100a00 */
[C---:B---3--:R-:W-:Y:S11]  /*55dd0*/  HMMA.16816.F32 R8, R4.reuse, R12, R8 ;  /* 0x0000000c0408723c */ /* 0x048ff60000001808 */
[----:B------:R-:W-:Y:S11]  /*55de0*/  @!UPT UIADD3 URZ, URZ, URZ, URZ ;  /* 0x0000003f3f3ff290 */ /* 0x000ff6000fffe03f */
[----:B------:R-:W-:Y:S01]  /*55df0*/  @!UPT UIADD3 URZ, URZ, URZ, URZ ;  /* 0x0000003f3f3ff290 */ /* 0x000fe2000fffe03f */
[----:B------:R-:W-:Y:S01]  /*55e00*/  STL.64 [R1+0x440], R8 ;  /* 0x0004400801007387 */ /* 0x000fe20000100a00 */
[----:B------:R0:W-:Y:S03]  /*55e10*/  STL.64 [R1+0x448], R10 ;  /* 0x0004480a01007387 */ /* 0x0001e60000100a00 */
[----:B0-----:R-:W2:Y:S01]  /*55e20*/  LDL.LU.64 R10, [R1+0x4ba0] ;  /* 0x004ba000010a7983 */ /* 0x001ea20000300a00 */
[----:B------:R-:W3:Y:S02]  /*55e30*/  LDL.LU.64 R8, [R1+0x4b98] ;  /* 0x004b980001087983 */ /* 0x000ee40000300a00 */
[----:B------:R0:W-:Y:S02]  /*55e40*/  STL.64 [R1+0x4a50], R12 ;  /* 0x004a500c01007387 */ /* 0x0001e40000100a00 */
[----:B0-----:R-:W3:Y:S01]  /*55e50*/  LDL.LU R12, [R1+0x430] ;  /* 0x00043000010c7983 */ /* 0x001ee20000300800 */
[----:B------:R-:W3:Y:S02]  /*55e60*/  LDL.LU R13, [R1+0x434] ;  /* 0x00043400010d7983 */ /* 0x000ee40000300800 */
[----:B------:R-:W3:Y:S02]  /*55e70*/  LDL.LU R14, [R1+0x438] ;  /* 0x00043800010e7983 */ /* 0x000ee40000300800 */
[----:B------:R-:W3:Y:S02]  /*55e80*/  LDL.LU R15, [R1+0x43c] ;  /* 0x00043c00010f7983 */ /* 0x000ee40000300800 */
[----:B---3--:R-:W-:Y:S11]  /*55e90*/  HMMA.16816.F32 R12, R4, R8, R12 ;  /* 0x00000008040c723c */ /* 0x008ff6000000180c */
[----:B------:R-:W-:Y:S11]  /*55ea0*/  @!UPT UIADD3 URZ, URZ, URZ, URZ ;  /* 0x0000003f3f3ff290 */ /* 0x000ff6000fffe03f */
[----:B------:R-:W-:Y:S01]  /*55eb0*/  @!UPT UIADD3 URZ, URZ, URZ, URZ ;  /* 0x0000003f3f3ff290 */ /* 0x000fe2000fffe03f */
[----:B------:R0:W-:Y:S01]  /*55ec0*/  STL.64 [R1+0x430], R12 ;  /* 0x0004300c01007387 */ /* 0x0001e20000100a00 */
[----:B------:R1:W-:Y:S03]  /*55ed0*/  STL.64 [R1+0x438], R14 ;  /* 0x0004380e01007387 */ /* 0x0003e60000100a00 */
[----:B0-----:R-:W3:Y:S01]  /*55ee0*/  LDL.LU R12, [R1+0x3e0] ;  /* 0x0003e000010c7983 */ /* 0x001ee20000300800 */
[----:B------:R-:W3:Y:S02]  /*55ef0*/  LDL.LU R13, [R1+0x3e4] ;  /* 0x0003e400010d7983 */ /* 0x000ee40000300800 */
[----:B-1----:R-:W4:Y:S02]  /*55f00*/  LDL.LU R14, [R1+0x3e8] ;  /* 0x0003e800010e7983 */ /* 0x002f240000300800 */
[----:B------:R-:W4:Y:S02]  /*55f10*/  LDL.LU R15, [R1+0x3ec] ;  /* 0x0003ec00010f7983 */ /* 0x000f240000300800 */
[----:B------:R-:W-:-:S02]  /*55f20*/  IMAD.MOV.U32 R24, RZ, RZ, R17 ;  /* 0x000000ffff187224 */ /* 0x000fc400078e0011 */
[----:B------:R-:W-:Y:S01]  /*55f30*/  IMAD.MOV.U32 R25, RZ, RZ, R16 ;  /* 0x000000ffff197224 */ /* 0x000fe200078e0010 */
[----:B----4-:R-:W-:Y:S01]  /*55f40*/  STL.64 [R1+0x4a68], R14 ;  /* 0x004a680e01007387 */ /* 0x010fe20000100a00 */
[----:B---3--:R0:W-:Y:S03]  /*55f50*/  STL.64 [R1+0x4a60], R12 ;  /* 0x004a600c01007387 */ /* 0x0081e60000100a00 */
[----:B------:R1:W-:Y:S01]  /*55f60*/  STL.64 [R1+0x4a70], R24 ;  /* 0x004a701801007387 */ /* 0x0003e20000100a00 */
[----:B0-----:R-:W3:Y:S01]  /*55f70*/  LDL.LU R12, [R1+0x3f0] ;  /* 0x0003f000010c7983 */ /* 0x001ee20000300800 */
[----:B------:R-:W3:Y:S02]  /*55f80*/  LDL.LU R13, [R1+0x3f4] ;  /* 0x0003f400010d7983 */ /* 0x000ee40000300800 */
[----:B------:R-:W4:Y:S02]  /*55f90*/  LDL.LU R14, [R1+0x3f8] ;  /* 0x0003f800010e7983 */ /* 0x000f240000300800 */
[----:B------:R-:W4:Y:S01]  /*55fa0*/  LDL.LU R15, [R1+0x3fc] ;  /* 0x0003fc00010f7983 */ /* 0x000f220000300800 */
[----:B------:R-:W2:Y:S01]  /*55fb0*/  LDL.LU R16, [R1+0x420] ;  /* 0x0004200001107983 */ /* 0x000ea20000300800 */
[----:B------:R-:W2:Y:S02]  /*55fc0*/  LDL.LU R17, [R1+0x424] ;  /* 0x0004240001117983 */ /* 0x000ea40000300800 */
[----:B------:R-:W2:Y:S02]  /*55fd0*/  LDL.LU R18, [R1+0x428] ;  /* 0x0004280001127983 */ /* 0x000ea40000300800 */
[----:B------:R-:W2:Y:S02]  /*55fe0*/  LDL.LU R19, [R1+0x42c] ;  /* 0x00042c0001137983 */ /* 0x000ea40000300800 */
[----:B-1----:R-:W-:-:S02]  /*55ff0*/  IMAD.MOV.U32 R24, RZ, RZ, R21 ;  /* 0x000000ffff187224 */ /* 0x002fc400078e0015 */
[----:B------:R-:W-:Y:S01]  /*56000*/  IMAD.MOV.U32 R25, RZ, RZ, R20 ;  /* 0x000000ffff197224 */ /* 0x000fe200078e0014 */
[----:B--2---:R-:W-:Y:S01]  /*56010*/  STL.64 [R1+0x4aa8], R18 ;  /* 0x004aa81201007387 */ /* 0x004fe20000100a00 */
[----:B------:R0:W-:Y:S02]  /*56020*/  STL.64 [R1+0x4aa0], R16 ;  /* 0x004aa01001007387 */ /* 0x0001e40000100a00 */
[----:B0-----:R-:W-:Y:S02]  /*56030*/  IMAD.MOV.U32 R16, RZ, RZ, R27 ;  /* 0x000000ffff107224 */ /* 0x001fe400078e001b */
[----:B------:R-:W-:-:S05]  /*56040*/  IMAD.MOV.U32 R17, RZ, RZ, R26 ;  /* 0x000000ffff117224 */ /* 0x000fca00078e001a */
[----:B------:R0:W-:Y:S01]  /*56050*/  STL.64 [R1+0x4ac0], R16 ;  /* 0x004ac01001007387 */ /* 0x0001e20000100a00 */
[----:B----4-:R-:W-:Y:S02]  /*56060*/  STL.64 [R1+0x4a80], R14 ;  /* 0x004a800e01007387 */ /* 0x010fe40000100a00 */
[----:B---3--:R-:W-:Y:S02]  /*56070*/  STL.64 [R1+0x4a78], R12 ;  /* 0x004a780c01007387 */ /* 0x008fe40000100a00 */
[----:B0-----:R-:W-:Y:S02]  /*56080*/  IMAD.MOV.U32 R16, RZ, RZ, R11 ;  /* 0x000000ffff107224 */ /* 0x001fe400078e000b */
[----:B------:R-:W-:-:S05]  /*56090*/  IMAD.MOV.U32 R17, RZ, RZ, R10 ;  /* 0x000000ffff117224 */ /* 0x000fca00078e000a */
[----:B------:R-:W-:Y:S01]  /*560a0*/  STL.64 [R1+0x4ad8], R16 ;  /* 0x004ad81001007387 */ /* 0x000fe20000100a00 */
[----:B------:R0:W-:Y:S03]  /*560b0*/  STL.64 [R1+0x4a88], R24 ;  /* 0x004a881801007387 */ /* 0x0001e60000100a00 */
        /* <DEDUP_REMOVED lines=11> */
[----:B0-----:R-:W2:Y:S01]  /*56170*/  LDL.LU R24, [R1+0x720] ;  /* 0x0007200001187983 */ /* 0x001ea20000300800 */
[----:B------:R-:W2:Y:S02]  /*56180*/  LDL.LU R25, [R1+0x724] ;  /* 0x0007240001197983 */ /* 0x000ea40000300800 */
[----:B------:R-:W3:Y:S02]  /*56190*/  LDL.LU R26, [R1+0x728] ;  /* 0x00072800011a7983 */ /* 0x000ee40000300800 */
[----:B------:R-:W3:Y:S01]  /*561a0*/  LDL.LU R27, [R1+0x72c] ;  /* 0x00072c00011b7983 */ /* 0x000ee20000300800 */
[----:B------:R-:W2:Y:S01]  /*561b0*/  LDL R16, [R1+0x1a0] ;  /* 0x0001a00001107983 */ /* 0x000ea20000100800 */
[----:B------:R-:W-:-:S02]  /*561c0*/  IMAD.MOV.U32 R17, RZ, RZ, R3 ;  /* 0x000000ffff117224 */ /* 0x000fc400078e0003 */
[----:B------:R-:W4:Y:S03]  /*561d0*/  LDL.LU R3, [R1+0x4b88] ;  /* 0x004b880001037983 */ /* 0x000f260000300800 */
[----:B--2---:R4:W-:Y:S01]  /*561e0*/  STL.64 [R1+0x4b08], R16 ;  /* 0x004b081001007387 */ /* 0x0049e20000100a00 */
[----:B---3--:R-:W-:Y:S02]  /*561f0*/  STL.64 [R1+0x4ad0], R26 ;  /* 0x004ad01a01007387 */ /* 0x008fe40000100a00 */
[----:B------:R0:W-:Y:S02]  /*56200*/  STL.64 [R1+0x4ac8], R24 ;  /* 0x004ac81801007387 */ /* 0x0001e40000100a00 */
[----:B----4-:R-:W-:Y:S02]  /*56210*/  IMAD.MOV.U32 R16, RZ, RZ, R28 ;  /* 0x000000ffff107224 */ /* 0x010fe400078e001c */
[----:B------:R-:W-:Y:S01]  /*56220*/  IMAD.MOV.U32 R17, RZ, RZ, R29 ;  /* 0x000000ffff117224 */ /* 0x000fe200078e001d */
[----:B0-----:R-:W2:Y:S01]  /*56230*/  LDL.LU R24, [R1+0x730] ;  /* 0x0007300001187983 */ /* 0x001ea20000300800 */
[----:B------:R-:W2:Y:S02]  /*56240*/  LDL.LU R25, [R1+0x734] ;  /* 0x0007340001197983 */ /* 0x000ea40000300800 */
[----:B------:R-:W3:Y:S02]  /*56250*/  LDL.LU R26, [R1+0x738] ;  /* 0x00073800011a7983 */ /* 0x000ee40000300800 */
[----:B------:R-:W3:Y:S01]  /*56260*/  LDL.LU R27, [R1+0x73c] ;  /* 0x00073c00011b7983 */ /* 0x000ee20000300800 */
[----:B------:R-:W4:Y:S01]  /*56270*/  LDL.LU R28, [R1+0x4b84] ;  /* 0x004b8400011c7983 */ /* 0x000f220000300800 */
[----:B------:R-:W2:Y:S02]  /*56280*/  LDL.LU R29, [R1+0x4b80] ;  /* 0x004b8000011d7983 */ /* 0x000ea40000300800 */
[----:B------:R0:W-:Y:S02]  /*56290*/  STL.64 [R1+0x4b20], R16 ;  /* 0x004b201001007387 */ /* 0x0001e40000100a00 */
[----:B0-----:R-:W2:Y:S01]  /*562a0*/  LDL R16, [R1+0x1c0] ;  /* 0x0001c00001107983 */ /* 0x001ea20000100800 */
[----:B------:R-:W-:-:S02]  /*562b0*/  IMAD.MOV.U32 R17, RZ, RZ, R3 ;  /* 0x000000ffff117224 */ /* 0x000fc400078e0003 */
[----:B------:R-:W4:Y:S03]  /*562c0*/  LDL.LU R3, [R1+0x4b7c] ;  /* 0x004b7c0001037983 */ /* 0x000f260000300800 */
[----:B--2---:R-:W-:Y:S01]  /*562d0*/  STL.64 [R1+0x4b38], R16 ;  /* 0x004b381001007387 */ /* 0x004fe20000100a00 */
[----:B---3--:R-:W-:Y:S02]  /*562e0*/  STL.64 [R1+0x4ae8], R26 ;  /* 0x004ae81a01007387 */ /* 0x008fe40000100a00 */
[----:B------:R0:W-:Y:S02]  /*562f0*/  STL.64 [R1+0x4ae0], R24 ;  /* 0x004ae01801007387 */ /* 0x0001e40000100a00 */
[----:B0-----:R-:W2:Y:S01]  /*56300*/  LDL.LU R24, [R1+0x740] ;  /* 0x0007400001187983 */ /* 0x001ea20000300800 */
[----:B------:R-:W2:Y:S02]  /*56310*/  LDL.LU R25, [R1+0x744] ;  /* 0x0007440001197983 */ /* 0x000ea40000300800 */
[----:B------:R-:W3:Y:S02]  /*56320*/  LDL.LU R26, [R1+0x748] ;  /* 0x00074800011a7983 */ /* 0x000ee40000300800 */
[----:B------:R-:W3:Y:S01]  /*56330*/  LDL.LU R27, [R1+0x74c] ;  /* 0x00074c00011b7983 */ /* 0x000ee20000300800 */
[----:B------:R-:W2:Y:S01]  /*56340*/  LDL.LU R16, [R1+0x780] ;  /* 0x0007800001107983 */ /* 0x000ea20000300800 */
[----:B------:R-:W2:Y:S02]  /*56350*/  LDL.LU R17, [R1+0x784] ;  /* 0x0007840001117983 */ /* 0x000ea40000300800 */
[----:B------:R-:W2:Y:S02]  /*56360*/  LDL.LU R18, [R1+0x788] ;  /* 0x0007880001127983 */ /* 0x000ea40000300800 */
[----:B------:R-:W2:Y:S02]  /*56370*/  LDL.LU R19, [R1+0x78c] ;  /* 0x00078c0001137983 */ /* 0x000ea40000300800 */
[----:B--2---:R-:W-:Y:S01]  /*56380*/  STL.64 [R1+0x4b48], R18 ;  /* 0x004b481201007387 */ /* 0x004fe20000100a00 */
[----:B------:R0:W-:Y:S03]  /*56390*/  STL.64 [R1+0x4b40], R16 ;  /* 0x004b401001007387 */ /* 0x0001e60000100a00 */
[----:B0-----:R-:W2:Y:S01]  /*563a0*/  LDL R16, [R1+0x1e0] ;  /* 0x0001e00001107983 */ /* 0x001ea20000100800 */
[----:B----4-:R-:W-:-:S02]  /*563b0*/  IMAD.MOV.U32 R17, RZ, RZ, R3 ;  /* 0x000000ffff117224 */ /* 0x010fc400078e0003 */
[----:B------:R-:W4:Y:S03]  /*563c0*/  LDL.LU R3, [R1+0x4b78] ;  /* 0x004b780001037983 */ /* 0x000f260000300800 */
[----:B--2---:R-:W-:Y:S01]  /*563d0*/  STL.64 [R1+0x4b60], R16 ;  /* 0x004b601001007387 */ /* 0x004fe20000100a00 */
[----:B---3--:R-:W-:Y:S02]  /*563e0*/  STL.64 [R1+0x4b00], R26 ;  /* 0x004b001a01007387 */ /* 0x008fe40000100a00 */
[----:B------:R0:W-:Y:S01]  /*563f0*/  STL.64 [R1+0x4af8], R24 ;  /* 0x004af81801007387 */ /* 0x0001e20000100a00 */
[----:B----4-:R-:W1:Y:S04]  /*56400*/  LDSM.16.MT88.4 R20, [R3+0x10180] ;  /* 0x010180000314783b */ /* 0x010e680000004200 */
[----:B0-----:R-:W2:Y:S01]  /*56410*/  LDL.LU R24, [R1+0x750] ;  /* 0x0007500001187983 */ /* 0x001ea20000300800 */
[----:B------:R-:W2:Y:S02]  /*56420*/  LDL.LU R25, [R1+0x754] ;  /* 0x0007540001197983 */ /* 0x000ea40000300800 */
[----:B------:R-:W3:Y:S02]  /*56430*/  LDL.LU R26, [R1+0x758] ;  /* 0x00075800011a7983 */ /* 0x000ee40000300800 */
[----:B------:R-:W3:Y:S01]  /*56440*/  LDL.LU R27, [R1+0x75c] ;  /* 0x00075c00011b7983 */ /* 0x000ee20000300800 */
[----:B------:R-:W4:Y:S04]  /*56450*/  LDL R16, [R1+0x30] ;  /* 0x0000300001107983 */ /* 0x000f280000100800 */
[----:B------:R-:W4:Y:S04]  /*56460*/  LDL R17, [R1+0x34] ;  /* 0x0000340001117983 */ /* 0x000f280000100800 */
        /* <DEDUP_REMOVED lines=29> */
[----:B-1----:R-:W-:Y:S02]  /*56640*/  STL.64 [R1+0x49b0], R22 ;  /* 0x0049b01601007387 */ /* 0x002fe40000100a00 */
[----:B------:R-:W-:Y:S01]  /*56650*/  STL.64 [R1+0x49a8], R20 ;  /* 0x0049a81401007387 */ /* 0x000fe20000100a00 */
[C---:B----4-:R-:W-:Y:S01]  /*56660*/  HMMA.16816.F32 R16, R4.reuse, R16, R24 ;  /* 0x000000100410723c */ /* 0x050fe20000001818 */
[----:B------:R-:W3:Y:S01]  /*56670*/  LDL.LU.64 R26, [R1+0x4b70] ;  /* 0x004b7000011a7983 */ /* 0x000ee20000300a00 */
[----:B------:R-:W3:Y:S11]  /*56680*/  LDL.LU.64 R24, [R1+0x4b68] ;  /* 0x004b680001187983 */ /* 0x000ef60000300a00 */
[----:B------:R-:W-:Y:S10]  /*56690*/  @!UPT UIADD3 URZ, URZ, URZ, URZ ;  /* 0x0000003f3f3ff290 */ /* 0x000ff4000fffe03f */
[----:B------:R0:W-:Y:S01]  /*566a0*/  STL.64 [R1+0x7a0], R16 ;  /* 0x0007a01001007387 */ /* 0x0001e20000100a00 */
[----:B------:R3:W-:Y:S03]  /*566b0*/  STL.64 [R1+0x7a8], R18 ;  /* 0x0007a81201007387 */ /* 0x0007e60000100a00 */
[----:B0-----:R-:W3:Y:S02]  /*566c0*/  LDL.LU.64 R16, [R1+0x4b60] ;  /* 0x004b600001107983 */ /* 0x001ee40000300a00 */
[----:B---3--:R-:W-:Y:S02]  /*566d0*/  HMMA.16816.F32 R16, R4, R16, R24 ;  /* 0x000000100410723c */ /* 0x008fe40000001818 */
[----:B------:R-:W3:Y:S01]  /*566e0*/  LDL.LU.64 R26, [R1+0x4b58] ;  /* 0x004b5800011a7983 */ /* 0x000ee20000300a00 */
[----:B------:R-:W3:Y:S11]  /*566f0*/  LDL.LU.64 R24, [R1+0x4b50] ;  /* 0x004b500001187983 */ /* 0x000ef60000300a00 */
        /* <DEDUP_REMOVED lines=8> */
[----:B------:R-:W3:Y:S11]  /*56780*/  LDL.LU.64 R16, [R1+0x4b38] ;  /* 0x004b380001107983 */ /* 0x000ef60000300a00 */
[----:B------:R-:W-:Y:S11]  /*56790*/  @!UPT UIADD3 URZ, URZ, URZ, URZ ;  /* 0x0000003f3f3ff290 */ /* 0x000ff6000fffe03f */
[----:B------:R0:W-:Y:S01]  /*567a0*/  STL.64 [R1+0x780], R8 ;  /* 0x0007800801007387 */ /* 0x0001e20000100a00 */
[----:B------:R1:W-:Y:S03]  /*567b0*/  STL.64 [R1+0x788], R10 ;  /* 0x0007880a01007387 */ /* 0x0003e60000100a00 */
[----:B0-----:R-:W4:Y:S01]  /*567c0*/  LDL.LU R8, [R1+0x3d0] ;  /* 0x0003d00001087983 */ /* 0x001f220000300800 */
[----:B------:R-:W4:Y:S02]  /*567d0*/  LDL.LU R9, [R1+0x3d4] ;  /* 0x0003d40001097983 */ /* 0x000f240000300800 */
[----:B-1----:R-:W4:Y:S02]  /*567e0*/  LDL.LU R10, [R1+0x3d8] ;  /* 0x0003d800010a7983 */ /* 0x002f240000300800 */
[----:B------:R-:W4:Y:S01]  /*567f0*/  LDL.LU R11, [R1+0x3dc] ;  /* 0x0003dc00010b7983 */ /* 0x000f220000300800 */
        /* <DEDUP_REMOVED lines=41> */
[----:B0-----:R-:W2:Y:S01]  /*56a90*/  LDL.LU.64 R18, [R1+0x4aa8] ;  /* 0x004aa80001127983 */ /* 0x001ea20000300a00 */
[----:B------:R-:W2:Y:S02]  /*56aa0*/  LDL.LU.64 R16, [R1+0x4aa0] ;  /* 0x004aa00001107983 */ /* 0x000ea40000300a00 */
[----:B------:R-:W-:Y:S02]  /*56ab0*/  IMAD.MOV.U32 R20, RZ, RZ, R2 ;  /* 0x000000ffff147224 */ /* 0x000fe400078e0002 */
[----:B------:R-:W-:-:S07]  /*56ac0*/  IMAD.MOV.U32 R21, RZ, RZ, R0 ;  /* 0x000000ffff157224 */ /* 0x000fce00078e0000 */
[----:B--2---:R-:W-:Y:S01]  /*56ad0*/  HMMA.16816.F32 R4, R4, R20, R16 ;  /* 0x000000140404723c */ /* 0x004fe20000001810 */
[----:B------:R-:W3:Y:S01]  /*56ae0*/  LDL.LU.64 R18, [R1+0x4a98] ;  /* 0x004a980001127983 */ /* 0x000ee20000300a00 */
[----:B------:R-:W3:Y:S11]  /*56af0*/  LDL.LU.64 R16, [R1+0x4a90] ;  /* 0x004a900001107983 */ /* 0x000ef60000300a00 */
[----:B------:R-:W-:Y:S10]  /*56b00*/  @!UPT UIADD3 URZ, URZ, URZ, URZ ;  /* 0x0000003f3f3ff290 */ /* 0x000ff4000fffe03f */
[----:B------:R0:W-:Y:S01]  /*56b10*/  STL.64 [R1+0x420], R4 ;  /* 0x0004200401007387 */ /* 0x0001e20000100a00 */
[----:B------:R1:W-:Y:S03]  /*56b20*/  STL.64 [R1+0x428], R6 ;  /* 0x0004280601007387 */ /* 0x0003e60000100a00 */
[----:B0-----:R-:W2:Y:S01]  /*56b30*/  LDL.LU R4, [R1+0x3c0] ;  /* 0x0003c00001047983 */ /* 0x001ea20000300800 */
[----:B------:R-:W2:Y:S02]  /*56b40*/  LDL.LU R5, [R1+0x3c4] ;  /* 0x0003c40001057983 */ /* 0x000ea40000300800 */
[----:B-1----:R-:W2:Y:S02]  /*56b50*/  LDL.LU R6, [R1+0x3c8] ;  /* 0x0003c80001067983 */ /* 0x002ea40000300800 */
[----:B------:R-:W2:Y:S01]  /*56b60*/  LDL.LU R7, [R1+0x3cc] ;  /* 0x0003cc0001077983 */ /* 0x000ea20000300800 */
[----:B------:R0:W-:Y:S04]  /*56b70*/  STL.64 [R1+0x49c0], R20 ;  /* 0x0049c01401007387 */ /* 0x0001e80000100a00 */
[----:B0-----:R-:W3:Y:S02]  /*56b80*/  LDL.64 R20, [R1+0x20] ;  /* 0x0000200001147983 */ /* 0x001ee40000100a00 */
[----:B---3--:R-:W-:Y:S01]  /*56b90*/  HMMA.16816.F32 R24, R16, R20, R24 ;  /* 0x000000141018723c */ /* 0x008fe20000001818 */
[----:B------:R-:W-:-:S02]  /*56ba0*/  IMAD.MOV.U32 R2, RZ, RZ, R20 ;  /* 0x000000ffff027224 */ /* 0x000fc400078e0014 */
[----:B------:R-:W-:Y:S11]  /*56bb0*/  IMAD.MOV.U32 R0, RZ, RZ, R21 ;  /* 0x000000ffff007224 */ /* 0x000ff600078e0015 */
[----:B------:R-:W-:Y:S09]  /*56bc0*/  @!UPT UIADD3 URZ, URZ, URZ, URZ ;  /* 0x0000003f3f3ff290 */ /* 0x000ff2000fffe03f */
[----:B------:R0:W-:Y:S01]  /*56bd0*/  STL.64 [R1+0x410], R24 ;  /* 0x0004101801007387 */ /* 0x0001e20000100a00 */
[----:B------:R1:W-:Y:S03]  /*56be0*/  STL.64 [R1+0x418], R26 ;  /* 0x0004181a01007387 */ /* 0x0003e60000100a00 */
[----:B0-----:R-:W1:Y:S01]  /*56bf0*/  LDL.LU.64 R24, [R1+0x4a88] ;  /* 0x004a880001187983 */ /* 0x001e620000300a00 */
[----:B------:R-:W3:Y:S01]  /*56c00*/  LDL.64 R20, [R1+0x1e0] ;  /* 0x0001e00001147983 */ /* 0x000ee20000100a00 */
[C---:B-1----:R-:W-:Y:S02]  /*56c10*/  HMMA.16816.F32 R24, R16.reuse, R24, R12 ;  /* 0x000000181018723c */ /* 0x042fe4000000180c */
[----:B---3--:R0:W-:Y:S04]  /*56c20*/  STL.64 [R1+0x4a38], R20 ;  /* 0x004a381401007387 */ /* 0x0081e80000100a00 */
[----:B0-----:R-:W3:Y:S01]  /*56c30*/  LDL.64 R20, [R1+0x30] ;  /* 0x0000300001147983 */ /* 0x001ee20000100a00 */
[----:B------:R-:W2:Y:S02]  /*56c40*/  LDL.LU.64 R14, [R1+0x4a80] ;  /* 0x004a8000010e7983 */ /* 0x000ea40000300a00 */
[----:B------:R-:W2:Y:S11]  /*56c50*/  LDL.LU.64 R12, [R1+0x4a78] ;  /* 0x004a7800010c7983 */ /* 0x000eb60000300a00 */
[----:B------:R-:W-:Y:S03]  /*56c60*/  @!UPT UIADD3 URZ, URZ, URZ, URZ ;  /* 0x0000003f3f3ff290 */ /* 0x000fe6000fffe03f */
        /* <DEDUP_REMOVED lines=17> */
[----:B0-----:R-:W2:Y:S04]  /*56d80*/  LDL.64 R24, [R1+0x1c0] ;  /* 0x0001c00001187983 */ /* 0x001ea80000100a00 */
[----:B--2---:R0:W-:Y:S04]  /*56d90*/  STL.64 [R1+0x4a20], R24 ;  /* 0x004a201801007387 */ /* 0x0041e80000100a00 */
[----:B0-----:R-:W2:Y:S01]  /*56da0*/  LDL.64 R24, [R1+0x1d0] ;  /* 0x0001d00001187983 */ /* 0x001ea20000100a00 */
[C---:B----4-:R-:W-:Y:S03]  /*56db0*/  HMMA.16816.F32 R8, R16.reuse, R12, R8 ;  /* 0x0000000c1008723c */ /* 0x050fe60000001808 */
[----:B--2---:R0:W-:Y:S04]  /*56dc0*/  STL.64 [R1+0x4a40], R24 ;  /* 0x004a401801007387 */ /* 0x0041e80000100a00 */
[----:B0-----:R-:W3:Y:S01]  /*56dd0*/  LDL.LU R24, [R1+0x710] ;  /* 0x0007100001187983 */ /* 0x001ee20000300800 */
[----:B------:R-:W3:Y:S02]  /*56de0*/  LDL.LU R25, [R1+0x714] ;  /* 0x0007140001197983 */ /* 0x000ee40000300800 */
[----:B------:R-:W3:Y:S02]  /*56df0*/  LDL.LU R26, [R1+0x718] ;  /* 0x00071800011a7983 */ /* 0x000ee40000300800 */
[----:B------:R-:W3:Y:S11]  /*56e00*/  LDL.LU R27, [R1+0x71c] ;  /* 0x00071c00011b7983 */ /* 0x000ef60000300800 */
[----:B------:R0:W-:Y:S01]  /*56e10*/  STL.64 [R1+0x3d0], R8 ;  /* 0x0003d00801007387 */ /* 0x0001e20000100a00 */
[----:B------:R-:W-:Y:S03]  /*56e20*/  STL.64 [R1+0x3d8], R10 ;  /* 0x0003d80a01007387 */ /* 0x000fe60000100a00 */
[----:B0-----:R-:W2:Y:S01]  /*56e30*/  LDL.LU.64 R8, [R1+0x4a48] ;  /* 0x004a480001087983 */ /* 0x001ea20000300a00 */
[----:B------:R0:W-:Y:S02]  /*56e40*/  STL [R1+0x4964], R12 ;  /* 0x0049640c01007387 */ /* 0x0001e40000100800 */
[----:B------:R1:W-:Y:S01]  /*56e50*/  STL [R1+0x4960], R13 ;  /* 0x0049600d01007387 */ /* 0x0003e20000100800 */
[----:B0-----:R-:W4:Y:S01]  /*56e60*/  LDL.LU R12, [R1+0x700] ;  /* 0x00070000010c7983 */ /* 0x001f220000300800 */
[----:B-1----:R-:W4:Y:S02]  /*56e70*/  LDL.LU R13, [R1+0x704] ;  /* 0x00070400010d7983 */ /* 0x002f240000300800 */
[----:B------:R-:W4:Y:S02]  /*56e80*/  LDL.LU R14, [R1+0x708] ;  /* 0x00070800010e7983 */ /* 0x000f240000300800 */
[----:B------:R-:W4:Y:S01]  /*56e90*/  LDL.LU R15, [R1+0x70c] ;  /* 0x00070c00010f7983 */ /* 0x000f220000300800 */
[C---:B--2---:R-:W-:Y:S11]  /*56ea0*/  HMMA.16816.F32 R4, R16.reuse, R8, R4 ;  /* 0x000000081004723c */ /* 0x044ff60000001804 */
        /* <DEDUP_REMOVED lines=10> */
[----:B------:R-:W2:Y:S02]  /*56f50*/  LDL.LU R6, [R1+0x6e8] ;  /* 0x0006e80001067983 */ /* 0x000ea40000300800 */
[----:B------:R-:W2:Y:S01]  /*56f60*/  LDL.LU R7, [R1+0x6ec] ;  /* 0x0006ec0001077983 */ /* 0x000ea20000300800 */
[----:B---3--:R-:W-:Y:S01]  /*56f70*/  HMMA.16816.F32 R24, R16, R20, R24 ;  /* 0x000000141018723c */ /* 0x008fe20000001818 */
[----:B------:R-:W-:-:S02]  /*56f80*/  IMAD.MOV.U32 R11, RZ, RZ, R20 ;  /* 0x000000ffff0b7224 */ /* 0x000fc400078e0014 */
[----:B------:R-:W-:Y:S01]  /*56f90*/  IMAD.MOV.U32 R10, RZ, RZ, R21 ;  /* 0x000000ffff0a7224 */ /* 0x000fe200078e0015 */
[----:B--2---:R-:W-:Y:S01]  /*56fa0*/  STL.64 [R1+0x4a30], R6 ;  /* 0x004a300601007387 */ /* 0x004fe20000100a00 */
[----:B------:R0:W-:Y:S03]  /*56fb0*/  STL.64 [R1+0x4a28], R4 ;  /* 0x004a280401007387 */ /* 0x0001e60000100a00 */
[----:B0-----:R-:W2:Y:S01]  /*56fc0*/  LDL.LU R4, [R1+0x6f0] ;  /* 0x0006f00001047983 */ /* 0x001ea20000300800 */
[----:B------:R-:W2:Y:S02]  /*56fd0*/  LDL.LU R5, [R1+0x6f4] ;  /* 0x0006f40001057983 */ /* 0x000ea40000300800 */
[----:B------:R-:W2:Y:S02]  /*56fe0*/  LDL.LU R6, [R1+0x6f8] ;  /* 0x0006f80001067983 */ /* 0x000ea40000300800 */
[----:B------:R-:W2:Y:S10]  /*56ff0*/  LDL.LU R7, [R1+0x6fc] ;  /* 0x0006fc0001077983 */ /* 0x000eb40000300800 */
[----:B------:R0:W-:Y:S01]  /*57000*/  STL.64 [R1+0x710], R24 ;  /* 0x0007101801007387 */ /* 0x0001e20000100a00 */
[----:B------:R-:W-:Y:S03]  /*57010*/  STL.64 [R1+0x718], R26 ;  /* 0x0007181a01007387 */ /* 0x000fe60000100a00 */
[----:B0-----:R-:W2:Y:S01]  /*57020*/  LDL.LU.64 R24, [R1+0x4a40] ;  /* 0x004a400001187983 */ /* 0x001ea20000300a00 */
[----:B------:R-:W4:Y:S02]  /*57030*/  LDL.LU.64 R20, [R1+0x4a38] ;  /* 0x004a380001147983 */ /* 0x000f240000300a00 */
[----:B------:R-:W-:Y:S02]  /*57040*/  STL [R1+0x4938], R10 ;  /* 0x0049380a01007387 */ /* 0x000fe40000100800 */
[----:B------:R-:W-:Y:S01]  /*57050*/  STL [R1+0x4934], R11 ;  /* 0x0049340b01007387 */ /* 0x000fe20000100800 */
[C---:B----4-:R-:W-:Y:S08]  /*57060*/  HMMA.16816.F32 R12, R16.reuse, R20, R12 ;  /* 0x00000014100c723c */ /* 0x050ff0000000180c */
[----:B--2---:R-:W-:Y:S01]  /*57070*/  HMMA.16816.F32 R4, R16, R24, R4 ;  /* 0x000000181004723c */ /* 0x004fe20000001804 */
[----:B------:R-:W-:-:S02]  /*57080*/  IMAD.MOV.U32 R29, RZ, RZ, R24 ;  /* 0x000000ffff1d7224 */ /* 0x000fc400078e0018 */
[----:B------:R-:W-:Y:S11]  /*57090*/  IMAD.MOV.U32 R28, RZ, RZ, R25 ;  /* 0x000000ffff1c7224 */ /* 0x000ff600078e0019 */
[----:B------:R-:W-:Y:S01]  /*570a0*/  @!UPT UIADD3 URZ, URZ, URZ, URZ ;  /* 0x0000003f3f3ff290 */ /* 0x000fe2000fffe03f */
[----:B------:R-:W-:Y:S01]  /*570b0*/  STL.64 [R1+0x700], R12 ;  /* 0x0007000c01007387 */ /* 0x000fe20000100a00 */
[----:B------:R0:W-:Y:S02]  /*570c0*/  STL.64 [R1+0x708], R14 ;  /* 0x0007080e01007387 */ /* 0x0001e40000100a00 */
[----:B0-----:R-:W-:Y:S02]  /*570d0*/  IMAD.MOV.U32 R14, RZ, RZ, R21 ;  /* 0x000000ffff0e7224 */ /* 0x001fe400078e0015 */
[----:B------:R-:W-:Y:S02]  /*570e0*/  IMAD.MOV.U32 R15, RZ, RZ, R20 ;  /* 0x000000ffff0f7224 */ /* 0x000fe400078e0014 */
[----:B------:R-:W2:Y:S01]  /*570f0*/  LDL.64 R20, [R1+0x1b0] ;  /* 0x0001b00001147983 */ /* 0x000ea20000100a00 */
[----:B------:R0:W-:Y:S02]  /*57100*/  STL [R1+0x4940], R14 ;  /* 0x0049400e01007387 */ /* 0x0001e40000100800 */
[----:B------:R1:W-:Y:S02]  /*57110*/  STL [R1+0x493c], R15 ;  /* 0x00493c0f01007387 */ /* 0x0003e40000100800 */
[----:B------:R-:W3:Y:S01]  /*57120*/  LDL.LU R12, [R1+0x6d0] ;  /* 0x0006d000010c7983 */ /* 0x000ee20000300800 */
[----:B------:R-:W3:Y:S04]  /*57130*/  LDL.LU R13, [R1+0x6d4] ;  /* 0x0006d400010d7983 */ /* 0x000ee80000300800 */
[----:B0-----:R-:W3:Y:S01]  /*57140*/  LDL.LU R14, [R1+0x6d8] ;  /* 0x0006d800010e7983 */ /* 0x001ee20000300800 */
[----:B-1----:R-:W3:Y:S02]  /*57150*/  LDL.LU R15, [R1+0x6dc] ;  /* 0x0006dc00010f7983 */ /* 0x002ee40000300800 */
[----:B------:R-:W-:Y:S02]  /*57160*/  STL.64 [R1+0x6f0], R4 ;  /* 0x0006f00401007387 */ /* 0x000fe40000100a00 */
[----:B------:R0:W-:Y:S02]  /*57170*/  STL.64 [R1+0x6f8], R6 ;  /* 0x0006f80601007387 */ /* 0x0001e40000100a00 */
[----:B0-----:R-:W4:Y:S01]  /*57180*/  LDL.LU.64 R6, [R1+0x4a30] ;  /* 0x004a300001067983 */ /* 0x001f220000300a00 */
[----:B------:R-:W4:Y:S02]  /*57190*/  LDL.LU.64 R4, [R1+0x4a28] ;  /* 0x004a280001047983 */ /* 0x000f240000300a00 */
[----:B------:R-:W4:Y:S02]  /*571a0*/  LDL.LU.64 R24, [R1+0x4a20] ;  /* 0x004a200001187983 */ /* 0x000f240000300a00 */
[----:B------:R-:W-:Y:S01]  /*571b0*/  STL [R1+0x4948], R28 ;  /* 0x0049481c01007387 */ /* 0x000fe20000100800 */
[----:B------:R-:W-:Y:S01]  /*571c0*/  STL [R1+0x4944], R29 ;  /* 0x0049441d01007387 */ /* 0x000fe20000100800 */
[----:B----4-:R-:W-:Y:S11]  /*571d0*/  HMMA.16816.F32 R4, R16, R24, R4 ;  /* 0x000000181004723c */ /* 0x010ff60000001804 */
[----:B------:R-:W-:Y:S11]  /*571e0*/  @!UPT UIADD3 URZ, URZ, URZ, URZ ;  /* 0x0000003f3f3ff290 */ /* 0x000ff6000fffe03f */
[----:B------:R-:W-:Y:S01]  /*571f0*/  @!UPT UIADD3 URZ, URZ, URZ, URZ ;  /* 0x0000003f3f3ff290 */ /* 0x000fe2000fffe03f */
[----:B------:R0:W-:Y:S01]  /*57200*/  STL.64 [R1+0x6e0], R4 ;  /* 0x0006e00401007387 */ /* 0x0001e20000100a00 */
[----:B------:R1:W-:Y:S03]  /*57210*/  STL.64 [R1+0x6e8], R6 ;  /* 0x0006e80601007387 */ /* 0x0003e60000100a00 */
[----:B0-----:R-:W4:Y:S01]  /*57220*/  LDL.LU R4, [R1+0x370] ;  /* 0x0003700001047983 */ /* 0x001f220000300800 */
[----:B------:R-:W4:Y:S02]  /*57230*/  LDL.LU R5, [R1+0x374] ;  /* 0x0003740001057983 */ /* 0x000f240000300800 */
[----:B-1----:R-:W2:Y:S02]  /*57240*/  LDL.LU R6, [R1+0x378] ;  /* 0x0003780001067983 */ /* 0x002ea40000300800 */
[----:B------:R-:W2:Y:S02]  /*57250*/  LDL.LU R7, [R1+0x37c] ;  /* 0x00037c0001077983 */ /* 0x000ea40000300800 */
[----:B--2---:R-:W-:Y:S01]  /*57260*/  STL.64 [R1+0x4970], R6 ;  /* 0x0049700601007387 */ /* 0x004fe20000100a00 */
[----:B----4-:R0:W-:Y:S03]  /*57270*/  STL.64 [R1+0x4968], R4 ;  /* 0x0049680401007387 */ /* 0x0101e60000100a00 */
[----:B0-----:R-:W2:Y:S04]  /*57280*/  LDL.64 R4, [R1] ;  /* 0x0000000001047983 */ /* 0x001ea80000100a00 */
[----:B--2---:R0:W-:Y:S04]  /*57290*/  STL.64 [R1+0x4978], R4 ;  /* 0x0049780401007387 */ /* 0x0041e80000100a00 */
        /* <DEDUP_REMOVED lines=8> */
[----:B0-----:R-:W-:Y:S02]  /*57320*/  IMAD.MOV.U32 R4, RZ, RZ, R2 ;  /* 0x000000ffff047224 */ /* 0x001fe400078e0002 */
[----:B------:R-:W-:-:S02]  /*57330*/  IMAD.MOV.U32 R5, RZ, RZ, R0 ;  /* 0x000000ffff057224 */ /* 0x000fc400078e0000 */
[----:B------:R-:W-:Y:S01]  /*57340*/  IMAD.MOV.U32 R10, RZ, RZ, R21 ;  /* 0x000000ffff0a7224 */ /* 0x000fe200078e0015 */
[----:B----4-:R-:W-:Y:S01]  /*57350*/  STL.64 [R1+0x4a10], R26 ;  /* 0x004a101a01007387 */ /* 0x010fe20000100a00 */
[----:B--2---:R0:W-:Y:S03]  /*57360*/  STL.64 [R1+0x4a08], R24 ;  /* 0x004a081801007387 */ /* 0x0041e60000100a00 */
[----:B0-----:R-:W2:Y:S01]  /*57370*/  LDL.64 R24, [R1+0x1a0] ;  /* 0x0001a00001187983 */ /* 0x001ea20000100a00 */
[----:B------:R3:W-:Y:S02]  /*57380*/  STL.64 [R1+0x49b8], R4 ;  /* 0x0049b80401007387 */ /* 0x0007e40000100a00 */
[C---:B---3--:R-:W-:Y:S01]  /*57390*/  HMMA.16816.F32 R4, R16.reuse, R20, R12 ;  /* 0x000000141004723c */ /* 0x048fe2000000180c */
[----:B------:R-:W-:Y:S06]  /*573a0*/  STL [R1+0x494c], R11 ;  /* 0x00494c0b01007387 */ /* 0x000fec0000100800 */
[----:B------:R-:W-:Y:S11]  /*573b0*/  IMAD.MOV.U32 R15, RZ, RZ, R20 ;  /* 0x000000ffff0f7224 */ /* 0x000ff600078e0014 */
[----:B------:R-:W-:Y:S05]  /*573c0*/  @!UPT UIADD3 URZ, URZ, URZ, URZ ;  /* 0x0000003f3f3ff290 */ /* 0x000fea000fffe03f */
[----:B------:R-:W-:Y:S01]  /*573d0*/  STL.64 [R1+0x6d0], R4 ;  /* 0x0006d00401007387 */ /* 0x000fe20000100a00 */
[----:B------:R-:W-:Y:S02]  /*573e0*/  STL.64 [R1+0x6d8], R6 ;  /* 0x0006d80601007387 */ /* 0x000fe40000100a00 */
[----:B------:R0:W-:Y:S02]  /*573f0*/  STL [R1+0x4a18], R15 ;  /* 0x004a180f01007387 */ /* 0x0001e40000100800 */
[----:B------:R-:W2:Y:S01]  /*57400*/  LDL.LU R12, [R1+0x6c0] ;  /* 0x0006c000010c7983 */ /* 0x000ea20000300800 */
[----:B------:R-:W2:Y:S01]  /*57410*/  LDL.LU R13, [R1+0x6c4] ;  /* 0x0006c400010d7983 */ /* 0x000ea20000300800 */
[----:B------:R-:W2:Y:S03]  /*57420*/  LDL.LU R14, [R1+0x6c8] ;  /* 0x0006c800010e7983 */ /* 0x000ea60000300800 */
[----:B0-----:R-:W2:Y:S01]  /*57430*/  LDL.LU R15, [R1+0x6cc] ;  /* 0x0006cc00010f7983 */ /* 0x001ea20000300800 */
[----:B------:R-:W-:Y:S02]  /*57440*/  STL [R1+0x49e8], R10 ;  /* 0x0049e80a01007387 */ /* 0x000fe40000100800 */
[----:B------:R0:W-:Y:S02]  /*57450*/  STL.64 [R1+0x49e0], R8 ;  /* 0x0049e00801007387 */ /* 0x0001e40000100a00 */
[----:B0-----:R-:W3:Y:S01]  /*57460*/  LDL.LU R8, [R1+0x6a0] ;  /* 0x0006a00001087983 */ /* 0x001ee20000300800 */
[----:B------:R-:W3:Y:S02]  /*57470*/  LDL.LU R9, [R1+0x6a4] ;  /* 0x0006a40001097983 */ /* 0x000ee40000300800 */
[----:B------:R-:W4:Y:S02]  /*57480*/  LDL.LU R10, [R1+0x6a8] ;  /* 0x0006a800010a7983 */ /* 0x000f240000300800 */
[----:B------:R-:W4:Y:S02]  /*57490*/  LDL.LU R11, [R1+0x6ac] ;  /* 0x0006ac00010b7983 */ /* 0x000f240000300800 */
[----:B----4-:R-:W-:Y:S01]  /*574a0*/  STL.64 [R1+0x49f8], R10 ;  /* 0x0049f80a01007387 */ /* 0x010fe20000100a00 */
[----:B---3--:R0:W-:Y:S02]  /*574b0*/  STL.64 [R1+0x49f0], R8 ;  /* 0x0049f00801007387 */ /* 0x0081e40000100a00 */
[----:B------:R-:W3:Y:S01]  /*574c0*/  LDL.64 R20, [R1+0x170] ;  /* 0x0001700001147983 */ /* 0x000ee20000100a00 */
[----:B0-----:R-:W4:Y:S01]  /*574d0*/  LDL.64 R8, [R1+0x190] ;  /* 0x0001900001087983 */ /* 0x001f220000100a00 */
[----:B--2---:R-:W-:Y:S03]  /*574e0*/  HMMA.16816.F32 R12, R16, R24, R12 ;  /* 0x00000018100c723c */ /* 0x004fe6000000180c */
[----:B---3--:R0:W-:Y:S04]  /*574f0*/  STL.64 [R1+0x49d8], R20 ;  /* 0x0049d81401007387 */ /* 0x0081e80000100a00 */
[----:B0-----:R-:W2:Y:S01]  /*57500*/  LDL.64 R20, [R1+0x180] ;  /* 0x0001800001147983 */ /* 0x001ea20000100a00 */
[----:B------:R-:W3:Y:S02]  /*57510*/  LDL.LU R4, [R1+0x3b0] ;  /* 0x0003b00001047983 */ /* 0x000ee40000300800 */
[----:B------:R-:W3:Y:S02]  /*57520*/  LDL.LU R5, [R1+0x3b4] ;  /* 0x0003b40001057983 */ /* 0x000ee40000300800 */
[----:B------:R-:W2:Y:S01]  /*57530*/  LDL.LU R6, [R1+0x3b8] ;  /* 0x0003b80001067983 */ /* 0x000ea20000300800 */
[----:B------:R-:W2:Y:S01]  /*57540*/  LDL.LU R7, [R1+0x3bc] ;  /* 0x0003bc0001077983 */ /* 0x000ea20000300800 */
[----:B------:R-:W-:-:S03]  /*57550*/  IMAD.MOV.U32 R29, RZ, RZ, R24 ;  /* 0x000000ffff1d7224 */ /* 0x000fc600078e0018 */
[----:B--2---:R-:W-:Y:S01]  /*57560*/  STL.64 [R1+0x49d0], R6 ;  /* 0x0049d00601007387 */ /* 0x004fe20000100a00 */
[----:B---3--:R0:W-:Y:S03]  /*57570*/  STL.64 [R1+0x49c8], R4 ;  /* 0x0049c80401007387 */ /* 0x0081e60000100a00 */
[----:B0-----:R-:W2:Y:S01]  /*57580*/  LDL.LU R4, [R1+0x690] ;  /* 0x0006900001047983 */ /* 0x001ea20000300800 */
[----:B------:R-:W2:Y:S02]  /*57590*/  LDL.LU R5, [R1+0x694] ;  /* 0x0006940001057983 */ /* 0x000ea40000300800 */
[----:B------:R-:W2:Y:S02]  /*575a0*/  LDL.LU R6, [R1+0x698] ;  /* 0x0006980001067983 */ /* 0x000ea40000300800 */
[----:B------:R-:W2:Y:S01]  /*575b0*/  LDL.LU R7, [R1+0x69c] ;  /* 0x00069c0001077983 */ /* 0x000ea20000300800 */
[----:B------:R-:W-:Y:S01]  /*575c0*/  STL.64 [R1+0x6c0], R12 ;  /* 0x0006c00c01007387 */ /* 0x000fe20000100a00 */
[----:B------:R0:W-:Y:S03]  /*575d0*/  STL.64 [R1+0x6c8], R14 ;  /* 0x0006c80e01007387 */ /* 0x0001e60000100a00 */
[----:B0-----:R-:W3:Y:S01]  /*575e0*/  LDL.LU R15, [R1+0x4a18] ;  /* 0x004a1800010f7983 */ /* 0x001ee20000300800 */
[----:B------:R-:W-:-:S02]  /*575f0*/  IMAD.MOV.U32 R14, RZ, RZ, R25 ;  /* 0x000000ffff0e7224 */ /* 0x000fc400078e0019 */
[----:B------:R-:W4:Y:S02]  /*57600*/  LDL.LU.64 R26, [R1+0x4a10] ;  /* 0x004a1000011a7983 */ /* 0x000f240000300a00 */
        /* <DEDUP_REMOVED lines=9> */
[----:B------:R-:W2:Y:S01]  /*576a0*/  LDL.LU.64 R10, [R1+0x49f8] ;  /* 0x0049f800010a7983 */ /* 0x000ea20000300a00 */
[----:B------:R-:W2:Y:S02]  /*576b0*/  LDL.LU.64 R8, [R1+0x49f0] ;  /* 0x0049f00001087983 */ /* 0x000ea40000300a00 */
[----:B------:R-:W-:Y:S02]  /*576c0*/  STL.64 [R1+0x4988], R26 ;  /* 0x0049881a01007387 */ /* 0x000fe40000100a00 */
[----:B----4-:R0:W-:Y:S04]  /*576d0*/  STL.64 [R1+0x4980], R24 ;  /* 0x0049801801007387 */ /* 0x0101e80000100a00 */
[----:B0-----:R-:W4:Y:S01]  /*576e0*/  LDL.LU R24, [R1+0x390] ;  /* 0x0003900001187983 */ /* 0x001f220000300800 */
[----:B------:R-:W4:Y:S02]  /*576f0*/  LDL.LU R25, [R1+0x394] ;  /* 0x0003940001197983 */ /* 0x000f240000300800 */
[----:B------:R-:W3:Y:S02]  /*57700*/  LDL.LU R26, [R1+0x398] ;  /* 0x00039800011a7983 */ /* 0x000ee40000300800 */
[----:B------:R-:W3:Y:S01]  /*57710*/  LDL.LU R27, [R1+0x39c] ;  /* 0x00039c00011b7983 */ /* 0x000ee20000300800 */
[C---:B--2---:R-:W-:Y:S01]  /*57720*/  HMMA.16816.F32 R8, R16.reuse, R20, R8 ;  /* 0x000000141008723c */ /* 0x044fe20000001808 */
[----:B------:R-:W-:Y:S01]  /*57730*/  IMAD.MOV.U32 R28, RZ, RZ, R21 ;  /* 0x000000ffff1c7224 */ /* 0x000fe200078e0015 */
[----:B---3--:R-:W-:Y:S01]  /*57740*/  STL.64 [R1+0x49a0], R26 ;  /* 0x0049a01a01007387 */ /* 0x008fe20000100a00 */
[----:B----4-:R0:W-:Y:S03]  /*57750*/  STL.64 [R1+0x4998], R24 ;  /* 0x0049981801007387 */ /* 0x0101e60000100a00 */
[----:B0-----:R-:W2:Y:S01]  /*57760*/  LDL.LU R24, [R1+0x3a0] ;  /* 0x0003a00001187983 */ /* 0x001ea20000300800 */
[----:B------:R-:W2:Y:S02]  /*57770*/  LDL.LU R25, [R1+0x3a4] ;  /* 0x0003a40001197983 */ /* 0x000ea40000300800 */
[----:B------:R-:W2:Y:S02]  /*57780*/  LDL.LU R26, [R1+0x3a8] ;  /* 0x0003a800011a7983 */ /* 0x000ea40000300800 */
[----:B------:R-:W2:Y:S11]  /*57790*/  LDL.LU R27, [R1+0x3ac] ;  /* 0x0003ac00011b7983 */ /* 0x000eb60000300800 */
[----:B------:R-:W-:Y:S01]  /*577a0*/  @!UPT UIADD3 URZ, URZ, URZ, URZ ;  /* 0x0000003f3f3ff290 */ /* 0x000fe2000fffe03f */
[----:B------:R-:W-:Y:S01]  /*577b0*/  STL.64 [R1+0x6a0], R8 ;  /* 0x0006a00801007387 */ /* 0x000fe20000100a00 */
[----:B------:R0:W-:Y:S03]  /*577c0*/  STL.64 [R1+0x6a8], R10 ;  /* 0x0006a80a01007387 */ /* 0x0001e60000100a00 */
[----:B0-----:R-:W3:Y:S01]  /*577d0*/  LDL.LU R10, [R1+0x49e8] ;  /* 0x0049e800010a7983 */ /* 0x001ee20000300800 */
[----:B------:R-:W4:Y:S02]  /*577e0*/  LDL.LU.64 R8, [R1+0x49e0] ;  /* 0x0049e00001087983 */ /* 0x000f240000300a00 */
[----:B------:R-:W-:Y:S02]  /*577f0*/  IMAD.MOV.U32 R11, RZ, RZ, R20 ;  /* 0x000000ffff0b7224 */ /* 0x000fe400078e0014 */
[----:B------:R-:W2:Y:S02]  /*57800*/  LDL.LU.64 R20, [R1+0x49d8] ;  /* 0x0049d80001147983 */ /* 0x000ea40000300a00 */
[----:B--2---:R-:W-:Y:S02]  /*57810*/  HMMA.16816.F32 R4, R16, R20, R4 ;  /* 0x000000141004723c */ /* 0x004fe40000001804 */
[----:B---3--:R-:W-:Y:S01]  /*57820*/  STL.64 [R1+0x4958], R10 ;  /* 0x0049580a01007387 */ /* 0x008fe20000100a00 */
[----:B----4-:R0:W-:Y:S02]  /*57830*/  STL.64 [R1+0x4950], R8 ;  /* 0x0049500801007387 */ /* 0x0101e40000100a00 */
[----:B------:R-:W-:-:S02]  /*57840*/  IMAD.MOV.U32 R12, RZ, RZ, R20 ;  /* 0x000000ffff0c7224 */ /* 0x000fc400078e0014 */
[----:B------:R-:W-:Y:S01]  /*57850*/  IMAD.MOV.U32 R13, RZ, RZ, R21 ;  /* 0x000000ffff0d7224 */ /* 0x000fe200078e0015 */
[----:B0-----:R-:W2:Y:S01]  /*57860*/  LDL.LU R8, [R1+0x360] ;  /* 0x0003600001087983 */ /* 0x001ea20000300800 */
[----:B------:R-:W2:Y:S02]  /*57870*/  LDL.LU R9, [R1+0x364] ;  /* 0x0003640001097983 */ /* 0x000ea40000300800 */
[----:B------:R-:W2:Y:S02]  /*57880*/  LDL.LU R10, [R1+0x368] ;  /* 0x00036800010a7983 */ /* 0x000ea40000300800 */
[----:B------:R-:W2:Y:S10]  /*57890*/  LDL.LU R11, [R1+0x36c] ;  /* 0x00036c00010b7983 */ /* 0x000eb40000300800 */
[----:B------:R-:W-:Y:S01]  /*578a0*/  STL.64 [R1+0x690], R4 ;  /* 0x0006900401007387 */ /* 0x000fe20000100a00 */
[----:B------:R0:W-:Y:S03]  /*578b0*/  STL.64 [R1+0x698], R6 ;  /* 0x0006980601007387 */ /* 0x0001e60000100a00 */
[----:B0-----:R-:W3:Y:S01]  /*578c0*/  LDL.LU.64 R6, [R1+0x49d0] ;  /* 0x0049d00001067983 */ /* 0x001ee20000300a00 */
[----:B------:R-:W3:Y:S02]  /*578d0*/  LDL.LU.64 R4, [R1+0x49c8] ;  /* 0x0049c80001047983 */ /* 0x000ee40000300a00 */
[----:B------:R-:W3:Y:S02]  /*578e0*/  LDL.LU.64 R20, [R1+0x49c0] ;  /* 0x0049c00001147983 */ /* 0x000ee40000300a00 */
[----:B---3--:R-:W-:Y:S01]  /*578f0*/  HMMA.16816.F32 R16, R16, R20, R4 ;  /* 0x000000141010723c */ /* 0x008fe20000001804 */
[----:B------:R-:W3:Y:S01]  /*57900*/  LDL.LU.64 R4, [R1+0x49b8] ;  /* 0x0049b80001047983 */ /* 0x000ee20000300a00 */
[----:B------:R-:W3:Y:S02]  /*57910*/  LDL.LU.64 R22, [R1+0x49b0] ;  /* 0x0049b00001167983 */ /* 0x000ee40000300a00 */
[----:B------:R-:W3:Y:S11]  /*57920*/  LDL.LU.64 R20, [R1+0x49a8] ;  /* 0x0049a80001147983 */ /* 0x000ef60000300a00 */
[----:B------:R-:W-:Y:S08]  /*57930*/  @!UPT UIADD3 URZ, URZ, URZ, URZ ;  /* 0x0000003f3f3ff290 */ /* 0x000ff0000fffe03f */
        /* <DEDUP_REMOVED lines=20> */
[----:B------:R-:W2:Y:S02]  /*57a80*/  LDL.LU.64 R24, [R1+0x4980] ;  /* 0x0049800001187983 */ /* 0x000ea40000300a00 */
[----:B------:R-:W4:Y:S02]  /*57a90*/  LDL.LU.64 R4, [R1+0x4978] ;  /* 0x0049780001047983 */ /* 0x000f240000300a00 */
[C---:B----4-:R-:W-:Y:S11]  /*57aa0*/  HMMA.16816.F32 R16, R20.reuse, R4, R16 ;  /* 0x000000041410723c */ /* 0x050ff60000001810 */
        /* <DEDUP_REMOVED lines=17> */
[----:B----4-:R-:W-:Y:S01]  /*57bc0*/  STL.64 [R1+0x4858], R6 ;  /* 0x0048580601007387 */ /* 0x010fe20000100a00 */
[----:B--2---:R0:W-:Y:S02]  /*57bd0*/  STL.64 [R1+0x4850], R4 ;  /* 0x0048500401007387 */ /* 0x0041e40000100a00 */
[----:B0-----:R-:W-:-:S02]  /*57be0*/  IMAD.MOV.U32 R4, RZ, RZ, R12 ;  /* 0x000000ffff047224 */ /* 0x001fc400078e000c */
[----:B------:R-:W-:Y:S01]  /*57bf0*/  IMAD.MOV.U32 R5, RZ, RZ, R13 ;  /* 0x000000ffff057224 */ /* 0x000fe200078e000d */
[----:B------:R-:W2:Y:S01]  /*57c00*/  LDL.LU R12, [R1+0x4964] ;  /* 0x00496400010c7983 */ /* 0x000ea20000300800 */
[----:B------:R-:W2:Y:S03]  /*57c10*/  LDL.LU R13, [R1+0x4960] ;  /* 0x00496000010d7983 */ /* 0x000ea60000300800 */
[----:B------:R0:W-:Y:S04]  /*57c20*/  STL.64 [R1+0x4870], R4 ;  /* 0x0048700401007387 */ /* 0x0001e80000100a00 */
[----:B0-----:R-:W4:Y:S01]  /*57c30*/  LDL.LU R4, [R1+0x350] ;  /* 0x0003500001047983 */ /* 0x001f220000300800 */
[----:B------:R-:W4:Y:S02]  /*57c40*/  LDL.LU R5, [R1+0x354] ;  /* 0x0003540001057983 */ /* 0x000f240000300800 */
[----:B------:R-:W4:Y:S02]  /*57c50*/  LDL.LU R6, [R1+0x358] ;  /* 0x0003580001067983 */ /* 0x000f240000300800 */
[----:B------:R-:W4:Y:S01]  /*57c60*/  LDL.LU R7, [R1+0x35c] ;  /* 0x00035c0001077983 */ /* 0x000f220000300800 */
[----:B------:R-:W-:Y:S01]  /*57c70*/  STL.64 [R1+0x4828], R24 ;  /* 0x0048281801007387 */ /* 0x000fe20000100a00 */
[C---:B--2---:R-:W-:Y:S11]  /*57c80*/  HMMA.16816.F32 R8, R20.reuse, R12, R8 ;  /* 0x0000000c1408723c */ /* 0x044ff60000001808 */
[----:B------:R-:W-:Y:S11]  /*57c90*/  @!UPT UIADD3 URZ, URZ, URZ, URZ ;  /* 0x0000003f3f3ff290 */ /* 0x000ff6000fffe03f */
[----:B------:R-:W-:Y:S01]  /*57ca0*/  @!UPT UIADD3 URZ, URZ, URZ, URZ ;  /* 0x0000003f3f3ff290 */ /* 0x000fe2000fffe03f */
[----:B------:R-:W-:Y:S01]  /*57cb0*/  STL.64 [R1+0x360], R8 ;  /* 0x0003600801007387 */ /* 0x000fe20000100a00 */
[----:B------:R0:W-:Y:S03]  /*57cc0*/  STL.64 [R1+0x368], R10 ;  /* 0x0003680a01007387 */ /* 0x0001e60000100a00 */
[----:B0-----:R-:W2:Y:S01]  /*57cd0*/  LDL.LU.64 R10, [R1+0x4958] ;  /* 0x00495800010a7983 */ /* 0x001ea20000300a00 */
[----:B------:R-:W4:Y:S02]  /*57ce0*/  LDL.LU.64 R8, [R1+0x4950] ;  /* 0x0049500001087983 */ /* 0x000f240000300a00 */
[----:B------:R-:W-:Y:S02]  /*57cf0*/  STL.64 [R1+0x4830], R12 ;  /* 0x0048300c01007387 */ /* 0x000fe40000100a00 */
[----:B------:R-:W-:Y:S02]  /*57d00*/  IMAD.MOV.U32 R24, RZ, RZ, R17 ;  /* 0x000000ffff187224 */ /* 0x000fe400078e0011 */
[----:B------:R-:W-:Y:S01]  /*57d10*/  IMAD.MOV.U32 R25, RZ, RZ, R16 ;  /* 0x000000ffff197224 */ /* 0x000fe200078e0010 */
[----:B----4-:R-:W-:Y:S11]  /*57d20*/  HMMA.16816.F32 R4, R20, R8, R4 ;  /* 0x000000081404723c */ /* 0x010ff60000001804 */
[----:B------:R-:W-:Y:S11]  /*57d30*/  @!UPT UIADD3 URZ, URZ, URZ, URZ ;  /* 0x0000003f3f3ff290 */ /* 0x000ff6000fffe03f */
[----:B------:R-:W-:Y:S01]  /*57d40*/  @!UPT UIADD3 URZ, URZ, URZ, URZ ;  /* 0x0000003f3f3ff290 */ /* 0x000fe2000fffe03f */
[----:B------:R2:W-:Y:S01]  /*57d50*/  STL.64 [R1+0x350], R4 ;  /* 0x0003500401007387 */ /* 0x0005e20000100a00 */
[----:B------:R-:W-:Y:S02]  /*57d60*/  STL.64 [R1+0x358], R6 ;  /* 0x0003580601007387 */ /* 0x000fe40000100a00 */
[----:B--2---:R-:W-:Y:S02]  /*57d70*/  IMAD.MOV.U32 R4, RZ, RZ, R11 ;  /* 0x000000ffff047224 */ /* 0x004fe400078e000b */
[----:B------:R-:W-:Y:S01]  /*57d80*/  IMAD.MOV.U32 R5, RZ, RZ, R28 ;  /* 0x000000ffff057224 */ /* 0x000fe200078e001c */
[----:B------:R-:W2:Y:S01]  /*57d90*/  LDL.LU R11, [R1+0x494c] ;  /* 0x00494c00010b7983 */ /* 0x000ea20000300800 */
[----:B------:R-:W4:Y:S03]  /*57da0*/  LDL.LU R28, [R1+0x4948] ;  /* 0x00494800011c7983 */ /* 0x000f260000300800 */
[----:B------:R3:W-:Y:S02]  /*57db0*/  STL.64 [R1+0x4888], R4 ;  /* 0x0048880401007387 */ /* 0x0007e40000100a00 */
[----:B---3--:R-:W-:-:S02]  /*57dc0*/  IMAD.MOV.U32 R4, RZ, RZ, R27 ;  /* 0x000000ffff047224 */ /* 0x008fc400078e001b */
[----:B------:R-:W-:-:S05]  /*57dd0*/  IMAD.MOV.U32 R5, RZ, RZ, R26 ;  /* 0x000000ffff057224 */ /* 0x000fca00078e001a */
[----:B------:R-:W-:Y:S01]  /*57de0*/  STL.64 [R1+0x48a0], R4 ;  /* 0x0048a00401007387 */ /* 0x000fe20000100a00 */
[----:B------:R0:W-:Y:S03]  /*57df0*/  STL.64 [R1+0x4838], R24 ;  /* 0x0048381801007387 */ /* 0x0001e60000100a00 */
[----:B0-----:R-:W3:Y:S01]  /*57e00*/  LDL.LU R24, [R1+0x2b0] ;  /* 0x0002b00001187983 */ /* 0x001ee20000300800 */
[----:B------:R-:W3:Y:S02]  /*57e10*/  LDL.LU R25, [R1+0x2b4] ;  /* 0x0002b40001197983 */ /* 0x000ee40000300800 */
[----:B------:R-:W2:Y:S02]  /*57e20*/  LDL.LU R26, [R1+0x2b8] ;  /* 0x0002b800011a7983 */ /* 0x000ea40000300800 */
[----:B------:R-:W2:Y:S02]  /*57e30*/  LDL.LU R27, [R1+0x2bc] ;  /* 0x0002bc00011b7983 */ /* 0x000ea40000300800 */
[----:B------:R-:W-:-:S02]  /*57e40*/  IMAD.MOV.U32 R4, RZ, RZ, R29 ;  /* 0x000000ffff047224 */ /* 0x000fc400078e001d */
[----:B------:R-:W-:Y:S01]  /*57e50*/  IMAD.MOV.U32 R5, RZ, RZ, R14 ;  /* 0x000000ffff057224 */ /* 0x000fe200078e000e */
[----:B------:R-:W4:Y:S01]  /*57e60*/  LDL.LU R29, [R1+0x4944] ;  /* 0x00494400011d7983 */ /* 0x000f220000300800 */
[----:B------:R-:W4:Y:S03]  /*57e70*/  LDL.LU R14, [R1+0x4940] ;  /* 0x00494000010e7983 */ /* 0x000f260000300800 */
[----:B------:R-:W-:Y:S04]  /*57e80*/  STL.64 [R1+0x48b8], R4 ;  /* 0x0048b80401007387 */ /* 0x000fe80000100a00 */
[----:B--2---:R-:W-:Y:S01]  /*57e90*/  STL.64 [R1+0x4868], R26 ;  /* 0x0048681a01007387 */ /* 0x004fe20000100a00 */
[----:B---3--:R0:W-:Y:S03]  /*57ea0*/  STL.64 [R1+0x4860], R24 ;  /* 0x0048601801007387 */ /* 0x0081e60000100a00 */
        /* <DEDUP_REMOVED lines=76> */
[----:B0-----:R-:W4:Y:S01]  /*58370*/  LDL.64 R8, [R1+0x20] ;  /* 0x0000200001087983 */ /* 0x001f220000100a00 */
[----:B-1----:R-:W-:Y:S02]  /*58380*/  STL.64 [R1+0x47a0], R18 ;  /* 0x0047a01201007387 */ /* 0x002fe40000100a00 */
[----:B------:R0:W-:Y:S02]  /*58390*/  STL.64 [R1+0x4798], R16 ;  /* 0x0047981001007387 */ /* 0x0001e40000100a00 */
        /* <DEDUP_REMOVED lines=69> */
[----:B------:R-:W-:Y:S01]  /*587f0*/  STL.64 [R1+0x2c0], R20 ;  /* 0x0002c01401007387 */ /* 0x000fe20000100a00 */
[----:B------:R-:W-:Y:S02]  /*58800*/  STL.64 [R1+0x2c8], R22 ;  /* 0x0002c81601007387 */ /* 0x000fe40000100a00 */
[----:B------:R0:W-:Y:S02]  /*58810*/  STL.64 [R1+0x47a8], R16 ;  /* 0x0047a81001007387 */ /* 0x0001e40000100a00 */
[----:B0-----:R-:W3:Y:S01]  /*58820*/  LDL.LU R16, [R1+0x2a0] ;  /* 0x0002a00001107983 */ /* 0x001ee20000300800 */
[----:B------:R-:W3:Y:S02]  /*58830*/  LDL.LU R17, [R1+0x2a4] ;  /* 0x0002a40001117983 */ /* 0x000ee40000300800 */
[----:B------:R-:W3:Y:S02]  /*58840*/  LDL.LU R18, [R1+0x2a8] ;  /* 0x0002a80001127983 */ /* 0x000ee40000300800 */
[----:B------:R-:W3:Y:S02]  /*58850*/  LDL.LU R19, [R1+0x2ac] ;  /* 0x0002ac0001137983 */ /* 0x000ee40000300800 */
[----:B------:R-:W-:-:S02]  /*58860*/  IMAD.MOV.U32 R20, RZ, RZ, R2 ;  /* 0x000000ffff147224 */ /* 0x000fc400078e0002 */
[----:B------:R-:W-:Y:S02]  /*58870*/  IMAD.MOV.U32 R21, RZ, RZ, R0 ;  /* 0x000000ffff157224 */ /* 0x000fe400078e0000 */
[----:B----4-:R-:W-:Y:S02]  /*58880*/  IMAD.MOV.U32 R29, RZ, RZ, R8 ;  /* 0x000000ffff1d7224 */ /* 0x010fe400078e0008 */
[----:B------:R-:W-:Y:S01]  /*58890*/  IMAD.MOV.U32 R28, RZ, RZ, R9 ;  /* 0x000000ffff1c7224 */ /* 0x000fe200078e0009 */
[C---:B--2---:R-:W-:Y:S11]  /*588a0*/  HMMA.16816.F32 R24, R4.reuse, R8, R24 ;  /* 0x000000080418723c */ /* 0x044ff60000001818 */
[----:B------:R-:W-:Y:S11]  /*588b0*/  @!UPT UIADD3 URZ, URZ, URZ, URZ ;  /* 0x0000003f3f3ff290 */ /* 0x000ff6000fffe03f */
[----:B------:R-:W-:Y:S01]  /*588c0*/  @!UPT UIADD3 URZ, URZ, URZ, URZ ;  /* 0x0000003f3f3ff290 */ /* 0x000fe2000fffe03f */
[----:B------:R0:W-:Y:S01]  /*588d0*/  STL.64 [R1+0x2b0], R24 ;  /* 0x0002b01801007387 */ /* 0x0001e20000100a00 */
[----:B------:R-:W-:Y:S03]  /*588e0*/  STL.64 [R1+0x2b8], R26 ;  /* 0x0002b81a01007387 */ /* 0x000fe60000100a00 */
[----:B0-----:R-:W2:Y:S01]  /*588f0*/  LDL.LU.64 R24, [R1+0x4838] ;  /* 0x0048380001187983 */ /* 0x001ea20000300a00 */
[----:B------:R-:W4:Y:S02]  /*58900*/  LDL.LU R8, [R1+0x270] ;  /* 0x0002700001087983 */ /* 0x000f240000300800 */
[----:B------:R-:W4:Y:S01]  /*58910*/  LDL.LU R9, [R1+0x274] ;  /* 0x0002740001097983 */ /* 0x000f220000300800 */
[C---:B---3--:R-:W-:Y:S01]  /*58920*/  HMMA.16816.F32 R16, R4.reuse, R20, R16 ;  /* 0x000000140410723c */ /* 0x048fe20000001810 */
[----:B------:R-:W4:Y:S01]  /*58930*/  LDL.LU R10, [R1+0x278] ;  /* 0x00027800010a7983 */ /* 0x000f220000300800 */
[----:B------:R-:W4:Y:S02]  /*58940*/  LDL.LU R11, [R1+0x27c] ;  /* 0x00027c00010b7983 */ /* 0x000f240000300800 */
[----:B------:R-:W3:Y:S11]  /*58950*/  LDL.LU R20, [R1+0x260] ;  /* 0x0002600001147983 */ /* 0x000ef60000300800 */
[----:B------:R-:W-:Y:S08]  /*58960*/  @!UPT UIADD3 URZ, URZ, URZ, URZ ;  /* 0x0000003f3f3ff290 */ /* 0x000ff0000fffe03f */
[----:B------:R0:W-:Y:S01]  /*58970*/  STL.64 [R1+0x2a0], R16 ;  /* 0x0002a01001007387 */ /* 0x0001e20000100a00 */
[----:B------:R-:W-:Y:S02]  /*58980*/  STL.64 [R1+0x2a8], R18 ;  /* 0x0002a81201007387 */ /* 0x000fe40000100a00 */
[----:B------:R-:W3:Y:S02]  /*58990*/  LDL.LU R21, [R1+0x264] ;  /* 0x0002640001157983 */ /* 0x000ee40000300800 */
[----:B------:R-:W3:Y:S01]  /*589a0*/  LDL.LU R22, [R1+0x268] ;  /* 0x0002680001167983 */ /* 0x000ee20000300800 */
[----:B------:R-:W3:Y:S04]  /*589b0*/  LDL.LU R23, [R1+0x26c] ;  /* 0x00026c0001177983 */ /* 0x000ee80000300800 */
[----:B0-----:R-:W3:Y:S01]  /*589c0*/  LDL.64 R16, [R1+0x1b0] ;  /* 0x0001b00001107983 */ /* 0x001ee20000100a00 */
[C---:B--2---:R-:W-:Y:S03]  /*589d0*/  HMMA.16816.F32 R24, R4.reuse, R24, R12 ;  /* 0x000000180418723c */ /* 0x044fe6000000180c */
[----:B---3--:R0:W-:Y:S04]  /*589e0*/  STL.64 [R1+0x47f0], R16 ;  /* 0x0047f01001007387 */ /* 0x0081e80000100a00 */
[----:B0-----:R-:W2:Y:S01]  /*589f0*/  LDL.LU R16, [R1+0x280] ;  /* 0x0002800001107983 */ /* 0x001ea20000300800 */
[----:B------:R-:W2:Y:S02]  /*58a00*/  LDL.LU R17, [R1+0x284] ;  /* 0x0002840001117983 */ /* 0x000ea40000300800 */
[----:B------:R-:W2:Y:S02]  /*58a10*/  LDL.LU R18, [R1+0x288] ;  /* 0x0002880001127983 */ /* 0x000ea40000300800 */
[----:B------:R-:W2:Y:S01]  /*58a20*/  LDL.LU R19, [R1+0x28c] ;  /* 0x00028c0001137983 */ /* 0x000ea20000300800 */
[----:B------:R-:W4:Y:S10]  /*58a30*/  LDL.LU.64 R12, [R1+0x4830] ;  /* 0x00483000010c7983 */ /* 0x000f340000300a00 */
[----:B------:R0:W-:Y:S02]  /*58a40*/  STL.64 [R1+0x290], R24 ;  /* 0x0002901801007387 */ /* 0x0001e40000100a00 */
[----:B------:R-:W-:Y:S01]  /*58a50*/  STL.64 [R1+0x298], R26 ;  /* 0x0002981a01007387 */ /* 0x000fe20000100a00 */
[----:B0-----:R-:W2:Y:S02]  /*58a60*/  LDL.LU.64 R24, [R1+0x4828] ;  /* 0x0048280001187983 */ /* 0x001ea40000300a00 */
[C---:B--2---:R-:W-:Y:S11]  /*58a70*/  HMMA.16816.F32 R16, R4.reuse, R24, R16 ;  /* 0x000000180410723c */ /* 0x044ff60000001810 */
[----:B------:R-:W-:Y:S11]  /*58a80*/  @!UPT UIADD3 URZ, URZ, URZ, URZ ;  /* 0x0000003f3f3ff290 */ /* 0x000ff6000fffe03f */
[----:B------:R-:W-:Y:S01]  /*58a90*/  @!UPT UIADD3 URZ, URZ, URZ, URZ ;  /* 0x0000003f3f3ff290 */ /* 0x000fe2000fffe03f */
[----:B------:R0:W-:Y:S01]  /*58aa0*/  STL.64 [R1+0x280], R16 ;  /* 0x0002801001007387 */ /* 0x0001e20000100a00 */
[----:B------:R1:W-:Y:S03]  /*58ab0*/  STL.64 [R1+0x288], R18 ;  /* 0x0002881201007387 */ /* 0x0003e60000100a00 */
[----:B0-----:R-:W2:Y:S01]  /*58ac0*/  LDL.LU R16, [R1+0x660] ;  /* 0x0006600001107983 */ /* 0x001ea20000300800 */
[----:B------:R-:W2:Y:S02]  /*58ad0*/  LDL.LU R17, [R1+0x664] ;  /* 0x0006640001117983 */ /* 0x000ea40000300800 */
[----:B-1----:R-:W3:Y:S02]  /*58ae0*/  LDL.LU R18, [R1+0x668] ;  /* 0x0006680001127983 */ /* 0x002ee40000300800 */
[----:B------:R-:W3:Y:S02]  /*58af0*/  LDL.LU R19, [R1+0x66c] ;  /* 0x00066c0001137983 */ /* 0x000ee40000300800 */
[----:B---3--:R-:W-:Y:S01]  /*58b00*/  STL.64 [R1+0x4800], R18 ;  /* 0x0048001201007387 */ /* 0x008fe20000100a00 */
[----:B--2---:R0:W-:Y:S03]  /*58b10*/  STL.64 [R1+0x47f8], R16 ;  /* 0x0047f81001007387 */ /* 0x0041e60000100a00 */
[----:B0-----:R-:W2:Y:S01]  /*58b20*/  LDL.64 R16, [R1+0x1e0] ;  /* 0x0001e00001107983 */ /* 0x001ea20000100a00 */
[----:B----4-:R-:W-:Y:S03]  /*58b30*/  HMMA.16816.F32 R8, R4, R12, R8 ;  /* 0x0000000c0408723c */ /* 0x010fe60000001808 */
[----:B--2---:R0:W-:Y:S04]  /*58b40*/  STL.64 [R1+0x4808], R16 ;  /* 0x0048081001007387 */ /* 0x0041e80000100a00 */
[----:B0-----:R-:W2:Y:S01]  /*58b50*/  LDL.64 R16, [R1+0x30] ;  /* 0x0000300001107983 */ /* 0x001ea20000100a00 */
[----:B------:R0:W-:Y:S02]  /*58b60*/  STL [R1+0x4764], R24 ;  /* 0x0047641801007387 */ /* 0x0001e40000100800 */
[----:B------:R1:W-:Y:S01]  /*58b70*/  STL [R1+0x4760], R25 ;  /* 0x0047601901007387 */ /* 0x0003e20000100800 */
[----:B0-----:R-:W3:Y:S01]  /*58b80*/  LDL.LU R24, [R1+0x640] ;  /* 0x0006400001187983 */ /* 0x001ee20000300800 */
[----:B-1----:R-:W3:Y:S02]  /*58b90*/  LDL.LU R25, [R1+0x644] ;  /* 0x0006440001197983 */ /* 0x002ee40000300800 */
        /* <DEDUP_REMOVED lines=11> */
[----:B------:R0:W-:Y:S02]  /*58c50*/  STL [R1+0x473c], R12 ;  /* 0x00473c0c01007387 */ /* 0x0001e40000100800 */
[----:B------:R1:W-:Y:S01]  /*58c60*/  STL [R1+0x4738], R13 ;  /* 0x0047380d01007387 */ /* 0x0003e20000100800 */
[----:B0-----:R-:W3:Y:S01]  /*58c70*/  LDL.LU R12, [R1+0x670] ;  /* 0x00067000010c7983 */ /* 0x001ee20000300800 */
[----:B-1----:R-:W3:Y:S02]  /*58c80*/  LDL.LU R13, [R1+0x674] ;  /* 0x00067400010d7983 */ /* 0x002ee40000300800 */
[----:B------:R-:W3:Y:S02]  /*58c90*/  LDL.LU R14, [R1+0x678] ;  /* 0x00067800010e7983 */ /* 0x000ee40000300800 */
[----:B------:R-:W3:Y:S02]  /*58ca0*/  LDL.LU R15, [R1+0x67c] ;  /* 0x00067c00010f7983 */ /* 0x000ee40000300800 */
[----:B--2---:R-:W-:-:S02]  /*58cb0*/  IMAD.MOV.U32 R2, RZ, RZ, R16 ;  /* 0x000000ffff027224 */ /* 0x004fc400078e0010 */
[----:B------:R-:W-:Y:S01]  /*58cc0*/  IMAD.MOV.U32 R0, RZ, RZ, R17 ;  /* 0x000000ffff007224 */ /* 0x000fe200078e0011 */
[C---:B----4-:R-:W-:Y:S01]  /*58cd0*/  HMMA.16816.F32 R20, R4.reuse, R8, R20 ;  /* 0x000000080414723c */ /* 0x050fe20000001814 */
[----:B------:R0:W-:Y:S04]  /*58ce0*/  STL.64 [R1+0x4758], R8 ;  /* 0x0047580801007387 */ /* 0x0001e80000100a00 */
[----:B0-----:R-:W2:Y:S11]  /*58cf0*/  LDL.64 R8, [R1+0x1c0] ;  /* 0x0001c00001087983 */ /* 0x001eb60000100a00 */
[----:B------:R-:W-:Y:S07]  /*58d00*/  @!UPT UIADD3 URZ, URZ, URZ, URZ ;  /* 0x0000003f3f3ff290 */ /* 0x000fee000fffe03f */
[----:B------:R-:W-:Y:S01]  /*58d10*/  STL.64 [R1+0x260], R20 ;  /* 0x0002601401007387 */ /* 0x000fe20000100a00 */
[----:B------:R-:W-:Y:S02]  /*58d20*/  STL.64 [R1+0x268], R22 ;  /* 0x0002681601007387 */ /* 0x000fe40000100a00 */
[----:B------:R-:W0:Y:S01]  /*58d30*/  LDSM.16.MT88.4 R20, [R3+0x10300] ;  /* 0x010300000314783b */ /* 0x000e220000004200 */
[C---:B---3--:R-:W-:Y:S01]  /*58d40*/  HMMA.16816.F32 R24, R4.reuse, R16, R24 ;  /* 0x000000100418723c */ /* 0x048fe20000001818 */
[----:B------:R-:W-:Y:S04]  /*58d50*/  STL [R1+0x4740], R3 ;  /* 0x0047400301007387 */ /* 0x000fe80000100800 */
[----:B0-----:R-:W-:Y:S01]  /*58d60*/  STL.64 [R1+0x4648], R22 ;  /* 0x0046481601007387 */ /* 0x001fe20000100a00 */
[----:B------:R0:W-:Y:S03]  /*58d70*/  STL.64 [R1+0x4640], R20 ;  /* 0x0046401401007387 */ /* 0x0001e60000100a00 */
[----:B0-----:R-:W2:Y:S01]  /*58d80*/  LDL.LU R20, [R1+0x650] ;  /* 0x0006500001147983 */ /* 0x001ea20000300800 */
[----:B------:R-:W2:Y:S02]  /*58d90*/  LDL.LU R21, [R1+0x654] ;  /* 0x0006540001157983 */ /* 0x000ea40000300800 */
[----:B------:R-:W2:Y:S02]  /*58da0*/  LDL.LU R22, [R1+0x658] ;  /* 0x0006580001167983 */ /* 0x000ea40000300800 */
[----:B------:R-:W2:Y:S09]  /*58db0*/  LDL.LU R23, [R1+0x65c] ;  /* 0x00065c0001177983 */ /* 0x000eb20000300800 */
[----:B------:R-:W-:Y:S01]  /*58dc0*/  STL.64 [R1+0x250], R24 ;  /* 0x0002501801007387 */ /* 0x000fe20000100a00 */
[----:B------:R0:W-:Y:S03]  /*58dd0*/  STL.64 [R1+0x258], R26 ;  /* 0x0002581a01007387 */ /* 0x0001e60000100a00 */
[----:B0-----:R-:W3:Y:S01]  /*58de0*/  LDL.LU.64 R26, [R1+0x4818] ;  /* 0x00481800011a7983 */ /* 0x001ee20000300a00 */
[----:B------:R-:W3:Y:S02]  /*58df0*/  LDL.LU.64 R24, [R1+0x4810] ;  /* 0x0048100001187983 */ /* 0x000ee40000300a00 */
[----:B------:R-:W4:Y:S02]  /*58e00*/  LDL.LU.64 R16, [R1+0x4808] ;  /* 0x0048080001107983 */ /* 0x000f240000300a00 */
[----:B------:R-:W-:Y:S01]  /*58e10*/  STL [R1+0x4748], R0 ;  /* 0x0047480001007387 */ /* 0x000fe20000100800 */
[----:B------:R-:W-:Y:S01]  /*58e20*/  STL [R1+0x4744], R2 ;  /* 0x0047440201007387 */ /* 0x000fe20000100800 */
[C---:B----4-:R-:W-:Y:S11]  /*58e30*/  HMMA.16816.F32 R12, R4.reuse, R16, R12 ;  /* 0x00000010040c723c */ /* 0x050ff6000000180c */
[----:B------:R-:W-:Y:S11]  /*58e40*/  @!UPT UIADD3 URZ, URZ, URZ, URZ ;  /* 0x0000003f3f3ff290 */ /* 0x000ff6000fffe03f */
[----:B------:R-:W-:Y:S01]  /*58e50*/  @!UPT UIADD3 URZ, URZ, URZ, URZ ;  /* 0x0000003f3f3ff290 */ /* 0x000fe2000fffe03f */
[----:B------:R0:W-:Y:S01]  /*58e60*/  STL.64 [R1+0x670], R12 ;  /* 0x0006700c01007387 */ /* 0x0001e20000100a00 */
[----:B------:R-:W-:Y:S02]  /*58e70*/  STL.64 [R1+0x678], R14 ;  /* 0x0006780e01007387 */ /* 0x000fe40000100a00 */
[----:B------:R-:W4:Y:S02]  /*58e80*/  LDL.LU.64 R18, [R1+0x4800] ;  /* 0x0048000001127983 */ /* 0x000f240000300a00 */
[----:B0-----:R-:W-:Y:S02]  /*58e90*/  IMAD.MOV.U32 R13, RZ, RZ, R17 ;  /* 0x000000ffff0d7224 */ /* 0x001fe400078e0011 */
[----:B------:R-:W-:Y:S02]  /*58ea0*/  IMAD.MOV.U32 R12, RZ, RZ, R16 ;  /* 0x000000ffff0c7224 */ /* 0x000fe400078e0010 */
[----:B------:R-:W4:Y:S01]  /*58eb0*/  LDL.LU.64 R16, [R1+0x47f8] ;  /* 0x0047f80001107983 */ /* 0x000f220000300a00 */
[----:B------:R-:W-:Y:S02]  /*58ec0*/  STL [R1+0x4750], R13 ;  /* 0x0047500d01007387 */ /* 0x000fe40000100800 */
[----:B------:R0:W-:Y:S02]  /*58ed0*/  STL [R1+0x474c], R12 ;  /* 0x00474c0c01007387 */ /* 0x0001e40000100800 */
[----:B0-----:R-:W4:Y:S02]  /*58ee0*/  LDL.64 R12, [R1+0x1d0] ;  /* 0x0001d000010c7983 */ /* 0x001f240000100a00 */
[C---:B----4-:R-:W-:Y:S11]  /*58ef0*/  HMMA.16816.F32 R16, R4.reuse, R12, R16 ;  /* 0x0000000c0410723c */ /* 0x050ff60000001810 */
[----:B------:R-:W-:Y:S11]  /*58f00*/  @!UPT UIADD3 URZ, URZ, URZ, URZ ;  /* 0x0000003f3f3ff290 */ /* 0x000ff6000fffe03f */
[----:B------:R-:W-:Y:S01]  /*58f10*/  @!UPT UIADD3 URZ, URZ, URZ, URZ ;  /* 0x0000003f3f3ff290 */ /* 0x000fe2000fffe03f */
[----:B------:R0:W-:Y:S01]  /*58f20*/  STL.64 [R1+0x660], R16 ;  /* 0x0006601001007387 */ /* 0x0001e20000100a00 */
[----:B------:R-:W-:Y:S03]  /*58f30*/  STL.64 [R1+0x668], R18 ;  /* 0x0006681201007387 */ /* 0x000fe60000100a00 */
[----:B0-----:R-:W3:Y:S01]  /*58f40*/  LDL.LU.64 R16, [R1+0x47f0] ;  /* 0x0047f00001107983 */ /* 0x001ee20000300a00 */
[----:B------:R-:W-:Y:S01]  /*58f50*/  IMAD.MOV.U32 R2, RZ, RZ, R12 ;  /* 0x000000ffff027224 */ /* 0x000fe200078e000c */
[C---:B--2---:R-:W-:Y:S01]  /*58f60*/  HMMA.16816.F32 R20, R4.reuse, R8, R20 ;  /* 0x000000080414723c */ /* 0x044fe20000001814 */
[----:B------:R-:W-:Y:S02]  /*58f70*/  IMAD.MOV.U32 R12, RZ, RZ, R8 ;  /* 0x000000ffff0c7224 */ /* 0x000fe400078e0008 */
[----:B------:R-:W-:Y:S02]  /*58f80*/  IMAD.MOV.U32 R0, RZ, RZ, R9 ;  /* 0x000000ffff007224 */ /* 0x000fe400078e0009 */
[----:B------:R-:W-:Y:S01]  /*58f90*/  IMAD.MOV.U32 R3, RZ, RZ, R13 ;  /* 0x000000ffff037224 */ /* 0x000fe200078e000d */
[----:B------:R-:W-:Y:S11]  /*58fa0*/  STL [R1+0x4754], R2 ;  /* 0x0047540201007387 */ /* 0x000ff60000100800 */
[----:B------:R-:W-:Y:S06]  /*58fb0*/  @!UPT UIADD3 URZ, URZ, URZ, URZ ;  /* 0x0000003f3f3ff290 */ /* 0x000fec000fffe03f */
[----:B------:R-:W-:Y:S01]  /*58fc0*/  STL.64 [R1+0x650], R20 ;  /* 0x0006501401007387 */ /* 0x000fe20000100a00 */
[----:B------:R-:W-:Y:S01]  /*58fd0*/  STL.64 [R1+0x658], R22 ;  /* 0x0006581601007387 */ /* 0x000fe20000100a00 */
[----:B---3--:R-:W-:Y:S01]  /*58fe0*/  HMMA.16816.F32 R8, R4, R16, R24 ;  /* 0x000000100408723c */ /* 0x008fe20000001818 */
[----:B------:R-:W-:Y:S11]  /*58ff0*/  IMAD.MOV.U32 R13, RZ, RZ, R17 ;  /* 0x000000ffff0d7224 */ /* 0x000ff600078e0011 */
[----:B------:R-:W-:Y:S11]  /*59000*/  @!UPT UIADD3 URZ, URZ, URZ, URZ ;  /* 0x0000003f3f3ff290 */ /* 0x000ff6000fffe03f */
[----:B------:R-:W-:Y:S01]  /*59010*/  STL.64 [R1+0x640], R8 ;  /* 0x0006400801007387 */ /* 0x000fe20000100a00 */
[----:B------:R-:W-:Y:S02]  /*59020*/  STL.64 [R1+0x648], R10 ;  /* 0x0006480a01007387 */ /* 0x000fe40000100a00 */
[----:B------:R0:W-:Y:S02]  /*59030*/  STL.64 [R1+0x47b0], R12 ;  /* 0x0047b00c01007387 */ /* 0x0001e40000100a00 */
        /* <DEDUP_REMOVED lines=10> */
[----:B0-----:R-:W2:Y:S04]  /*590e0*/  LDL.64 R12, [R1+0x180] ;  /* 0x00018000010c7983 */ /* 0x001ea80000100a00 */
[----:B--2---:R0:W-:Y:S04]  /*590f0*/  STL.64 [R1+0x47d0], R12 ;  /* 0x0047d00c01007387 */ /* 0x0041e80000100a00 */
[----:B0-----:R-:W2:Y:S01]  /*59100*/  LDL.64 R12, [R1+0x190] ;  /* 0x00019000010c7983 */ /* 0x001ea20000100a00 */
[----:B------:R-:W-:-:S03]  /*59110*/  IMAD.MOV.U32 R2, RZ, RZ, R16 ;  /* 0x000000ffff027224 */ /* 0x000fc600078e0010 */
[----:B--2---:R0:W-:Y:S01]  /*59120*/  STL.64 [R1+0x47e8], R12 ;  /* 0x0047e80c01007387 */ /* 0x0041e20000100a00 */
[----:B------:R-:W2:Y:S03]  /*59130*/  LDL.64 R16, [R1+0x170] ;  /* 0x0001700001107983 */ /* 0x000ea60000100a00 */
[----:B0-----:R-:W4:Y:S04]  /*59140*/  LDL.64 R12, [R1+0x1a0] ;  /* 0x0001a000010c7983 */ /* 0x001f280000100a00 */
        /* <DEDUP_REMOVED lines=15> */
[----:B------:R-:W2:Y:S01]  /*59240*/  LDL.LU R8, [R1+0x5d0] ;  /* 0x0005d00001087983 */ /* 0x000ea20000300800 */
[----:B------:R-:W2:Y:S02]  /*59250*/  LDL.LU R9, [R1+0x5d4] ;  /* 0x0005d40001097983 */ /* 0x000ea40000300800 */
[----:B------:R-:W2:Y:S02]  /*59260*/  LDL.LU R10, [R1+0x5d8] ;  /* 0x0005d800010a7983 */ /* 0x000ea40000300800 */
[----:B------:R-:W2:Y:S01]  /*59270*/  LDL.LU R11, [R1+0x5dc] ;  /* 0x0005dc00010b7983 */ /* 0x000ea20000300800 */
[----:B----4-:R-:W-:Y:S01]  /*59280*/  HMMA.16816.F32 R24, R4, R12, R24 ;  /* 0x0000000c0418723c */ /* 0x010fe20000001818 */
[----:B--2---:R-:W-:Y:S01]  /*59290*/  STL.64 [R1+0x4770], R10 ;  /* 0x0047700a01007387 */ /* 0x004fe20000100a00 */
[----:B------:R0:W-:Y:S03]  /*592a0*/  STL.64 [R1+0x4768], R8 ;  /* 0x0047680801007387 */ /* 0x0001e60000100a00 */
[----:B0-----:R-:W2:Y:S01]  /*592b0*/  LDL.LU R8, [R1+0x5e0] ;  /* 0x0005e00001087983 */ /* 0x001ea20000300800 */
[----:B------:R-:W2:Y:S02]  /*592c0*/  LDL.LU R9, [R1+0x5e4] ;  /* 0x0005e40001097983 */ /* 0x000ea40000300800 */
[----:B------:R-:W4:Y:S02]  /*592d0*/  LDL.LU R10, [R1+0x5e8] ;  /* 0x0005e800010a7983 */ /* 0x000f240000300800 */
[----:B------:R-:W4:Y:S02]  /*592e0*/  LDL.LU R11, [R1+0x5ec] ;  /* 0x0005ec00010b7983 */ /* 0x000f240000300800 */
[----:B----4-:R-:W-:Y:S01]  /*592f0*/  STL.64 [R1+0x4780], R10 ;  /* 0x0047800a01007387 */ /* 0x010fe20000100a00 */
[----:B--2---:R-:W-:Y:S10]  /*59300*/  STL.64 [R1+0x4778], R8 ;  /* 0x0047780801007387 */ /* 0x004ff40000100a00 */
[----:B------:R-:W-:Y:S02]  /*59310*/  STL.64 [R1+0x630], R24 ;  /* 0x0006301801007387 */ /* 0x000fe40000100a00 */
[----:B------:R0:W-:Y:S02]  /*59320*/  STL.64 [R1+0x638], R26 ;  /* 0x0006381a01007387 */ /* 0x0001e40000100a00 */
[----:B0-----:R-:W-:-:S02]  /*59330*/  IMAD.MOV.U32 R27, RZ, RZ, R12 ;  /* 0x000000ffff1b7224 */ /* 0x001fc400078e000c */
        /* <DEDUP_REMOVED lines=13> */
[----:B0-----:R-:W4:Y:S01]  /*59410*/  LDL.LU R24, [R1+0x5f0] ;  /* 0x0005f00001187983 */ /* 0x001f220000300800 */
[----:B------:R-:W4:Y:S02]  /*59420*/  LDL.LU R25, [R1+0x5f4] ;  /* 0x0005f40001197983 */ /* 0x000f240000300800 */
[----:B------:R-:W4:Y:S02]  /*59430*/  LDL.LU R26, [R1+0x5f8] ;  /* 0x0005f800011a7983 */ /* 0x000f240000300800 */
[----:B------:R-:W4:Y:S01]  /*59440*/  LDL.LU R27, [R1+0x5fc] ;  /* 0x0005fc00011b7983 */ /* 0x000f220000300800 */
[----:B--2---:R-:W-:Y:S01]  /*59450*/  HMMA.16816.F32 R16, R4, R12, R16 ;  /* 0x0000000c0410723c */ /* 0x004fe20000001810 */
[----:B------:R-:W-:-:S02]  /*59460*/  IMAD.MOV.U32 R11, RZ, RZ, R12 ;  /* 0x000000ffff0b7224 */ /* 0x000fc400078e000c */
[----:B------:R-:W-:Y:S11]  /*59470*/  IMAD.MOV.U32 R10, RZ, RZ, R13 ;  /* 0x000000ffff0a7224 */ /* 0x000ff600078e000d */
[----:B------:R-:W-:Y:S09]  /*59480*/  @!UPT UIADD3 URZ, URZ, URZ, URZ ;  /* 0x0000003f3f3ff290 */ /* 0x000ff2000fffe03f */
[----:B------:R0:W-:Y:S01]  /*59490*/  STL.64 [R1+0x610], R16 ;  /* 0x0006101001007387 */ /* 0x0001e20000100a00 */
[----:B------:R-:W-:Y:S03]  /*594a0*/  STL.64 [R1+0x618], R18 ;  /* 0x0006181201007387 */ /* 0x000fe60000100a00 */
[----:B0-----:R-:W2:Y:S01]  /*594b0*/  LDL.LU.64 R16, [R1+0x47c8] ;  /* 0x0047c80001107983 */ /* 0x001ea20000300a00 */
        /* <DEDUP_REMOVED lines=8> */
[----:B------:R0:W-:Y:S01]  /*59540*/  STL.64 [R1+0x600], R12 ;  /* 0x0006000c01007387 */ /* 0x0001e20000100a00 */
[----:B------:R1:W-:Y:S03]  /*59550*/  STL.64 [R1+0x608], R14 ;  /* 0x0006080e01007387 */ /* 0x0003e60000100a00 */
[----:B0-----:R-:W2:Y:S01]  /*59560*/  LDL.LU.64 R12, [R1+0x47b0] ;  /* 0x0047b000010c7983 */ /* 0x001ea20000300a00 */
[----:B------:R-:W3:Y:S02]  /*59570*/  LDL.LU.64 R16, [R1+0x47a8] ;  /* 0x0047a80001107983 */ /* 0x000ee40000300a00 */
[----:B---3--:R-:W-:Y:S01]  /*59580*/  HMMA.16816.F32 R4, R4, R16, R20 ;  /* 0x000000100404723c */ /* 0x008fe20000001814 */
[----:B-1----:R-:W-:Y:S02]  /*59590*/  IMAD.MOV.U32 R15, RZ, RZ, R16 ;  /* 0x000000ffff0f7224 */ /* 0x002fe400078e0010 */
[----:B------:R-:W-:Y:S11]  /*595a0*/  IMAD.MOV.U32 R14, RZ, RZ, R17 ;  /* 0x000000ffff0e7224 */ /* 0x000ff600078e0011 */
[----:B------:R-:W-:Y:S09]  /*595b0*/  @!UPT UIADD3 URZ, URZ, URZ, URZ ;  /* 0x0000003f3f3ff290 */ /* 0x000ff2000fffe03f */
[----:B------:R0:W-:Y:S01]  /*595c0*/  STL.64 [R1+0x240], R4 ;  /* 0x0002400401007387 */ /* 0x0001e20000100a00 */
[----:B------:R1:W-:Y:S02]  /*595d0*/  STL.64 [R1+0x248], R6 ;  /* 0x0002480601007387 */ /* 0x0003e40000100a00 */
[----:B------:R-:W4:Y:S02]  /*595e0*/  LDL.LU.64 R18, [R1+0x47a0] ;  /* 0x0047a00001127983 */ /* 0x000f240000300a00 */
[----:B------:R-:W4:Y:S01]  /*595f0*/  LDL.LU.64 R16, [R1+0x4798] ;  /* 0x0047980001107983 */ /* 0x000f220000300a00 */
[----:B0-----:R-:W3:Y:S01]  /*59600*/  LDL.LU R4, [R1+0x5c0] ;  /* 0x0005c00001047983 */ /* 0x001ee20000300800 */
[----:B------:R-:W3:Y:S02]  /*59610*/  LDL.LU R5, [R1+0x5c4] ;  /* 0x0005c40001057983 */ /* 0x000ee40000300800 */
[----:B-1----:R-:W3:Y:S02]  /*59620*/  LDL.LU R6, [R1+0x5c8] ;  /* 0x0005c80001067983 */ /* 0x002ee40000300800 */
[----:B------:R-:W3:Y:S01]  /*59630*/  LDL.LU R7, [R1+0x5cc] ;  /* 0x0005cc0001077983 */ /* 0x000ee20000300800 */
[----:B------:R-:W2:Y:S01]  /*59640*/  LDL.LU R20, [R1+0x510] ;  /* 0x0005100001147983 */ /* 0x000ea20000300800 */
[----:B------:R-:W2:Y:S02]  /*59650*/  LDL.LU R21, [R1+0x514] ;  /* 0x0005140001157983 */ /* 0x000ea40000300800 */
[----:B------:R-:W2:Y:S02]  /*59660*/  LDL.LU R22, [R1+0x518] ;  /* 0x0005180001167983 */ /* 0x000ea40000300800 */
[----:B------:R-:W2:Y:S02]  /*59670*/  LDL.LU R23, [R1+0x51c] ;  /* 0x00051c0001177983 */ /* 0x000ea40000300800 */
[----:B--2---:R-:W-:Y:S01]  /*59680*/  STL.64 [R1+0x4658], R22 ;  /* 0x0046581601007387 */ /* 0x004fe20000100a00 */
[----:B------:R0:W-:Y:S02]  /*59690*/  STL.64 [R1+0x4650], R20 ;  /* 0x0046501401007387 */ /* 0x0001e40000100a00 */
[----:B0-----:R-:W-:-:S02]  /*596a0*/  IMAD.MOV.U32 R20, RZ, RZ, R11 ;  /* 0x000000ffff147224 */ /* 0x001fc400078e000b */
[----:B------:R-:W-:Y:S02]  /*596b0*/  IMAD.MOV.U32 R21, RZ, RZ, R10 ;  /* 0x000000ffff157224 */ /* 0x000fe400078e000a */
[C---:B----4-:R-:W-:Y:S03]  /*596c0*/  HMMA.16816.F32 R8, R16.reuse, R8, R24 ;  /* 0x000000081008723c */ /* 0x050fe60000001818 */
[----:B------:R0:W-:Y:S04]  /*596d0*/  STL.64 [R1+0x4670], R20 ;  /* 0x0046701401007387 */ /* 0x0001e80000100a00 */
[----:B0-----:R-:W2:Y:S04]  /*596e0*/  LDL R20, [R1+0x10] ;  /* 0x0000100001147983 */ /* 0x001ea80000100800 */
[----:B------:R-:W2:Y:S01]  /*596f0*/  LDL R21, [R1+0x14] ;  /* 0x0000140001157983 */ /* 0x000ea20000100800 */
[----:B------:R-:W4:Y:S02]  /*59700*/  LDL.LU.64 R26, [R1+0x4790] ;  /* 0x00479000011a7983 */ /* 0x000f240000300a00 */
[----:B------:R-:W2:Y:S09]  /*59710*/  LDL.LU.64 R24, [R1+0x4788] ;  /* 0x0047880001187983 */ /* 0x000eb20000300a00 */
        /* <DEDUP_REMOVED lines=8> */
[----:B------:R0:W-:Y:S01]  /*597a0*/  STL.64 [R1+0x5e0], R20 ;  /* 0x0005e01401007387 */ /* 0x0001e20000100a00 */
[----:B------:R-:W-:Y:S02]  /*597b0*/  STL.64 [R1+0x5e8], R22 ;  /* 0x0005e81601007387 */ /* 0x000fe40000100a00 */
[----:B0-----:R-:W-:Y:S02]  /*597c0*/  IMAD.MOV.U32 R20, RZ, RZ, R24 ;  /* 0x000000ffff147224 */ /* 0x001fe400078e0018 */
[----:B------:R-:W-:Y:S01]  /*597d0*/  IMAD.MOV.U32 R21, RZ, RZ, R25 ;  /* 0x000000ffff157224 */ /* 0x000fe200078e0019 */
[----:B------:R-:W3:Y:S01]  /*597e0*/  LDL.LU R24, [R1+0x4764] ;  /* 0x0047640001187983 */ /* 0x000ee20000300800 */
[----:B------:R-:W3:Y:S03]  /*597f0*/  LDL.LU R25, [R1+0x4760] ;  /* 0x0047600001197983 */ /* 0x000ee60000300800 */
[----:B------:R0:W-:Y:S04]  /*59800*/  STL.64 [R1+0x4688], R20 ;  /* 0x0046881401007387 */ /* 0x0001e80000100a00 */
[----:B0-----:R-:W2:Y:S02]  /*59810*/  LDL.64 R20, [R1] ;  /* 0x0000000001147983 */ /* 0x001ea40000100a00 */
[C---:B--2---:R-:W-:Y:S11]  /*59820*/  HMMA.16816.F32 R8, R16.reuse, R20, R8 ;  /* 0x000000141008723c */ /* 0x044ff60000001808 */
[----:B------:R-:W-:Y:S11]  /*59830*/  @!UPT UIADD3 URZ, URZ, URZ, URZ ;  /* 0x0000003f3f3ff290 */ /* 0x000ff6000fffe03f */
[----:B------:R-:W-:Y:S01]  /*59840*/  @!UPT UIADD3 URZ, URZ, URZ, URZ ;  /* 0x0000003f3f3ff290 */ /* 0x000fe2000fffe03f */
[----:B------:R0:W-:Y:S01]  /*59850*/  STL.64 [R1+0x5d0], R8 ;  /* 0x0005d00801007387 */ /* 0x0001e20000100a00 */
[----:B------:R1:W-:Y:S03]  /*59860*/  STL.64 [R1+0x5d8], R10 ;  /* 0x0005d80a01007387 */ /* 0x0003e60000100a00 */
[----:B0-----:R-:W2:Y:S01]  /*59870*/  LDL.LU.64 R8, [R1+0x4758] ;  /* 0x0047580001087983 */ /* 0x001ea20000300a00 */
[----:B---3--:R-:W-:Y:S01]  /*59880*/  HMMA.16816.F32 R4, R16, R24, R4 ;  /* 0x000000181004723c */ /* 0x008fe20000001804 */
[----:B-1----:R-:W-:Y:S02]  /*59890*/  IMAD.MOV.U32 R11, RZ, RZ, R20 ;  /* 0x000000ffff0b7224 */ /* 0x002fe400078e0014 */
[----:B------:R-:W-:Y:S02]  /*598a0*/  IMAD.MOV.U32 R10, RZ, RZ, R21 ;  /* 0x000000ffff0a7224 */ /* 0x000fe400078e0015 */
[----:B----4-:R-:W-:-:S02]  /*598b0*/  IMAD.MOV.U32 R20, RZ, RZ, R27 ;  /* 0x000000ffff147224 */ /* 0x010fc400078e001b */
[----:B------:R-:W-:Y:S01]  /*598c0*/  IMAD.MOV.U32 R21, RZ, RZ, R26 ;  /* 0x000000ffff157224 */ /* 0x000fe200078e001a */
[----:B------:R-:W-:Y:S04]  /*598d0*/  STL.64 [R1+0x4728], R10 ;  /* 0x0047280a01007387 */ /* 0x000fe80000100a00 */
[----:B--2---:R-:W-:Y:S11]  /*598e0*/  STL.64 [R1+0x4720], R8 ;  /* 0x0047200801007387 */ /* 0x004ff60000100a00 */
[----:B------:R-:W-:Y:S02]  /*598f0*/  STL.64 [R1+0x5c0], R4 ;  /* 0x0005c00401007387 */ /* 0x000fe40000100a00 */
[----:B------:R-:W-:Y:S02]  /*59900*/  STL.64 [R1+0x5c8], R6 ;  /* 0x0005c80601007387 */ /* 0x000fe40000100a00 */
[----:B------:R-:W-:Y:S01]  /*59910*/  STL.64 [R1+0x46a0], R20 ;  /* 0x0046a01401007387 */ /* 0x000fe20000100a00 */
[----:B------:R0:W-:Y:S04]  /*59920*/  STL.64 [R1+0x4608], R24 ;  /* 0x0046081801007387 */ /* 0x0001e80000100a00 */
        /* <DEDUP_REMOVED lines=26> */
[----:B----4-:R-:W-:-:S02]  /*59ad0*/  IMAD.MOV.U32 R20, RZ, RZ, R2 ;  /* 0x000000ffff147224 */ /* 0x010fc400078e0002 */
        /* <DEDUP_REMOVED lines=12> */
[----:B------:R-:W2:Y:S01]  /*59ba0*/  LDL.LU R12, [R1+0x473c] ;  /* 0x00473c00010c7983 */ /* 0x000ea20000300800 */
[----:B------:R-:W2:Y:S03]  /*59bb0*/  LDL.LU R13, [R1+0x4738] ;  /* 0x00473800010d7983 */ /* 0x000ea60000300800 */
[----:B------:R4:W-:Y:S02]  /*59bc0*/  STL.64 [R1+0x4700], R20 ;  /* 0x0047001401007387 */ /* 0x0009e40000100a00 */
[----:B----4-:R-:W-:Y:S02]  /*59bd0*/  IMAD.MOV.U32 R20, RZ, RZ, R2 ;  /* 0x000000ffff147224 */ /* 0x010fe400078e0002 */
[----:B------:R-:W-:Y:S01]  /*59be0*/  IMAD.MOV.U32 R21, RZ, RZ, R0 ;  /* 0x000000ffff157224 */ /* 0x000fe200078e0000 */
        /* <DEDUP_REMOVED lines=9> */
[----:B------:R-:W4:Y:S03]  /*59c80*/  LDL.LU R11, [R1+0x5bc] ;  /* 0x0005bc00010b7983 */ /* 0x000f260000300800 */
        /* <DEDUP_REMOVED lines=34> */
[----:B------:R-:W4:Y:S02]  /*59eb0*/  LDL.LU.64 R8, [R1+0x4720] ;  /* 0x0047200001087983 */ /* 0x000f240000300a00 */
[----:B------:R0:W-:Y:S02]  /*59ec0*/  STL.64 [R1+0x4600], R12 ;  /* 0x0046000c01007387 */ /* 0x0001e40000100a00 */
[----:B0-----:R-:W-:-:S02]  /*59ed0*/  IMAD.MOV.U32 R12, RZ, RZ, R28 ;  /* 0x000000ffff0c7224 */ /* 0x001fc400078e001c */
[----:B------:R-:W2:Y:S01]  /*59ee0*/  LDL.LU R28, [R1+0x4718] ;  /* 0x00471800011c7983 */ /* 0x000ea20000300800 */
[C---:B----4-:R-:W-:Y:S03]  /*59ef0*/  HMMA.16816.F32 R4, R16.reuse, R8, R4 ;  /* 0x000000081004723c */ /* 0x050fe60000001804 */
[----:B------:R-:W-:Y:S11]  /*59f00*/  STL.64 [R1+0x45f8], R8 ;  /* 0x0045f80801007387 */ /* 0x000ff60000100a00 */
[----:B------:R-:W-:Y:S09]  /*59f10*/  @!UPT UIADD3 URZ, URZ, URZ, URZ ;  /* 0x0000003f3f3ff290 */ /* 0x000ff2000fffe03f */
[----:B------:R-:W-:Y:S01]  /*59f20*/  STL.64 [R1+0x5a0], R4 ;  /* 0x0005a00401007387 */ /* 0x000fe20000100a00 */
[----:B------:R-:W-:Y:S02]  /*59f30*/  STL.64 [R1+0x5a8], R6 ;  /* 0x0005a80601007387 */ /* 0x000fe40000100a00 */
[----:B------:R-:W0:Y:S01]  /*59f40*/  LDSM.16.MT88.4 R4, [R3+0x10380] ;  /* 0x010380000304783b */ /* 0x000e220000004200 */
[C---:B--2---:R-:W-:Y:S01]  /*59f50*/  HMMA.16816.F32 R20, R16.reuse, R20, R24 ;  /* 0x000000141014723c */ /* 0x044fe20000001818 */
[----:B0-----:R-:W-:Y:S02]  /*59f60*/  STL.64 [R1+0x4550], R6 ;  /* 0x0045500601007387 */ /* 0x001fe40000100a00 */
[----:B------:R-:W-:Y:S02]  /*59f70*/  STL.64 [R1+0x4548], R4 ;  /* 0x0045480401007387 */ /* 0x000fe40000100a00 */
[----:B------:R-:W2:Y:S02]  /*59f80*/  LDL.LU.64 R26, [R1+0x4710] ;  /* 0x00471000011a7983 */ /* 0x000ea40000300a00 */
[----:B------:R-:W2:Y:S11]  /*59f90*/  LDL.LU.64 R24, [R1+0x4708] ;  /* 0x0047080001187983 */ /* 0x000eb60000300a00 */
[----:B------:R-:W-:Y:S05]  /*59fa0*/  @!UPT UIADD3 URZ, URZ, URZ, URZ ;  /* 0x0000003f3f3ff290 */ /* 0x000fea000fffe03f */
        /* <DEDUP_REMOVED lines=54> */
[----:B------:R-:W-:Y:S02]  /*5a310*/  IMAD.MOV.U32 R4, RZ, RZ, R15 ;  /* 0x000000ffff047224 */ /* 0x000fe400078e000f */
[----:B------:R-:W-:-:S03]  /*5a320*/  IMAD.MOV.U32 R5, RZ, RZ, R14 ;  /* 0x000000ffff057224 */ /* 0x000fc600078e000e */
[C---:B----4-:R-:W-:Y:S01]  /*5a330*/  HMMA.16816.F32 R12, R16.reuse, R12, R20 ;  /* 0x0000000c100c723c */ /* 0x050fe20000001814 */
[----:B------:R-:W4:Y:S01]  /*5a340*/  LDL.LU.64 R22, [R1+0x4648] ;  /* 0x0046480001167983 */ /* 0x000f220000300a00 */
[----:B------:R-:W4:Y:S11]  /*5a350*/  LDL.LU.64 R20, [R1+0x4640] ;  /* 0x0046400001147983 */ /* 0x000f360000300a00 */
[----:B------:R-:W-:Y:S10]  /*5a360*/  @!UPT UIADD3 URZ, URZ, URZ, URZ ;  /* 0x0000003f3f3ff290 */ /* 0x000ff4000fffe03f */
[----:B------:R-:W-:Y:S01]  /*5a370*/  STL.64 [R1+0x510], R12 ;  /* 0x0005100c01007387 */ /* 0x000fe20000100a00 */
[----:B------:R2:W-:Y:S02]  /*5a380*/  STL.64 [R1+0x518], R14 ;  /* 0x0005180e01007387 */ /* 0x0005e40000100a00 */
[----:B--2---:R-:W-:Y:S07]  /*5a390*/  HMMA.16816.F32 R12, R16, R4, R24 ;  /* 0x00000004100c723c */ /* 0x004fee0000001818 */
[----:B---3--:R-:W-:-:S02]  /*5a3a0*/  IMAD.MOV.U32 R24, RZ, RZ, R11 ;  /* 0x000000ffff187224 */ /* 0x008fc400078e000b */
[----:B------:R-:W-:Y:S11]  /*5a3b0*/  IMAD.MOV.U32 R25, RZ, RZ, R10 ;  /* 0x000000ffff197224 */ /* 0x000ff600078e000a */
[----:B------:R-:W-:Y:S03]  /*5a3c0*/  @!UPT UIADD3 URZ, URZ, URZ, URZ ;  /* 0x0000003f3f3ff290 */ /* 0x000fe6000fffe03f */
[----:B------:R0:W-:Y:S01]  /*5a3d0*/  STL.64 [R1+0x230], R12 ;  /* 0x0002300c01007387 */ /* 0x0001e20000100a00 */
[----:B------:R1:W-:Y:S02]  /*5a3e0*/  STL.64 [R1+0x238], R14 ;  /* 0x0002380e01007387 */ /* 0x0003e40000100a00 */
[----:B------:R2:W-:Y:S01]  /*5a3f0*/  STL.64 [R1+0x4620], R24 ;  /* 0x0046201801007387 */ /* 0x0005e20000100a00 */
[----:B0-----:R-:W3:Y:S01]  /*5a400*/  LDL.LU R12, [R1+0x1f0] ;  /* 0x0001f000010c7983 */ /* 0x001ee20000300800 */
[----:B------:R-:W3:Y:S02]  /*5a410*/  LDL.LU R13, [R1+0x1f4] ;  /* 0x0001f400010d7983 */ /* 0x000ee40000300800 */
[----:B-1----:R-:W3:Y:S02]  /*5a420*/  LDL.LU R14, [R1+0x1f8] ;  /* 0x0001f800010e7983 */ /* 0x002ee40000300800 */
[----:B------:R-:W3:Y:S01]  /*5a430*/  LDL.LU R15, [R1+0x1fc] ;  /* 0x0001fc00010f7983 */ /* 0x000ee20000300800 */
[----:B--2---:R-:W2:Y:S04]  /*5a440*/  LDL.64 R24, [R1+0x10] ;  /* 0x0000100001187983 */ /* 0x004ea80000100a00 */
[----:B--2---:R0:W-:Y:S04]  /*5a450*/  STL.64 [R1+0x4638], R24 ;  /* 0x0046381801007387 */ /* 0x0041e80000100a00 */
[----:B0-----:R-:W4:Y:S01]  /*5a460*/  LDL.LU.64 R24, [R1+0x20] ;  /* 0x0000200001187983 */ /* 0x001f220000300a00 */
[----:B---3--:R-:W-:Y:S02]  /*5a470*/  STL.64 [R1+0x4618], R14 ;  /* 0x0046180e01007387 */ /* 0x008fe40000100a00 */
[----:B------:R0:W-:Y:S02]  /*5a480*/  STL.64 [R1+0x4610], R12 ;  /* 0x0046100c01007387 */ /* 0x0001e40000100a00 */
        /* <DEDUP_REMOVED lines=10> */
[----:B------:R-:W3:Y:S04]  /*5a530*/  LDL.LU.64 R16, [R1+0x30] ;  /* 0x0000300001107983 */ /* 0x000ee80000300a00 */
[----:B---3--:R0:W-:Y:S04]  /*5a540*/  STL.64 [R1+0x45f0], R16 ;  /* 0x0045f01001007387 */ /* 0x0081e80000100a00 */
[----:B0-----:R-:W3:Y:S01]  /*5a550*/  LDL.LU R16, [R1+0x8e0] ;  /* 0x0008e00001107983 */ /* 0x001ee20000300800 */
[----:B------:R-:W3:Y:S02]  /*5a560*/  LDL.LU R17, [R1+0x8e4] ;  /* 0x0008e40001117983 */ /* 0x000ee40000300800 */
[----:B------:R-:W3:Y:S02]  /*5a570*/  LDL.LU R18, [R1+0x8e8] ;  /* 0x0008e80001127983 */ /* 0x000ee40000300800 */
[----:B------:R-:W3:Y:S01]  /*5a580*/  LDL.LU R19, [R1+0x8ec] ;  /* 0x0008ec0001137983 */ /* 0x000ee20000300800 */
[----:B------:R-:W2:Y:S01]  /*5a590*/  LDL.LU R8, [R1+0x8f0] ;  /* 0x0008f00001087983 */ /* 0x000ea20000300800 */
[----:B------:R-:W2:Y:S02]  /*5a5a0*/  LDL.LU R9, [R1+0x8f4] ;  /* 0x0008f40001097983 */ /* 0x000ea40000300800 */
[----:B------:R-:W2:Y:S02]  /*5a5b0*/  LDL.LU R10, [R1+0x8f8] ;  /* 0x0008f800010a7983 */ /* 0x000ea40000300800 */
[----:B------:R-:W2:Y:S01]  /*5a5c0*/  LDL.LU R11, [R1+0x8fc] ;  /* 0x0008fc00010b7983 */ /* 0x000ea20000300800 */
[----:B------:R0:W-:Y:S04]  /*5a5d0*/  STL.64 [R1+0x4560], R4 ;  /* 0x0045600401007387 */ /* 0x0001e80000100a00 */
[----:B0-----:R-:W4:Y:S01]  /*5a5e0*/  LDL.LU R4, [R1+0x220] ;  /* 0x0002200001047983 */ /* 0x001f220000300800 */
[----:B------:R-:W4:Y:S02]  /*5a5f0*/  LDL.LU R5, [R1+0x224] ;  /* 0x0002240001057983 */ /* 0x000f240000300800 */
[----:B------:R-:W4:Y:S02]  /*5a600*/  LDL.LU R6, [R1+0x228] ;  /* 0x0002280001067983 */ /* 0x000f240000300800 */
[----:B------:R-:W4:Y:S02]  /*5a610*/  LDL.LU R7, [R1+0x22c] ;  /* 0x00022c0001077983 */ /* 0x000f240000300800 */
[C---:B----4-:R-:W-:Y:S11]  /*5a620*/  HMMA.16816.F32 R4, R20.reuse, R24, R4 ;  /* 0x000000181404723c */ /* 0x050ff60000001804 */
[----:B------:R-:W-:Y:S11]  /*5a630*/  @!UPT UIADD3 URZ, URZ, URZ, URZ ;  /* 0x0000003f3f3ff290 */ /* 0x000ff6000fffe03f */
[----:B------:R-:W-:Y:S01]  /*5a640*/  @!UPT UIADD3 URZ, URZ, URZ, URZ ;  /* 0x0000003f3f3ff290 */ /* 0x000fe2000fffe03f */
[----:B------:R-:W-:Y:S01]  /*5a650*/  STL.64 [R1+0x220], R4 ;  /* 0x0002200401007387 */ /* 0x000fe20000100a00 */
[----:B------:R0:W-:Y:S02]  /*5a660*/  STL.64 [R1+0x228], R6 ;  /* 0x0002280601007387 */ /* 0x0001e40000100a00 */
[----:B0-----:R-:W-:Y:S02]  /*5a670*/  IMAD.MOV.U32 R7, RZ, RZ, R24 ;  /* 0x000000ffff077224 */ /* 0x001fe400078e0018 */
[----:B------:R-:W-:Y:S02]  /*5a680*/  IMAD.MOV.U32 R6, RZ, RZ, R25 ;  /* 0x000000ffff067224 */ /* 0x000fe400078e0019 */
[----:B------:R-:W2:Y:S03]  /*5a690*/  LDL.LU.64 R24, [R1+0x4638] ;  /* 0x0046380001187983 */ /* 0x000ea60000300a00 */
[----:B------:R0:W-:Y:S02]  /*5a6a0*/  STL.64 [R1+0x45c0], R6 ;  /* 0x0045c00601007387 */ /* 0x0001e40000100a00 */
[----:B------:R-:W4:Y:S02]  /*5a6b0*/  LDL.LU R4, [R1+0x940] ;  /* 0x0009400001047983 */ /* 0x000f240000300800 */
[----:B------:R-:W4:Y:S01]  /*5a6c0*/  LDL.LU R5, [R1+0x944] ;  /* 0x0009440001057983 */ /* 0x000f220000300800 */
[----:B0-----:R-:W2:Y:S01]  /*5a6d0*/  LDL.LU R6, [R1+0x948] ;  /* 0x0009480001067983 */ /* 0x001ea20000300800 */
[----:B------:R-:W2:Y:S03]  /*5a6e0*/  LDL.LU R7, [R1+0x94c] ;  /* 0x00094c0001077983 */ /* 0x000ea60000300800 */
[----:B--2---:R-:W-:Y:S01]  /*5a6f0*/  STL.64 [R1+0x45d8], R6 ;  /* 0x0045d80601007387 */ /* 0x004fe20000100a00 */
[----:B----4-:R0:W-:Y:S03]  /*5a700*/  STL.64 [R1+0x45d0], R4 ;  /* 0x0045d00401007387 */ /* 0x0101e60000100a00 */
[----:B0-----:R-:W2:Y:S01]  /*5a710*/  LDL.LU.64 R4, [R1+0x1e0] ;  /* 0x0001e00001047983 */ /* 0x001ea20000300a00 */
[----:B------:R-:W-:Y:S01]  /*5a720*/  HMMA.16816.F32 R12, R20, R24, R12 ;  /* 0x00000018140c723c */ /* 0x000fe2000000180c */
[----:B------:R-:W-:-:S02]  /*5a730*/  IMAD.MOV.U32 R29, RZ, RZ, R25 ;  /* 0x000000ffff1d7224 */ /* 0x000fc400078e0019 */
[----:B--2---:R0:W-:Y:S04]  /*5a740*/  STL.64 [R1+0x45e8], R4 ;  /* 0x0045e80401007387 */ /* 0x0041e80000100a00 */
[----:B0-----:R-:W2:Y:S01]  /*5a750*/  LDL.LU R4, [R1+0x8d0] ;  /* 0x0008d00001047983 */ /* 0x001ea20000300800 */
[----:B------:R-:W2:Y:S02]  /*5a760*/  LDL.LU R5, [R1+0x8d4] ;  /* 0x0008d40001057983 */ /* 0x000ea40000300800 */
[----:B------:R-:W2:Y:S02]  /*5a770*/  LDL.LU R6, [R1+0x8d8] ;  /* 0x0008d80001067983 */ /* 0x000ea40000300800 */
[----:B------:R-:W2:Y:S11]  /*5a780*/  LDL.LU R7, [R1+0x8dc] ;  /* 0x0008dc0001077983 */ /* 0x000eb60000300800 */
[----:B------:R-:W-:Y:S01]  /*5a790*/  STL.64 [R1+0x210], R12 ;  /* 0x0002100c01007387 */ /* 0x000fe20000100a00 */
[----:B------:R0:W-:Y:S03]  /*5a7a0*/  STL.64 [R1+0x218], R14 ;  /* 0x0002180e01007387 */ /* 0x0001e60000100a00 */
[----:B0-----:R-:W4:Y:S01]  /*5a7b0*/  LDL.LU.64 R14, [R1+0x4630] ;  /* 0x00463000010e7983 */ /* 0x001f220000300a00 */
[----:B------:R-:W4:Y:S02]  /*5a7c0*/  LDL.LU.64 R12, [R1+0x4628] ;  /* 0x00462800010c7983 */ /* 0x000f240000300a00 */
[----:B------:R-:W4:Y:S02]  /*5a7d0*/  LDL.LU.64 R24, [R1+0x4620] ;  /* 0x0046200001187983 */ /* 0x000f240000300a00 */
[C---:B----4-:R-:W-:Y:S01]  /*5a7e0*/  HMMA.16816.F32 R24, R20.reuse, R24, R12 ;  /* 0x000000181418723c */ /* 0x050fe2000000180c */
[----:B------:R-:W4:Y:S01]  /*5a7f0*/  LDL.LU.64 R14, [R1+0x4618] ;  /* 0x00461800010e7983 */ /* 0x000f220000300a00 */
[----:B------:R-:W4:Y:S11]  /*5a800*/  LDL.LU.64 R12, [R1+0x4610] ;  /* 0x00461000010c7983 */ /* 0x000f360000300a00 */
[----:B------:R-:W-:Y:S10]  /*5a810*/  @!UPT UIADD3 URZ, URZ, URZ, URZ ;  /* 0x0000003f3f3ff290 */ /* 0x000ff4000fffe03f */
        /* <DEDUP_REMOVED lines=9> */
[----:B------:R0:W-:Y:S03]  /*5a8b0*/  STL.64 [R1+0x4568], R24 ;  /* 0x0045681801007387 */ /* 0x0001e60000100a00 */
[----:B0-----:R-:W2:Y:S04]  /*5a8c0*/  LDL.LU.64 R24, [R1+0x1c0] ;  /* 0x0001c00001187983 */ /* 0x001ea80000300a00 */
[----:B--2---:R0:W-:Y:S04]  /*5a8d0*/  STL.64 [R1+0x45c8], R24 ;  /* 0x0045c81801007387 */ /* 0x0041e80000100a00 */
[----:B0-----:R-:W2:Y:S01]  /*5a8e0*/  LDL.LU.64 R24, [R1+0x1d0] ;  /* 0x0001d00001187983 */ /* 0x001ea20000300a00 */
[C---:B----4-:R-:W-:Y:S03]  /*5a8f0*/  HMMA.16816.F32 R8, R20.reuse, R12, R8 ;  /* 0x0000000c1408723c */ /* 0x050fe60000001808 */
[----:B--2---:R0:W-:Y:S04]  /*5a900*/  STL.64 [R1+0x45e0], R24 ;  /* 0x0045e01801007387 */ /* 0x0041e80000100a00 */
[----:B0-----:R-:W2:Y:S01]  /*5a910*/  LDL.LU R24, [R1+0x950] ;  /* 0x0009500001187983 */ /* 0x001ea20000300800 */
[----:B------:R-:W2:Y:S11]  /*5a920*/  LDL.LU R25, [R1+0x954] ;  /* 0x0009540001197983 */ /* 0x000eb60000300800 */
[----:B------:R-:W-:Y:S04]  /*5a930*/  @!UPT UIADD3 URZ, URZ, URZ, URZ ;  /* 0x0000003f3f3ff290 */ /* 0x000fe8000fffe03f */
[----:B------:R0:W-:Y:S02]  /*5a940*/  STL.64 [R1+0x150], R8 ;  /* 0x0001500801007387 */ /* 0x0001e40000100a00 */
[----:B------:R-:W-:Y:S01]  /*5a950*/  STL.64 [R1+0x158], R10 ;  /* 0x0001580a01007387 */ /* 0x000fe20000100a00 */
[----:B0-----:R-:W3:Y:S02]  /*5a960*/  LDL.LU.64 R8, [R1+0x45f8] ;  /* 0x0045f80001087983 */ /* 0x001ee40000300a00 */
[C---:B---3--:R-:W-:Y:S11]  /*5a970*/  HMMA.16816.F32 R16, R20.reuse, R8, R16 ;  /* 0x000000081410723c */ /* 0x048ff60000001810 */
[----:B------:R-:W-:Y:S11]  /*5a980*/  @!UPT UIADD3 URZ, URZ, URZ, URZ ;  /* 0x0000003f3f3ff290 */ /* 0x000ff6000fffe03f */
[----:B------:R-:W-:Y:S01]  /*5a990*/  @!UPT UIADD3 URZ, URZ, URZ, URZ ;  /* 0x0000003f3f3ff290 */ /* 0x000fe2000fffe03f */
[----:B------:R0:W-:Y:S01]  /*5a9a0*/  STL.64 [R1+0x140], R16 ;  /* 0x0001401001007387 */ /* 0x0001e20000100a00 */
[----:B------:R-:W-:Y:S03]  /*5a9b0*/  STL.64 [R1+0x148], R18 ;  /* 0x0001481201007387 */ /* 0x000fe60000100a00 */
[----:B0-----:R-:W3:Y:S02]  /*5a9c0*/  LDL.LU.64 R16, [R1+0x45f0] ;  /* 0x0045f00001107983 */ /* 0x001ee40000300a00 */
[----:B---3--:R-:W-:Y:S11]  /*5a9d0*/  HMMA.16816.F32 R4, R20, R16, R4 ;  /* 0x000000101404723c */ /* 0x008ff60000001804 */
[----:B------:R-:W-:Y:S11]  /*5a9e0*/  @!UPT UIADD3 URZ, URZ, URZ, URZ ;  /* 0x0000003f3f3ff290 */ /* 0x000ff6000fffe03f */
[----:B------:R-:W-:Y:S01]  /*5a9f0*/  @!UPT UIADD3 URZ, URZ, URZ, URZ ;  /* 0x0000003f3f3ff290 */ /* 0x000fe2000fffe03f */
[----:B------:R0:W-:Y:S01]  /*5aa00*/  STL.64 [R1+0x130], R4 ;  /* 0x0001300401007387 */ /* 0x0001e20000100a00 */
[----:B------:R-:W-:Y:S03]  /*5aa10*/  STL.64 [R1+0x138], R6 ;  /* 0x0001380601007387 */ /* 0x000fe60000100a00 */
[----:B0-----:R-:W2:Y:S01]  /*5aa20*/  LDL.LU.64 R4, [R1+0x45e8] ;  /* 0x0045e80001047983 */ /* 0x001ea20000300a00 */
[----:B------:R-:W-:Y:S02]  /*5aa30*/  IMAD.MOV.U32 R26, RZ, RZ, R28 ;  /* 0x000000ffff1a7224 */ /* 0x000fe400078e001c */
[----:B------:R-:W-:Y:S02]  /*5aa40*/  IMAD.MOV.U32 R27, RZ, RZ, R0 ;  /* 0x000000ffff1b7224 */ /* 0x000fe400078e0000 */
[----:B------:R-:W-:Y:S02]  /*5aa50*/  IMAD.MOV.U32 R28, RZ, RZ, R16 ;  /* 0x000000ffff1c7224 */ /* 0x000fe400078e0010 */
[----:B------:R-:W-:-:S02]  /*5aa60*/  IMAD.MOV.U32 R0, RZ, RZ, R17 ;  /* 0x000000ffff007224 */ /* 0x000fc400078e0011 */
[----:B------:R-:W0:Y:S04]  /*5aa70*/  LDSM.16.MT88.4 R16, [R3+0x14000] ;  /* 0x014000000310783b */ /* 0x000e280000004200 */
[----:B0-----:R-:W-:Y:S01]  /*5aa80*/  STL.64 [R1+0x43c8], R18 ;  /* 0x0043c81201007387 */ /* 0x001fe20000100a00 */
[----:B------:R0:W-:Y:S03]  /*5aa90*/  STL.64 [R1+0x43c0], R16 ;  /* 0x0043c01001007387 */ /* 0x0001e60000100a00 */
[----:B0-----:R-:W3:Y:S01]  /*5aaa0*/  LDL.LU R16, [R1+0x930] ;  /* 0x0009300001107983 */ /* 0x001ee20000300800 */
[----:B------:R-:W3:Y:S02]  /*5aab0*/  LDL.LU R17, [R1+0x934] ;  /* 0x0009340001117983 */ /* 0x000ee40000300800 */
[----:B------:R-:W3:Y:S01]  /*5aac0*/  LDL.LU R18, [R1+0x938] ;  /* 0x0009380001127983 */ /* 0x000ee20000300800 */
[----:B--2---:R-:W-:Y:S01]  /*5aad0*/  HMMA.16816.F32 R24, R20, R4, R24 ;  /* 0x000000041418723c */ /* 0x004fe20000001818 */
[----:B------:R-:W-:-:S02]  /*5aae0*/  IMAD.MOV.U32 R15, RZ, RZ, R4 ;  /* 0x000000ffff0f7224 */ /* 0x000fc400078e0004 */
[----:B------:R-:W-:Y:S11]  /*5aaf0*/  IMAD.MOV.U32 R14, RZ, RZ, R5 ;  /* 0x000000ffff0e7224 */ /* 0x000ff600078e0005 */
[----:B------:R-:W-:Y:S09]  /*5ab00*/  @!UPT UIADD3 URZ, URZ, URZ, URZ ;  /* 0x0000003f3f3ff290 */ /* 0x000ff2000fffe03f */
[----:B------:R0:W-:Y:S01]  /*5ab10*/  STL.64 [R1+0x120], R24 ;  /* 0x0001201801007387 */ /* 0x0001e20000100a00 */
[----:B------:R-:W-:Y:S03]  /*5ab20*/  STL.64 [R1+0x128], R26 ;  /* 0x0001281a01007387 */ /* 0x000fe60000100a00 */
[----:B0-----:R-:W2:Y:S01]  /*5ab30*/  LDL.LU.64 R24, [R1+0x45e0] ;  /* 0x0045e00001187983 */ /* 0x001ea20000300a00 */
[----:B------:R-:W4:Y:S02]  /*5ab40*/  LDL.LU.64 R6, [R1+0x45d8] ;  /* 0x0045d80001067983 */ /* 0x000f240000300a00 */
[----:B------:R-:W4:Y:S02]  /*5ab50*/  LDL.LU.64 R4, [R1+0x45d0] ;  /* 0x0045d00001047983 */ /* 0x000f240000300a00 */
[----:B------:R-:W-:Y:S01]  /*5ab60*/  STL [R1+0x44b0], R14 ;  /* 0x0044b00e01007387 */ /* 0x000fe20000100800 */
[----:B------:R-:W-:Y:S01]  /*5ab70*/  STL [R1+0x44ac], R15 ;  /* 0x0044ac0f01007387 */ /* 0x000fe20000100800 */
[----:B------:R-:W-:-:S02]  /*5ab80*/  IMAD.MOV.U32 R19, RZ, RZ, R2 ;  /* 0x000000ffff137224 */ /* 0x000fc400078e0002 */
[----:B--2---:R-:W-:Y:S02]  /*5ab90*/  IMAD.MOV.U32 R10, RZ, RZ, R24 ;  /* 0x000000ffff0a7224 */ /* 0x004fe400078e0018 */
[----:B------:R-:W-:Y:S01]  /*5aba0*/  IMAD.MOV.U32 R3, RZ, RZ, R25 ;  /* 0x000000ffff037224 */ /* 0x000fe200078e0019 */
[C---:B----4-:R-:W-:Y:S01]  /*5abb0*/  HMMA.16816.F32 R4, R20.reuse, R24, R4 ;  /* 0x000000181404723c */ /* 0x050fe20000001804 */
[----:B------:R-:W3:Y:S11]  /*5abc0*/  LDL.LU.64 R24, [R1+0x45c8] ;  /* 0x0045c80001187983 */ /* 0x000ef60000300a00 */
[----:B------:R-:W-:Y:S11]  /*5abd0*/  @!UPT UIADD3 URZ, URZ, URZ, URZ ;  /* 0x0000003f3f3ff290 */ /* 0x000ff6000fffe03f */
[----:B------:R-:W-:Y:S01]  /*5abe0*/  STL.64 [R1+0x110], R4 ;  /* 0x0001100401007387 */ /* 0x000fe20000100a00 */
[----:B------:R-:W-:Y:S02]  /*5abf0*/  IMAD.MOV.U32 R2, RZ, RZ, R7 ;  /* 0x000000ffff027224 */ /* 0x000fe400078e0007 */
[----:B------:R0:W-:Y:S02]  /*5ac00*/  STL [R1+0x118], R6 ;  /* 0x0001180601007387 */ /* 0x0001e40000100800 */
[----:B0-----:R-:W2:Y:S01]  /*5ac10*/  LDL.LU.64 R6, [R1+0x45c0] ;  /* 0x0045c00001067983 */ /* 0x001ea20000300a00 */
[----:B------:R-:W-:Y:S02]  /*5ac20*/  STL [R1+0x44b8], R3 ;  /* 0x0044b80301007387 */ /* 0x000fe40000100800 */
[----:B------:R-:W-:Y:S02]  /*5ac30*/  STL [R1+0x44b4], R10 ;  /* 0x0044b40a01007387 */ /* 0x000fe40000100800 */
[----:B------:R0:W-:Y:S01]  /*5ac40*/  STL [R1+0x3cc0], R2 ;  /* 0x003cc00201007387 */ /* 0x0001e20000100800 */
[----:B---3--:R-:W-:Y:S01]  /*5ac50*/  HMMA.16816.F32 R16, R20, R24, R16 ;  /* 0x000000181410723c */ /* 0x008fe20000001810 */
[----:B------:R-:W-:-:S02]  /*5ac60*/  IMAD.MOV.U32 R11, RZ, RZ, R24 ;  /* 0x000000ffff0b7224 */ /* 0x000fc400078e0018 */
[----:B0-----:R-:W-:Y:S11]  /*5ac70*/  IMAD.MOV.U32 R2, RZ, RZ, R25 ;  /* 0x000000ffff027224 */ /* 0x001ff600078e0019 */
[----:B------:R-:W-:Y:S09]  /*5ac80*/  @!UPT UIADD3 URZ, URZ, URZ, URZ ;  /* 0x0000003f3f3ff290 */ /* 0x000ff2000fffe03f */
[----:B------:R0:W-:Y:S01]  /*5ac90*/  STL.64 [R1+0x100], R16 ;  /* 0x0001001001007387 */ /* 0x0001e20000100a00 */
[----:B------:R1:W-:Y:S02]  /*5aca0*/  STL.64 [R1+0x108], R18 ;  /* 0x0001081201007387 */ /* 0x0003e40000100a00 */
[----:B------:R-:W3:Y:S02]  /*5acb0*/  LDL.LU R24, [R1+0x920] ;  /* 0x0009200001187983 */ /* 0x000ee40000300800 */
[----:B------:R-:W3:Y:S01]  /*5acc0*/  LDL.LU R25, [R1+0x924] ;  /* 0x0009240001197983 */ /* 0x000ee20000300800 */
[----:B------:R-:W3:Y:S01]  /*5acd0*/  LDL.LU R26, [R1+0x928] ;  /* 0x00092800011a7983 */ /* 0x000ee20000300800 */
[----:B------:R-:W3:Y:S02]  /*5ace0*/  LDL.LU R27, [R1+0x92c] ;  /* 0x00092c00011b7983 */ /* 0x000ee40000300800 */
[----:B------:R-:W3:Y:S01]  /*5acf0*/  LDL.LU.64 R4, [R1+0x1b0] ;  /* 0x0001b00001047983 */ /* 0x000ee20000300a00 */
        /* <DEDUP_REMOVED lines=18> */
[----:B0-----:R-:W2:Y:S01]  /*5ae20*/  LDL.LU R16, [R1] ;  /* 0x0000000001107983 */ /* 0x001ea20000300800 */
[----:B------:R-:W2:Y:S03]  /*5ae30*/  LDL.LU R17, [R1+0x4] ;  /* 0x0000040001117983 */ /* 0x000ea60000300800 */
[----:B--2---:R0:W-:Y:S04]  /*5ae40*/  STL.64 [R1+0x4518], R16 ;  /* 0x0045181001007387 */ /* 0x0041e80000100a00 */
[----:B0-----:R-:W2:Y:S01]  /*5ae50*/  LDL.LU R16, [R1+0x10] ;  /* 0x0000100001107983 */ /* 0x001ea20000300800 */
[----:B------:R-:W-:-:S02]  /*5ae60*/  IMAD.MOV.U32 R17, RZ, RZ, R29 ;  /* 0x000000ffff117224 */ /* 0x000fc400078e001d */
[----:B------:R-:W4:Y:S03]  /*5ae70*/  LDL.LU R29, [R1+0x45b8] ;  /* 0x0045b800011d7983 */ /* 0x000f260000300800 */
[----:B--2---:R0:W-:Y:S02]  /*5ae80*/  STL.64 [R1+0x4530], R16 ;  /* 0x0045301001007387 */ /* 0x0041e40000100a00 */
[----:B0-----:R-:W-:Y:S02]  /*5ae90*/  IMAD.MOV.U32 R16, RZ, RZ, R7 ;  /* 0x000000ffff107224 */ /* 0x001fe400078e0007 */
[----:B------:R-:W-:-:S05]  /*5aea0*/  IMAD.MOV.U32 R17, RZ, RZ, R6 ;  /* 0x000000ffff117224 */ /* 0x000fca00078e0006 */
[----:B------:R3:W-:Y:S02]  /*5aeb0*/  STL.64 [R1+0x4558], R16 ;  /* 0x0045581001007387 */ /* 0x0007e40000100a00 */
[----:B---3--:R-:W-:Y:S02]  /*5aec0*/  HMMA.16816.F32 R16, R20, R4, R24 ;  /* 0x000000041410723c */ /* 0x008fe40000001818 */
[----:B------:R-:W-:Y:S01]  /*5aed0*/  STL [R1+0x44c0], R2 ;  /* 0x0044c00201007387 */ /* 0x000fe20000100800 */
[----:B------:R-:W-:Y:S02]  /*5aee0*/  STL [R1+0x44bc], R11 ;  /* 0x0044bc0b01007387 */ /* 0x000fe40000100800 */
[----:B------:R0:W-:Y:S02]  /*5aef0*/  STL.64 [R1+0x45a8], R8 ;  /* 0x0045a80801007387 */ /* 0x0001e40000100a00 */
[----:B0-----:R-:W2:Y:S11]  /*5af00*/  LDL.LU.64 R8, [R1+0x1a0] ;  /* 0x0001a00001087983 */ /* 0x001eb60000300a00 */
[----:B------:R-:W-:Y:S05]  /*5af10*/  @!UPT UIADD3 URZ, URZ, URZ, URZ ;  /* 0x0000003f3f3ff290 */ /* 0x000fea000fffe03f */
[----:B------:R-:W-:Y:S01]  /*5af20*/  STL.64 [R1+0xf0], R16 ;  /* 0x0000f01001007387 */ /* 0x000fe20000100a00 */
[----:B------:R-:W-:Y:S02]  /*5af30*/  STL.64 [R1+0xf8], R18 ;  /* 0x0000f81201007387 */ /* 0x000fe40000100a00 */
[----:B------:R-:W3:Y:S02]  /*5af40*/  LDL.LU R24, [R1+0xb0] ;  /* 0x0000b00001187983 */ /* 0x000ee40000300800 */
[----:B------:R-:W3:Y:S01]  /*5af50*/  LDL.LU R25, [R1+0xb4] ;  /* 0x0000b40001197983 */ /* 0x000ee20000300800 */
[----:B------:R-:W2:Y:S01]  /*5af60*/  LDL.LU R26, [R1+0xb8] ;  /* 0x0000b800011a7983 */ /* 0x000ea20000300800 */
[----:B------:R-:W2:Y:S03]  /*5af70*/  LDL.LU R27, [R1+0xbc] ;  /* 0x0000bc00011b7983 */ /* 0x000ea60000300800 */
[----:B--2---:R-:W-:Y:S01]  /*5af80*/  STL.64 [R1+0x4578], R26 ;  /* 0x0045781a01007387 */ /* 0x004fe20000100a00 */
[----:B---3--:R0:W-:Y:S03]  /*5af90*/  STL.64 [R1+0x4570], R24 ;  /* 0x0045701801007387 */ /* 0x0081e60000100a00 */
[----:B0-----:R-:W2:Y:S04]  /*5afa0*/  LDL.LU.64 R24, [R1+0x180] ;  /* 0x0001800001187983 */ /* 0x001ea80000300a00 */
[----:B--2---:R0:W-:Y:S04]  /*5afb0*/  STL.64 [R1+0x4590], R24 ;  /* 0x0045901801007387 */ /* 0x0041e80000100a00 */
[----:B0-----:R-:W2:Y:S01]  /*5afc0*/  LDL.LU.64 R24, [R1+0x190] ;  /* 0x0001900001187983 */ /* 0x001ea20000300a00 */
[----:B------:R-:W-:-:S02]  /*5afd0*/  IMAD.MOV.U32 R14, RZ, RZ, R4 ;  /* 0x000000ffff0e7224 */ /* 0x000fc400078e0004 */
[----:B------:R-:W-:Y:S01]  /*5afe0*/  IMAD.MOV.U32 R15, RZ, RZ, R5 ;  /* 0x000000ffff0f7224 */ /* 0x000fe200078e0005 */
[----:B--2---:R0:W-:Y:S04]  /*5aff0*/  STL.64 [R1+0x45b0], R24 ;  /* 0x0045b01801007387 */ /* 0x0041e80000100a00 */
        /* <DEDUP_REMOVED lines=10> */
[----:B--2---:R-:W-:Y:S01]  /*5b0a0*/  HMMA.16816.F32 R24, R20, R8, R24 ;  /* 0x000000081418723c */ /* 0x004fe20000001818 */
[----:B------:R-:W-:-:S02]  /*5b0b0*/  IMAD.MOV.U32 R3, RZ, RZ, R8 ;  /* 0x000000ffff037224 */ /* 0x000fc400078e0008 */
[----:B------:R-:W-:Y:S01]  /*5b0c0*/  IMAD.MOV.U32 R10, RZ, RZ, R9 ;  /* 0x000000ffff0a7224 */ /* 0x000fe200078e0009 */
[----:B---3--:R-:W-:Y:S01]  /*5b0d0*/  STL.64 [R1+0x45a0], R6 ;  /* 0x0045a00601007387 */ /* 0x008fe20000100a00 */
        /* <DEDUP_REMOVED lines=9> */
[----:B------:R-:W-:Y:S01]  /*5b170*/  STL [R1+0x44c8], R15 ;  /* 0x0044c80f01007387 */ /* 0x000fe20000100800 */
[----:B------:R-:W-:Y:S02]  /*5b180*/  STL [R1+0x44c4], R14 ;  /* 0x0044c40e01007387 */ /* 0x000fe40000100800 */
[----:B------:R0:W-:Y:S02]  /*5b190*/  STL.64 [R1+0xe0], R24 ;  /* 0x0000e01801007387 */ /* 0x0001e40000100a00 */
[----:B------:R-:W-:Y:S01]  /*5b1a0*/  STL.64 [R1+0xe8], R26 ;  /* 0x0000e81a01007387 */ /* 0x000fe20000100a00 */
[----:B0-----:R-:W2:Y:S01]  /*5b1b0*/  LDL.LU.64 R24, [R1+0x45b0] ;  /* 0x0045b00001187983 */ /* 0x001ea20000300a00 */
[----:B------:R-:W3:Y:S01]  /*5b1c0*/  LDL.LU.64 R8, [R1+0x45a8] ;  /* 0x0045a80001087983 */ /* 0x000ee20000300a00 */
        /* <DEDUP_REMOVED lines=10> */
[----:B---3--:R0:W-:Y:S04]  /*5b270*/  STL.64 [R1+0x4508], R8 ;  /* 0x0045080801007387 */ /* 0x0081e80000100a00 */
[----:B0-----:R-:W3:Y:S01]  /*5b280*/  LDL.LU R8, [R1+0x70] ;  /* 0x0000700001087983 */ /* 0x001ee20000300800 */
[----:B------:R-:W3:Y:S02]  /*5b290*/  LDL.LU R9, [R1+0x74] ;  /* 0x0000740001097983 */ /* 0x000ee40000300800 */
[----:B------:R-:W2:Y:S02]  /*5b2a0*/  LDL.LU R10, [R1+0x78] ;  /* 0x00007800010a7983 */ /* 0x000ea40000300800 */
[----:B----4-:R-:W-:-:S02]  /*5b2b0*/  IMAD.MOV.U32 R11, RZ, RZ, R29 ;  /* 0x000000ffff0b7224 */ /* 0x010fc400078e001d */
[----:B------:R-:W4:Y:S04]  /*5b2c0*/  LDL.LU R29, [R1+0x4588] ;  /* 0x00458800011d7983 */ /* 0x000f280000300800 */
[----:B--2---:R-:W-:Y:S01]  /*5b2d0*/  STL.64 [R1+0x4528], R10 ;  /* 0x0045280a01007387 */ /* 0x004fe20000100a00 */
[----:B---3--:R0:W-:Y:S03]  /*5b2e0*/  STL.64 [R1+0x4520], R8 ;  /* 0x0045200801007387 */ /* 0x0081e60000100a00 */
[----:B0-----:R-:W2:Y:S01]  /*5b2f0*/  LDL.LU R8, [R1+0x80] ;  /* 0x0000800001087983 */ /* 0x001ea20000300800 */
[----:B------:R-:W2:Y:S02]  /*5b300*/  LDL.LU R9, [R1+0x84] ;  /* 0x0000840001097983 */ /* 0x000ea40000300800 */
[----:B------:R-:W3:Y:S02]  /*5b310*/  LDL.LU R10, [R1+0x88] ;  /* 0x00008800010a7983 */ /* 0x000ee40000300800 */
[----:B------:R-:W3:Y:S01]  /*5b320*/  LDL.LU R11, [R1+0x8c] ;  /* 0x00008c00010b7983 */ /* 0x000ee20000300800 */
[----:B------:R-:W-:Y:S01]  /*5b330*/  HMMA.16816.F32 R4, R20, R24, R4 ;  /* 0x000000181404723c */ /* 0x000fe20000001804 */
[----:B------:R-:W-:-:S02]  /*5b340*/  IMAD.MOV.U32 R15, RZ, RZ, R24 ;  /* 0x000000ffff0f7224 */ /* 0x000fc400078e0018 */
[----:B------:R-:W-:Y:S01]  /*5b350*/  IMAD.MOV.U32 R14, RZ, RZ, R25 ;  /* 0x000000ffff0e7224 */ /* 0x000fe200078e0019 */
[----:B---3--:R-:W-:Y:S01]  /*5b360*/  STL.64 [R1+0x4540], R10 ;  /* 0x0045400a01007387 */ /* 0x008fe20000100a00 */
[----:B--2---:R0:W-:Y:S03]  /*5b370*/  STL.64 [R1+0x4538], R8 ;  /* 0x0045380801007387 */ /* 0x0041e60000100a00 */
[----:B0-----:R-:W2:Y:S01]  /*5b380*/  LDL.LU R8, [R1+0x90] ;  /* 0x0000900001087983 */ /* 0x001ea20000300800 */
[----:B------:R-:W2:Y:S02]  /*5b390*/  LDL.LU R9, [R1+0x94] ;  /* 0x0000940001097983 */ /* 0x000ea40000300800 */
[----:B------:R-:W2:Y:S11]  /*5b3a0*/  LDL.LU R10, [R1+0x98] ;  /* 0x00009800010a7983 */ /* 0x000eb60000300800 */
[----:B------:R-:W-:Y:S01]  /*5b3b0*/  @!UPT UIADD3 URZ, URZ, URZ, URZ ;  /* 0x0000003f3f3ff290 */ /* 0x000fe2000fffe03f */
[----:B------:R0:W-:Y:S01]  /*5b3c0*/  STL.64 [R1+0xc0], R4 ;  /* 0x0000c00401007387 */ /* 0x0001e20000100a00 */
[----:B------:R-:W-:Y:S04]  /*5b3d0*/  STL.64 [R1+0xc8], R6 ;  /* 0x0000c80601007387 */ /* 0x000fe80000100a00 */
[----:B0-----:R-:W3:Y:S01]  /*5b3e0*/  LDL.LU.64 R4, [R1+0x4580] ;  /* 0x0045800001047983 */ /* 0x001ee20000300a00 */
[----:B------:R-:W3:Y:S02]  /*5b3f0*/  LDL.LU.64 R26, [R1+0x4578] ;  /* 0x00457800011a7983 */ /* 0x000ee40000300a00 */
[----:B------:R-:W3:Y:S02]  /*5b400*/  LDL.LU.64 R24, [R1+0x4570] ;  /* 0x0045700001187983 */ /* 0x000ee40000300a00 */
[C---:B---3--:R-:W-:Y:S11]  /*5b410*/  HMMA.16816.F32 R24, R20.reuse, R4, R24 ;  /* 0x000000041418723c */ /* 0x048ff60000001818 */
[----:B------:R-:W-:Y:S11]  /*5b420*/  @!UPT UIADD3 URZ, URZ, URZ, URZ ;  /* 0x0000003f3f3ff290 */ /* 0x000ff6000fffe03f */
[----:B------:R-:W-:Y:S01]  /*5b430*/  @!UPT UIADD3 URZ, URZ, URZ, URZ ;  /* 0x0000003f3f3ff290 */ /* 0x000fe2000fffe03f */
[----:B------:R0:W-:Y:S01]  /*5b440*/  STL.64 [R1+0xb0], R24 ;  /* 0x0000b01801007387 */ /* 0x0001e20000100a00 */
[----:B------:R1:W-:Y:S03]  /*5b450*/  STL.64 [R1+0xb8], R26 ;  /* 0x0000b81a01007387 */ /* 0x0003e60000100a00 */
[----:B0-----:R-:W3:Y:S01]  /*5b460*/  LDL.LU.64 R24, [R1+0x4568] ;  /* 0x0045680001187983 */ /* 0x001ee20000300a00 */
[----:B-1----:R-:W-:Y:S02]  /*5b470*/  IMAD.MOV.U32 R26, RZ, RZ, R4 ;  /* 0x000000ffff1a7224 */ /* 0x002fe400078e0004 */
[----:B------:R-:W-:Y:S02]  /*5b480*/  IMAD.MOV.U32 R27, RZ, RZ, R5 ;  /* 0x000000ffff1b7224 */ /* 0x000fe400078e0005 */
[----:B------:R-:W2:Y:S01]  /*5b490*/  LDL.LU.64 R4, [R1+0x4560] ;  /* 0x0045600001047983 */ /* 0x000ea20000300a00 */
[----:B----4-:R-:W-:Y:S01]  /*5b4a0*/  IMAD.MOV.U32 R11, RZ, RZ, R29 ;  /* 0x000000ffff0b7224 */ /* 0x010fe200078e001d */
[----:B--2---:R-:W-:Y:S02]  /*5b4b0*/  HMMA.16816.F32 R20, R20, R4, R16 ;  /* 0x000000041414723c */ /* 0x004fe40000001810 */
[----:B------:R-:W2:Y:S01]  /*5b4c0*/  LDL.LU.64 R16, [R1+0x4558] ;  /* 0x0045580001107983 */ /* 0x000ea20000300a00 */
[----:B------:R-:W2:Y:S02]  /*5b4d0*/  LDL.LU.64 R6, [R1+0x4550] ;  /* 0x0045500001067983 */ /* 0x000ea40000300a00 */
[----:B------:R-:W2:Y:S11]  /*5b4e0*/  LDL.LU.64 R4, [R1+0x4548] ;  /* 0x0045480001047983 */ /* 0x000eb60000300a00 */
[----:B------:R-:W-:Y:S07]  /*5b4f0*/  @!UPT UIADD3 URZ, URZ, URZ, URZ ;  /* 0x0000003f3f3ff290 */ /* 0x000fee000fffe03f */
[----:B------:R-:W-:Y:S01]  /*5b500*/  STL.64 [R1+0xa0], R20 ;  /* 0x0000a01401007387 */ /* 0x000fe20000100a00 */
[----:B------:R-:W-:Y:S01]  /*5b510*/  STL.64 [R1+0xa8], R22 ;  /* 0x0000a81601007387 */ /* 0x000fe20000100a00 */
        /* <DEDUP_REMOVED lines=16> */
[----:B------:R-:W4:Y:S11]  /*5b620*/  LDL.LU.64 R8, [R1+0x4508] ;  /* 0x0045080001087983 */ /* 0x000f360000300a00 */
        /* <DEDUP_REMOVED lines=16> */
[----:B------:R0:W-:Y:S02]  /*5b730*/  STL [R1+0x58], R18 ;  /* 0x0000581201007387 */ /* 0x0001e40000100800 */
[----:B------:R-:W-:Y:S02]  /*5b740*/  IMAD.MOV.U32 R29, RZ, RZ, R19 ;  /* 0x000000ffff1d7224 */ /* 0x000fe400078e0013 */
[----:B0-----:R-:W4:Y:S01]  /*5b750*/  LDL.LU.64 R18, [R1+0x44e0] ;  /* 0x0044e00001127983 */ /* 0x001f220000300a00 */
[----:B------:R-:W4:Y:S02]  /*5b760*/  LDL.LU.64 R16, [R1+0x44d8] ;  /* 0x0044d80001107983 */ /* 0x000f240000300a00 */
[----:B------:R-:W-:Y:S02]  /*5b770*/  IMAD.MOV.U32 R20, RZ, RZ, R28 ;  /* 0x000000ffff147224 */ /* 0x000fe400078e001c */
[----:B------:R0:W-:Y:S02]  /*5b780*/  STL [R1+0x3c68], R29 ;  /* 0x003c681d01007387 */ /* 0x0001e40000100800 */
[----:B------:R-:W-:Y:S01]  /*5b790*/  IMAD.MOV.U32 R21, RZ, RZ, R0 ;  /* 0x000000ffff157224 */ /* 0x000fe200078e0000 */
[----:B0-----:R-:W3:Y:S01]  /*5b7a0*/  LDL R29, [R1+0x9d0] ;  /* 0x0009d000011d7983 */ /* 0x001ee20000100800 */
[----:B----4-:R-:W-:Y:S11]  /*5b7b0*/  HMMA.16816.F32 R16, R4, R8, R16 ;  /* 0x000000080410723c */ /* 0x010ff60000001810 */
[----:B------:R-:W-:Y:S11]  /*5b7c0*/  @!UPT UIADD3 URZ, URZ, URZ, URZ ;  /* 0x0000003f3f3ff290 */ /* 0x000ff6000fffe03f */
[----:B------:R-:W-:Y:S02]  /*5b7d0*/  @!UPT UIADD3 URZ, URZ, URZ, URZ ;  /* 0x0000003f3f3ff290 */ /* 0x000fe4000fffe03f */
[----:B------:R-:W-:Y:S02]  /*5b7e0*/  IMAD.MOV.U32 R28, RZ, RZ, R16 ;  /* 0x000000ffff1c7224 */ /* 0x000fe400078e0010 */
[----:B------:R-:W-:Y:S01]  /*5b7f0*/  IMAD.MOV.U32 R25, RZ, RZ, R17 ;  /* 0x000000ffff197224 */ /* 0x000fe200078e0011 */
[----:B------:R-:W4:Y:S01]  /*5b800*/  LDL.LU R16, [R1+0x500] ;  /* 0x0005000001107983 */ /* 0x000f220000300800 */
[----:B------:R-:W-:Y:S02]  /*5b810*/  IMAD.MOV.U32 R24, RZ, RZ, R18 ;  /* 0x000000ffff187224 */ /* 0x000fe400078e0012 */
[----:B------:R-:W4:Y:S02]  /*5b820*/  LDL.LU R17, [R1+0x504] ;  /* 0x0005040001117983 */ /* 0x000f240000300800 */
[----:B------:R-:W-:Y:S01]  /*5b830*/  IMAD.MOV.U32 R0, RZ, RZ, R19 ;  /* 0x000000ffff007224 */ /* 0x000fe200078e0013 */
[----:B------:R-:W2:Y:S01]  /*5b840*/  LDL.LU R18, [R1+0x508] ;  /* 0x0005080001127983 */ /* 0x000ea20000300800 */
[----:B------:R-:W2:Y:S03]  /*5b850*/  LDL.LU R19, [R1+0x50c] ;  /* 0x00050c0001137983 */ /* 0x000ea60000300800 */
[----:B--2---:R-:W-:Y:S01]  /*5b860*/  STL.64 [R1+0x43d8], R18 ;  /* 0x0043d81201007387 */ /* 0x004fe20000100a00 */
[----:B----4-:R0:W-:Y:S02]  /*5b870*/  STL.64 [R1+0x43d0], R16 ;  /* 0x0043d01001007387 */ /* 0x0101e40000100a00 */
        /* <DEDUP_REMOVED lines=9> */
[----:B------:R0:W-:Y:S01]  /*5b910*/  STL [R1+0x3c80], R24 ;  /* 0x003c801801007387 */ /* 0x0001e20000100800 */
[----:B------:R1:W-:Y:S03]  /*5b920*/  STL [R1+0x3c7c], R25 ;  /* 0x003c7c1901007387 */ /* 0x0003e60000100800 */
[----:B--2---:R2:W-:Y:S01]  /*5b930*/  STL.64 [R1+0x43b8], R26 ;  /* 0x0043b81a01007387 */ /* 0x0045e20000100a00 */
[----:B------:R-:W-:Y:S02]  /*5b940*/  STL [R1+0x3c70], R0 ;  /* 0x003c700001007387 */ /* 0x000fe40000100800 */
[----:B------:R-:W-:Y:S01]  /*5b950*/  STL [R1+0x3c6c], R28 ;  /* 0x003c6c1c01007387 */ /* 0x000fe20000100800 */
[----:B----4-:R-:W-:Y:S07]  /*5b960*/  HMMA.16816.F32 R20, R4, R20, R16 ;  /* 0x000000140414723c */ /* 0x010fee0000001810 */
[----:B------:R-:W-:-:S02]  /*5b970*/  IMAD.MOV.U32 R16, RZ, RZ, R15 ;  /* 0x000000ffff107224 */ /* 0x000fc400078e000f */
[----:B------:R-:W-:Y:S01]  /*5b980*/  IMAD.MOV.U32 R17, RZ, RZ, R14 ;  /* 0x000000ffff117224 */ /* 0x000fe200078e000e */
[----:B------:R-:W4:Y:S01]  /*5b990*/  LDL.LU R15, [R1+0x44c8] ;  /* 0x0044c800010f7983 */ /* 0x000f220000300800 */
[----:B------:R-:W3:Y:S03]  /*5b9a0*/  LDL.LU R14, [R1+0x44c4] ;  /* 0x0044c400010e7983 */ /* 0x000ee60000300800 */
[----:B------:R2:W-:Y:S01]  /*5b9b0*/  STL.64 [R1+0x4408], R16 ;  /* 0x0044081001007387 */ /* 0x0005e20000100a00 */
[----:B0-----:R-:W3:Y:S02]  /*5b9c0*/  LDL.LU R24, [R1+0x4f0] ;  /* 0x0004f00001187983 */ /* 0x001ee40000300800 */
[----:B-1----:R-:W3:Y:S02]  /*5b9d0*/  LDL.LU R25, [R1+0x4f4] ;  /* 0x0004f40001197983 */ /* 0x002ee40000300800 */
[----:B--2---:R-:W2:Y:S01]  /*5b9e0*/  LDL.LU R26, [R1+0x4f8] ;  /* 0x0004f800011a7983 */ /* 0x004ea20000300800 */
[----:B------:R-:W2:Y:S01]  /*5b9f0*/  LDL.LU R27, [R1+0x4fc] ;  /* 0x0004fc00011b7983 */ /* 0x000ea20000300800 */
        /* <DEDUP_REMOVED lines=35> */
[----:B------:R-:W4:Y:S04]  /*5bc30*/  LDL.LU R11, [R1+0x44a8] ;  /* 0x0044a800010b7983 */ /* 0x000f280000300800 */
        /* <DEDUP_REMOVED lines=35> */
[----:B------:R-:W-:Y:S02]  /*5be70*/  IMAD.MOV.U32 R12, RZ, RZ, R20 ;  /* 0x000000ffff0c7224 */ /* 0x000fe400078e0014 */
[----:B------:R-:W-:Y:S01]  /*5be80*/  IMAD.MOV.U32 R13, RZ, RZ, R21 ;  /* 0x000000ffff0d7224 */ /* 0x000fe200078e0015 */
        /* <DEDUP_REMOVED lines=8> */
[----:B----4-:R0:W-:Y:S02]  /*5bf10*/  STL.64 [R1+0x4390], R14 ;  /* 0x0043900e01007387 */ /* 0x0101e40000100a00 */
[----:B------:R-:W-:Y:S01]  /*5bf20*/  STL [R1+0x4388], R13 ;  /* 0x0043880d01007387 */ /* 0x000fe20000100800 */
[----:B0-----:R-:W3:Y:S01]  /*5bf30*/  LDL.64 R14, [R1+0x8] ;  /* 0x00000800010e7983 */ /* 0x001ee20000100a00 */
[----:B------:R-:W-:-:S02]  /*5bf40*/  IMAD.MOV.U32 R9, RZ, RZ, R22 ;  /* 0x000000ffff097224 */ /* 0x000fc400078e0016 */
[----:B------:R-:W0:Y:S01]  /*5bf50*/  LDSM.16.MT88.4 R20, [R29+0x14080] ;  /* 0x014080001d14783b */ /* 0x000e220000004200 */
[----:B---3--:R1:W-:Y:S04]  /*5bf60*/  STL.64 [R1+0x43a8], R14 ;  /* 0x0043a80e01007387 */ /* 0x0083e80000100a00 */
[----:B-1----:R-:W3:Y:S01]  /*5bf70*/  LDL.64 R14, [R1+0x18] ;  /* 0x00001800010e7983 */ /* 0x002ee20000100a00 */
[C---:B--2---:R-:W-:Y:S03]  /*5bf80*/  HMMA.16816.F32 R16, R4.reuse, R16, R24 ;  /* 0x000000100410723c */ /* 0x044fe60000001818 */
[----:B---3--:R1:W-:Y:S04]  /*5bf90*/  STL.64 [R1+0x43b0], R14 ;  /* 0x0043b00e01007387 */ /* 0x0083e80000100a00 */
[----:B-1----:R-:W2:Y:S01]  /*5bfa0*/  LDL.64 R14, [R1+0x28] ;  /* 0x00002800010e7983 */ /* 0x002ea20000100a00 */
[----:B------:R-:W-:Y:S02]  /*5bfb0*/  STL [R1+0x410c], R9 ;  /* 0x00410c0901007387 */ /* 0x000fe40000100800 */
[----:B0-----:R-:W-:Y:S02]  /*5bfc0*/  STL.64 [R1+0x4298], R22 ;  /* 0x0042981601007387 */ /* 0x001fe40000100a00 */
[----:B------:R0:W-:Y:S02]  /*5bfd0*/  STL.64 [R1+0x4290], R20 ;  /* 0x0042901401007387 */ /* 0x0001e40000100a00 */
[----:B0-----:R-:W3:Y:S01]  /*5bfe0*/  LDL.LU.64 R20, [R1+0x160] ;  /* 0x0001600001147983 */ /* 0x001ee20000300a00 */
[----:B------:R-:W4:Y:S03]  /*5bff0*/  LDL.64 R22, [R1+0x168] ;  /* 0x0001680001167983 */ /* 0x000f260000100a00 */
[----:B----4-:R-:W-:Y:S01]  /*5c000*/  STL [R1+0x42b4], R22 ;  /* 0x0042b41601007387 */ /* 0x010fe20000100800 */
[----:B------:R-:W-:Y:S02]  /*5c010*/  STL [R1+0x42b0], R23 ;  /* 0x0042b01701007387 */ /* 0x000fe40000100800 */
[----:B------:R-:W4:Y:S02]  /*5c020*/  LDL.LU.64 R26, [R1+0x4490] ;  /* 0x00449000011a7983 */ /* 0x000f240000300a00 */
[----:B------:R-:W4:Y:S01]  /*5c030*/  LDL.LU.64 R24, [R1+0x4488] ;  /* 0x0044880001187983 */ /* 0x000f220000300a00 */
        /* <DEDUP_REMOVED lines=55> */
[----:B------:R-:W2:Y:S02]  /*5c3b0*/  LDL.LU.64 R16, [R1+0x43c0] ;  /* 0x0043c00001107983 */ /* 0x000ea40000300a00 */
[----:B------:R-:W3:Y:S11]  /*5c3c0*/  LDL.LU R20, [R1+0x4e0] ;  /* 0x0004e00001147983 */ /* 0x000ef60000300800 */
[----:B------:R-:W-:Y:S08]  /*5c3d0*/  @!UPT UIADD3 URZ, URZ, URZ, URZ ;  /* 0x0000003f3f3ff290 */ /* 0x000ff0000fffe03f */
[----:B------:R0:W-:Y:S01]  /*5c3e0*/  STL.64 [R1+0x500], R4 ;  /* 0x0005000401007387 */ /* 0x0001e20000100a00 */
[----:B------:R1:W-:Y:S02]  /*5c3f0*/  STL.64 [R1+0x508], R6 ;  /* 0x0005080601007387 */ /* 0x0003e40000100a00 */
[----:B------:R-:W3:Y:S02]  /*5c400*/  LDL.LU R21, [R1+0x4e4] ;  /* 0x0004e40001157983 */ /* 0x000ee40000300800 */
[----:B------:R-:W3:Y:S01]  /*5c410*/  LDL.LU R22, [R1+0x4e8] ;  /* 0x0004e80001167983 */ /* 0x000ee20000300800 */
[----:B------:R-:W3:Y:S04]  /*5c420*/  LDL.LU R23, [R1+0x4ec] ;  /* 0x0004ec0001177983 */ /* 0x000ee80000300800 */
        /* <DEDUP_REMOVED lines=10> */
[----:B------:R-:W2:Y:S11]  /*5c4d0*/  LDL.LU R7, [R1+0x4dc] ;  /* 0x0004dc0001077983 */ /* 0x000eb60000300800 */
[----:B------:R-:W-:Y:S02]  /*5c4e0*/  @!UPT UIADD3 URZ, URZ, URZ, URZ ;  /* 0x0000003f3f3ff290 */ /* 0x000fe4000fffe03f */
[----:B------:R0:W-:Y:S01]  /*5c4f0*/  STL.64 [R1+0x4f0], R24 ;  /* 0x0004f01801007387 */ /* 0x0001e20000100a00 */
[----:B------:R1:W-:Y:S02]  /*5c500*/  STL.64 [R1+0x4f8], R26 ;  /* 0x0004f81a01007387 */ /* 0x0003e40000100a00 */
[----:B0-----:R-:W-:Y:S01]  /*5c510*/  IMAD.MOV.U32 R25, RZ, RZ, R14 ;  /* 0x000000ffff197224 */ /* 0x001fe200078e000e */
[----:B-1----:R-:W3:Y:S01]  /*5c520*/  LDL.LU.64 R26, [R1+0x43b8] ;  /* 0x0043b800011a7983 */ /* 0x002ee20000300a00 */
[----:B------:R-:W-:Y:S02]  /*5c530*/  IMAD.MOV.U32 R24, RZ, RZ, R15 ;  /* 0x000000ffff187224 */ /* 0x000fe400078e000f */
[----:B------:R-:W4:Y:S02]  /*5c540*/  LDL.LU.64 R14, [R1+0x43b0] ;  /* 0x0043b000010e7983 */ /* 0x000f240000300a00 */
[C---:B----4-:R-:W-:Y:S01]  /*5c550*/  HMMA.16816.F32 R20, R16.reuse, R14, R20 ;  /* 0x0000000e1014723c */ /* 0x050fe20000001814 */
[----:B------:R-:W-:Y:S11]  /*5c560*/  IMAD.MOV.U32 R8, RZ, RZ, R15 ;  /* 0x000000ffff087224 */ /* 0x000ff600078e000f */
[----:B------:R-:W-:Y:S11]  /*5c570*/  @!UPT UIADD3 URZ, URZ, URZ, URZ ;  /* 0x0000003f3f3ff290 */ /* 0x000ff6000fffe03f */
[----:B------:R-:W-:Y:S01]  /*5c580*/  STL.64 [R1+0x4e0], R20 ;  /* 0x0004e01401007387 */ /* 0x000fe20000100a00 */
[----:B------:R0:W-:Y:S02]  /*5c590*/  STL.64 [R1+0x4e8], R22 ;  /* 0x0004e81601007387 */ /* 0x0001e40000100a00 */
[----:B0-----:R-:W-:Y:S02]  /*5c5a0*/  IMAD.MOV.U32 R23, RZ, RZ, R14 ;  /* 0x000000ffff177224 */ /* 0x001fe400078e000e */
[----:B------:R-:W2:Y:S02]  /*5c5b0*/  LDL.LU.64 R14, [R1+0x43a8] ;  /* 0x0043a800010e7983 */ /* 0x000ea40000300a00 */
[----:B--2---:R-:W-:Y:S01]  /*5c5c0*/  HMMA.16816.F32 R4, R16, R14, R4 ;  /* 0x0000000e1004723c */ /* 0x004fe20000001804 */
[----:B------:R-:W-:Y:S02]  /*5c5d0*/  IMAD.MOV.U32 R22, RZ, RZ, R14 ;  /* 0x000000ffff167224 */ /* 0x000fe400078e000e */
[----:B------:R-:W-:Y:S11]  /*5c5e0*/  IMAD.MOV.U32 R12, RZ, RZ, R15 ;  /* 0x000000ffff0c7224 */ /* 0x000ff600078e000f */
[----:B------:R-:W-:Y:S09]  /*5c5f0*/  @!UPT UIADD3 URZ, URZ, URZ, URZ ;  /* 0x0000003f3f3ff290 */ /* 0x000ff2000fffe03f */
[----:B------:R-:W-:Y:S01]  /*5c600*/  STL.64 [R1+0x4d0], R4 ;  /* 0x0004d00401007387 */ /* 0x000fe20000100a00 */
[----:B------:R0:W-:Y:S03]  /*5c610*/  STL.64 [R1+0x4d8], R6 ;  /* 0x0004d80601007387 */ /* 0x0001e60000100a00 */
[----:B0-----:R-:W2:Y:S01]  /*5c620*/  LDL.LU.64 R6, [R1+0x43a0] ;  /* 0x0043a00001067983 */ /* 0x001ea20000300a00 */
[----:B------:R-:W2:Y:S02]  /*5c630*/  LDL.LU.64 R4, [R1+0x4398] ;  /* 0x0043980001047983 */ /* 0x000ea40000300a00 */
[----:B------:R-:W4:Y:S02]  /*5c640*/  LDL.LU.64 R14, [R1+0x4390] ;  /* 0x00439000010e7983 */ /* 0x000f240000300a00 */
[----:B------:R-:W2:Y:S01]  /*5c650*/  LDL.LU R13, [R1+0x4388] ;  /* 0x00438800010d7983 */ /* 0x000ea20000300800 */
[----:B------:R0:W-:Y:S01]  /*5c660*/  STL.64 [R1+0x4360], R22 ;  /* 0x0043601601007387 */ /* 0x0001e20000100a00 */
[----:B------:R-:W3:Y:S02]  /*5c670*/  LDL.LU R20, [R1+0x4c0] ;  /* 0x0004c00001147983 */ /* 0x000ee40000300800 */
[----:B0-----:R-:W-:-:S02]  /*5c680*/  IMAD.MOV.U32 R23, RZ, RZ, R3 ;  /* 0x000000ffff177224 */ /* 0x001fc400078e0003 */
[----:B----4-:R-:W-:Y:S02]  /*5c690*/  IMAD.MOV.U32 R21, RZ, RZ, R14 ;  /* 0x000000ffff157224 */ /* 0x010fe400078e000e */
[----:B------:R-:W-:Y:S01]  /*5c6a0*/  IMAD.MOV.U32 R22, RZ, RZ, R15 ;  /* 0x000000ffff167224 */ /* 0x000fe200078e000f */
[----:B------:R-:W2:Y:S01]  /*5c6b0*/  LDL.LU R14, [R1+0x4384] ;  /* 0x00438400010e7983 */ /* 0x000ea20000300800 */
[----:B------:R-:W2:Y:S05]  /*5c6c0*/  LDL.LU R15, [R1+0x4380] ;  /* 0x00438000010f7983 */ /* 0x000eaa0000300800 */
[----:B---3--:R-:W-:Y:S11]  /*5c6d0*/  HMMA.16816.F32 R20, R16, R26, R20 ;  /* 0x0000001a1014723c */ /* 0x008ff60000001814 */
[----:B------:R-:W-:Y:S11]  /*5c6e0*/  @!UPT UIADD3 URZ, URZ, URZ, URZ ;  /* 0x0000003f3f3ff290 */ /* 0x000ff6000fffe03f */
[----:B------:R-:W-:Y:S01]  /*5c6f0*/  @!UPT UIADD3 URZ, URZ, URZ, URZ ;  /* 0x0000003f3f3ff290 */ /* 0x000fe2000fffe03f */
[----:B------:R-:W-:Y:S01]  /*5c700*/  STL.64 [R1+0x4c0], R20 ;  /* 0x0004c01401007387 */ /* 0x000fe20000100a00 */
[----:B------:R-:W-:Y:S02]  /*5c710*/  STL [R1+0x4c8], R22 ;  /* 0x0004c81601007387 */ /* 0x000fe40000100800 */
[----:B------:R0:W-:Y:S02]  /*5c720*/  STL.64 [R1+0x4248], R26 ;  /* 0x0042481a01007387 */ /* 0x0001e40000100a00 */
[----:B------:R-:W-:Y:S01]  /*5c730*/  STL.64 [R1+0x42b8], R24 ;  /* 0x0042b81801007387 */ /* 0x000fe20000100a00 */
[----:B0-----:R-:W3:Y:S01]  /*5c740*/  LDL.64 R26, [R1+0x188] ;  /* 0x00018800011a7983 */ /* 0x001ee20000100a00 */
[----:B------:R-:W-:-:S03]  /*5c750*/  IMAD.MOV.U32 R3, RZ, RZ, R23 ;  /* 0x000000ffff037224 */ /* 0x000fc600078e0017 */
[----:B---3--:R0:W-:Y:S04]  /*5c760*/  STL.64 [R1+0x42c8], R26 ;  /* 0x0042c81a01007387 */ /* 0x0081e80000100a00 */
[----:B0-----:R-:W3:Y:S04]  /*5c770*/  LDL R26, [R1+0x198] ;  /* 0x00019800011a7983 */ /* 0x001ee80000100800 */
[----:B------:R-:W3:Y:S01]  /*5c780*/  LDL R27, [R1+0x19c] ;  /* 0x00019c00011b7983 */ /* 0x000ee20000100800 */
[----:B--2---:R-:W-:Y:S03]  /*5c790*/  HMMA.16816.F32 R4, R16, R14, R4 ;  /* 0x0000000e1004723c */ /* 0x004fe60000001804 */
[----:B---3--:R0:W-:Y:S01]  /*5c7a0*/  STL.64 [R1+0x42e0], R26 ;  /* 0x0042e01a01007387 */ /* 0x0081e20000100a00 */
[----:B------:R-:W-:Y:S03]  /*5c7b0*/  STL [R1+0x3b30], R3 ;  /* 0x003b300301007387 */ /* 0x000fe60000100800 */
[----:B0-----:R-:W2:Y:S04]  /*5c7c0*/  LDL.64 R26, [R1+0x1a8] ;  /* 0x0001a800011a7983 */ /* 0x001ea80000100a00 */
[----:B--2---:R0:W-:Y:S11]  /*5c7d0*/  STL.64 [R1+0x42f8], R26 ;  /* 0x0042f81a01007387 */ /* 0x0041f60000100a00 */
[----:B------:R-:W-:Y:S01]  /*5c7e0*/  @!UPT UIADD3 URZ, URZ, URZ, URZ ;  /* 0x0000003f3f3ff290 */ /* 0x000fe2000fffe03f */
[----:B------:R-:W-:Y:S02]  /*5c7f0*/  STL.64 [R1+0x4b0], R4 ;  /* 0x0004b00401007387 */ /* 0x000fe40000100a00 */
[----:B------:R-:W-:Y:S01]  /*5c800*/  STL.64 [R1+0x4b8], R6 ;  /* 0x0004b80601007387 */ /* 0x000fe20000100a00 */
[----:B0-----:R-:W2:Y:S04]  /*5c810*/  LDL R26, [R1+0x1b8] ;  /* 0x0001b800011a7983 */ /* 0x001ea80000100800 */
[----:B------:R-:W2:Y:S04]  /*5c820*/  LDL R27, [R1+0x1bc] ;  /* 0x0001bc00011b7983 */ /* 0x000ea80000100800 */
[----:B--2---:R-:W-:Y:S01]  /*5c830*/  STL.64 [R1+0x4310], R26 ;  /* 0x0043101a01007387 */ /* 0x004fe20000100a00 */
[----:B------:R-:W-:Y:S02]  /*5c840*/  STL.64 [R1+0x4240], R14 ;  /* 0x0042400e01007387 */ /* 0x000fe40000100a00 */
[----:B------:R-:W-:Y:S02]  /*5c850*/  STL [R1+0x4238], R13 ;  /* 0x0042380d01007387 */ /* 0x000fe40000100800 */
[----:B------:R0:W-:Y:S02]  /*5c860*/  STL [R1+0x42c0], R12 ;  /* 0x0042c00c01007387 */ /* 0x0001e40000100800 */
[----:B0-----:R-:W2:Y:S01]  /*5c870*/  LDL.LU R12, [R1+0x7c0] ;  /* 0x0007c000010c7983 */ /* 0x001ea20000300800 */
[----:B------:R-:W2:Y:S02]  /*5c880*/  LDL.LU R13, [R1+0x7c4] ;  /* 0x0007c400010d7983 */ /* 0x000ea40000300800 */
[----:B------:R-:W3:Y:S02]  /*5c890*/  LDL.LU R14, [R1+0x7c8] ;  /* 0x0007c800010e7983 */ /* 0x000ee40000300800 */
[----:B------:R-:W3:Y:S01]  /*5c8a0*/  LDL.LU R15, [R1+0x7cc] ;  /* 0x0007cc00010f7983 */ /* 0x000ee20000300800 */
[----:B------:R-:W4:Y:S04]  /*5c8b0*/  LDL.64 R26, [R1+0x1c8] ;  /* 0x0001c800011a7983 */ /* 0x000f280000100a00 */
[----:B----4-:R-:W-:Y:S01]  /*5c8c0*/  STL.64 [R1+0x4328], R26 ;  /* 0x0043281a01007387 */ /* 0x010fe20000100a00 */
[----:B---3--:R0:W-:Y:S02]  /*5c8d0*/  STL.64 [R1+0x42d8], R14 ;  /* 0x0042d80e01007387 */ /* 0x0081e40000100a00 */
[----:B--2---:R1:W-:Y:S02]  /*5c8e0*/  STL.64 [R1+0x42d0], R12 ;  /* 0x0042d00c01007387 */ /* 0x0043e40000100a00 */
[----:B0-----:R-:W-:Y:S01]  /*5c8f0*/  IMAD.MOV.U32 R14, RZ, RZ, R10 ;  /* 0x000000ffff0e7224 */ /* 0x001fe200078e000a */
[----:B-1----:R-:W2:Y:S01]  /*5c900*/  LDL.LU R12, [R1+0x7d0] ;  /* 0x0007d000010c7983 */ /* 0x002ea20000300800 */
[----:B------:R-:W2:Y:S02]  /*5c910*/  LDL.LU R13, [R1+0x7d4] ;  /* 0x0007d400010d7983 */ /* 0x000ea40000300800 */
[----:B------:R-:W3:Y:S02]  /*5c920*/  LDL.LU R10, [R1+0x437c] ;  /* 0x00437c00010a7983 */ /* 0x000ee40000300800 */
[----:B------:R-:W-:-:S02]  /*5c930*/  IMAD.MOV.U32 R15, RZ, RZ, R11 ;  /* 0x000000ffff0f7224 */ /* 0x000fc400078e000b */
[----:B------:R-:W4:Y:S01]  /*5c940*/  LDL.LU R11, [R1+0x4378] ;  /* 0x00437800010b7983 */ /* 0x000f220000300800 */
[----:B------:R-:W2:Y:S02]  /*5c950*/  LDL R26, [R1+0x1d8] ;  /* 0x0001d800011a7983 */ /* 0x000ea40000100800 */
[----:B------:R-:W2:Y:S02]  /*5c960*/  LDL R27, [R1+0x1dc] ;  /* 0x0001dc00011b7983 */ /* 0x000ea40000100800 */
[----:B------:R-:W3:Y:S01]  /*5c970*/  LDL.LU R4, [R1+0x4a0] ;  /* 0x0004a00001047983 */ /* 0x000ee20000300800 */
[----:B------:R-:W3:Y:S01]  /*5c980*/  LDL.LU R5, [R1+0x4a4] ;  /* 0x0004a40001057983 */ /* 0x000ee20000300800 */
[----:B------:R-:W3:Y:S02]  /*5c990*/  LDL.LU R6, [R1+0x4a8] ;  /* 0x0004a80001067983 */ /* 0x000ee40000300800 */
[----:B------:R-:W3:Y:S01]  /*5c9a0*/  LDL.LU R7, [R1+0x4ac] ;  /* 0x0004ac0001077983 */ /* 0x000ee20000300800 */
[----:B--2---:R0:W-:Y:S04]  /*5c9b0*/  STL.64 [R1+0x4340], R26 ;  /* 0x0043401a01007387 */ /* 0x0041e80000100a00 */
[----:B0-----:R-:W2:Y:S04]  /*5c9c0*/  LDL.64 R26, [R1+0x1e8] ;  /* 0x0001e800011a7983 */ /* 0x001ea80000100a00 */
[----:B--2---:R-:W-:Y:S01]  /*5c9d0*/  STL.64 [R1+0x4358], R26 ;  /* 0x0043581a01007387 */ /* 0x004fe20000100a00 */
[----:B------:R-:W-:Y:S02]  /*5c9e0*/  STL.64 [R1+0x42f0], R14 ;  /* 0x0042f00e01007387 */ /* 0x000fe40000100a00 */
[----:B------:R0:W-:Y:S02]  /*5c9f0*/  STL.64 [R1+0x42e8], R12 ;  /* 0x0042e80c01007387 */ /* 0x0001e40000100a00 */
        /* <DEDUP_REMOVED lines=8> */
[----:B------:R-:W3:Y:S04]  /*5ca80*/  LDL.64 R26, [R1+0x38] ;  /* 0x00003800011a7983 */ /* 0x000ee80000100a00 */
[----:B--2---:R-:W-:Y:S01]  /*5ca90*/  STL.64 [R1+0x4308], R14 ;  /* 0x0043080e01007387 */ /* 0x004fe20000100a00 */
[----:B------:R0:W-:Y:S03]  /*5caa0*/  STL.64 [R1+0x4300], R12 ;  /* 0x0043000c01007387 */ /* 0x0001e60000100a00 */
[----:B0-----:R-:W2:Y:S01]  /*5cab0*/  LDL.LU R12, [R1+0x7f0] ;  /* 0x0007f000010c7983 */ /* 0x001ea20000300800 */
[----:B------:R-:W2:Y:S02]  /*5cac0*/  LDL.LU R13, [R1+0x7f4] ;  /* 0x0007f400010d7983 */ /* 0x000ea40000300800 */
[----:B----4-:R-:W-:-:S02]  /*5cad0*/  IMAD.MOV.U32 R14, RZ, RZ, R11 ;  /* 0x000000ffff0e7224 */ /* 0x010fc400078e000b */
[----:B---3--:R-:W-:Y:S01]  /*5cae0*/  IMAD.MOV.U32 R15, RZ, RZ, R10 ;  /* 0x000000ffff0f7224 */ /* 0x008fe200078e000a */
[----:B------:R-:W3:Y:S01]  /*5caf0*/  LDL.LU R11, [R1+0x4374] ;  /* 0x00437400010b7983 */ /* 0x000ee20000300800 */
[----:B------:R-:W4:Y:S03]  /*5cb00*/  LDL.LU R10, [R1+0x4370] ;  /* 0x00437000010a7983 */ /* 0x000f260000300800 */
[----:B------:R-:W-:Y:S04]  /*5cb10*/  STL.64 [R1+0x4320], R14 ;  /* 0x0043200e01007387 */ /* 0x000fe80000100a00 */
[----:B--2---:R0:W-:Y:S04]  /*5cb20*/  STL.64 [R1+0x4318], R12 ;  /* 0x0043180c01007387 */ /* 0x0041e80000100a00 */
[----:B0-----:R-:W2:Y:S01]  /*5cb30*/  LDL.LU R12, [R1+0x800] ;  /* 0x00080000010c7983 */ /* 0x001ea20000300800 */
[----:B------:R-:W2:Y:S02]  /*5cb40*/  LDL.LU R13, [R1+0x804] ;  /* 0x00080400010d7983 */ /* 0x000ea40000300800 */
[----:B------:R-:W2:Y:S02]  /*5cb50*/  LDL.LU R14, [R1+0x808] ;  /* 0x00080800010e7983 */ /* 0x000ea40000300800 */
[----:B------:R-:W2:Y:S02]  /*5cb60*/  LDL.LU R15, [R1+0x80c] ;  /* 0x00080c00010f7983 */ /* 0x000ea40000300800 */
[----:B--2---:R4:W-:Y:S01]  /*5cb70*/  STL.64 [R1+0x4338], R14 ;  /* 0x0043380e01007387 */ /* 0x0049e20000100a00 */
[----:B------:R0:W-:Y:S02]  /*5cb80*/  STL.64 [R1+0x4330], R12 ;  /* 0x0043300c01007387 */ /* 0x0001e40000100a00 */
[----:B----4-:R-:W-:Y:S01]  /*5cb90*/  IMAD.MOV.U32 R14, RZ, RZ, R10 ;  /* 0x000000ffff0e7224 */ /* 0x010fe200078e000a */
[----:B0-----:R-:W2:Y:S01]  /*5cba0*/  LDL.LU R12, [R1+0x810] ;  /* 0x00081000010c7983 */ /* 0x001ea20000300800 */
[----:B------:R-:W2:Y:S02]  /*5cbb0*/  LDL.LU R13, [R1+0x814] ;  /* 0x00081400010d7983 */ /* 0x000ea40000300800 */
[----:B------:R-:W4:Y:S02]  /*5cbc0*/  LDL.LU R10, [R1+0x436c] ;  /* 0x00436c00010a7983 */ /* 0x000f240000300800 */
[----:B---3--:R-:W-:-:S02]  /*5cbd0*/  IMAD.MOV.U32 R15, RZ, RZ, R11 ;  /* 0x000000ffff0f7224 */ /* 0x008fc400078e000b */
[----:B------:R-:W4:Y:S03]  /*5cbe0*/  LDL.LU R11, [R1+0x4368] ;  /* 0x00436800010b7983 */ /* 0x000f260000300800 */
[----:B------:R-:W-:Y:S01]  /*5cbf0*/  STL.64 [R1+0x4350], R14 ;  /* 0x0043500e01007387 */ /* 0x000fe20000100a00 */
[C---:B------:R-:W-:Y:S08]  /*5cc00*/  HMMA.16816.F32 R20, R16.reuse, R26, R20 ;  /* 0x0000001a1014723c */ /* 0x040ff00000001814 */
[----:B----4-:R-:W-:Y:S01]  /*5cc10*/  HMMA.16816.F32 R4, R16, R10, R4 ;  /* 0x0000000a1004723c */ /* 0x010fe20000001804 */
[----:B--2---:R0:W-:Y:S04]  /*5cc20*/  STL.64 [R1+0x4348], R12 ;  /* 0x0043480c01007387 */ /* 0x0041e80000100a00 */
[----:B0-----:R-:W2:Y:S01]  /*5cc30*/  LDL.LU R12, [R1+0x820] ;  /* 0x00082000010c7983 */ /* 0x001ea20000300800 */
[----:B------:R-:W2:Y:S02]  /*5cc40*/  LDL.LU R13, [R1+0x824] ;  /* 0x00082400010d7983 */ /* 0x000ea40000300800 */
[----:B------:R-:W2:Y:S02]  /*5cc50*/  LDL.LU R14, [R1+0x828] ;  /* 0x00082800010e7983 */ /* 0x000ea40000300800 */
[----:B------:R-:W2:Y:S11]  /*5cc60*/  LDL.LU R15, [R1+0x82c] ;  /* 0x00082c00010f7983 */ /* 0x000eb60000300800 */
[----:B------:R-:W-:Y:S02]  /*5cc70*/  @!UPT UIADD3 URZ, URZ, URZ, URZ ;  /* 0x0000003f3f3ff290 */ /* 0x000fe4000fffe03f */
[----:B------:R-:W-:Y:S01]  /*5cc80*/  STL.64 [R1+0x4a0], R4 ;  /* 0x0004a00401007387 */ /* 0x000fe20000100a00 */
[----:B------:R-:W-:Y:S02]  /*5cc90*/  STL.64 [R1+0x4a8], R6 ;  /* 0x0004a80601007387 */ /* 0x000fe40000100a00 */
[----:B------:R-:W0:Y:S04]  /*5cca0*/  LDSM.16.MT88.4 R4, [R29+0x14100] ;  /* 0x014100001d04783b */ /* 0x000e280000004200 */
[----:B------:R-:W-:Y:S01]  /*5ccb0*/  STL [R1+0x42a8], R29 ;  /* 0x0042a81d01007387 */ /* 0x000fe20000100800 */
[----:B0-----:R0:W-:Y:S01]  /*5ccc0*/  STL.64 [R1+0x4168], R6 ;  /* 0x0041680601007387 */ /* 0x0011e20000100a00 */
[----:B------:R-:W-:Y:S03]  /*5ccd0*/  STL.64 [R1+0x4160], R4 ;  /* 0x0041600401007387 */ /* 0x000fe60000100a00 */
[----:B0-----:R-:W3:Y:S04]  /*5cce0*/  LDL R6, [R1+0x178] ;  /* 0x0001780001067983 */ /* 0x001ee80000100800 */
[----:B------:R-:W3:Y:S01]  /*5ccf0*/  LDL R7, [R1+0x17c] ;  /* 0x00017c0001077983 */ /* 0x000ee20000100800 */
[----:B------:R0:W-:Y:S02]  /*5cd00*/  STL.64 [R1+0x8e0], R20 ;  /* 0x0008e01401007387 */ /* 0x0001e40000100a00 */
[----:B------:R1:W-:Y:S02]  /*5cd10*/  STL.64 [R1+0x8e8], R22 ;  /* 0x0008e81601007387 */ /* 0x0003e40000100a00 */
[----:B0-----:R-:W-:Y:S01]  /*5cd20*/  IMAD.MOV.U32 R21, RZ, RZ, R26 ;  /* 0x000000ffff157224 */ /* 0x001fe200078e001a */
[----:B-1----:R-:W4:Y:S01]  /*5cd30*/  LDL.LU.64 R22, [R1+0x4360] ;  /* 0x0043600001167983 */ /* 0x002f220000300a00 */
[----:B------:R-:W-:-:S02]  /*5cd40*/  IMAD.MOV.U32 R20, RZ, RZ, R27 ;  /* 0x000000ffff147224 */ /* 0x000fc400078e001b */
        /* <DEDUP_REMOVED lines=52> */
[----:B------:R0:W-:Y:S01]  /*5d090*/  STL.64 [R1+0x870], R12 ;  /* 0x0008700c01007387 */ /* 0x0001e20000100a00 */
[----:B------:R1:W-:Y:S03]  /*5d0a0*/  STL.64 [R1+0x878], R14 ;  /* 0x0008780e01007387 */ /* 0x0003e60000100a00 */
[----:B0-----:R-:W2:Y:S01]  /*5d0b0*/  LDL.LU R12, [R1+0x42c0] ;  /* 0x0042c000010c7983 */ /* 0x001ea20000300800 */
[----:B------:R-:W-:Y:S02]  /*5d0c0*/  IMAD.MOV.U32 R9, RZ, RZ, R26 ;  /* 0x000000ffff097224 */ /* 0x000fe400078e001a */
[----:B------:R-:W-:Y:S02]  /*5d0d0*/  IMAD.MOV.U32 R5, RZ, RZ, R27 ;  /* 0x000000ffff057224 */ /* 0x000fe400078e001b */
[----:B----4-:R-:W-:Y:S01]  /*5d0e0*/  IMAD.MOV.U32 R26, RZ, RZ, R22 ;  /* 0x000000ffff1a7224 */ /* 0x010fe200078e0016 */
[----:B------:R-:W4:Y:S01]  /*5d0f0*/  LDL.LU.64 R24, [R1+0x42b8] ;  /* 0x0042b80001187983 */ /* 0x000f220000300a00 */
[----:B------:R-:W3:Y:S02]  /*5d100*/  LDL.LU R22, [R1+0x42b4] ;  /* 0x0042b40001167983 */ /* 0x000ee40000300800 */
[----:B--2---:R-:W-:-:S05]  /*5d110*/  IMAD.MOV.U32 R27, RZ, RZ, R12 ;  /* 0x000000ffff1b7224 */ /* 0x004fca00078e000c */
[----:B------:R0:W-:Y:S01]  /*5d120*/  STL.64 [R1+0x4260], R26 ;  /* 0x0042601a01007387 */ /* 0x0001e20000100a00 */
[----:B------:R-:W2:Y:S02]  /*5d130*/  LDL.LU R12, [R1+0x450] ;  /* 0x00045000010c7983 */ /* 0x000ea40000300800 */
[----:B------:R-:W2:Y:S02]  /*5d140*/  LDL.LU R13, [R1+0x454] ;  /* 0x00045400010d7983 */ /* 0x000ea40000300800 */
[----:B-1----:R-:W2:Y:S01]  /*5d150*/  LDL.LU R14, [R1+0x458] ;  /* 0x00045800010e7983 */ /* 0x002ea20000300800 */
[----:B------:R-:W2:Y:S01]  /*5d160*/  LDL.LU R15, [R1+0x45c] ;  /* 0x00045c00010f7983 */ /* 0x000ea20000300800 */
[----:B0-----:R-:W-:Y:S02]  /*5d170*/  IMAD.MOV.U32 R26, RZ, RZ, R23 ;  /* 0x000000ffff1a7224 */ /* 0x001fe400078e0017 */
        /* <DEDUP_REMOVED lines=10> */
[----:B----4-:R-:W-:-:S02]  /*5d220*/  IMAD.MOV.U32 R26, RZ, RZ, R25 ;  /* 0x000000ffff1a7224 */ /* 0x010fc400078e0019 */
[----:B------:R-:W-:-:S05]  /*5d230*/  IMAD.MOV.U32 R27, RZ, RZ, R24 ;  /* 0x000000ffff1b7224 */ /* 0x000fca00078e0018 */
[----:B------:R0:W-:Y:S01]  /*5d240*/  STL.64 [R1+0x42a0], R26 ;  /* 0x0042a01a01007387 */ /* 0x0001e20000100a00 */
[----:B------:R-:W4:Y:S02]  /*5d250*/  LDL.LU R24, [R1+0x490] ;  /* 0x0004900001187983 */ /* 0x000f240000300800 */
[----:B------:R-:W4:Y:S01]  /*5d260*/  LDL.LU R25, [R1+0x494] ;  /* 0x0004940001197983 */ /* 0x000f220000300800 */
[----:B0-----:R-:W4:Y:S01]  /*5d270*/  LDL.LU R26, [R1+0x498] ;  /* 0x00049800011a7983 */ /* 0x001f220000300800 */
[----:B------:R-:W4:Y:S03]  /*5d280*/  LDL.LU R27, [R1+0x49c] ;  /* 0x00049c00011b7983 */ /* 0x000f260000300800 */
        /* <DEDUP_REMOVED lines=12> */
[----:B------:R-:W-:Y:S01]  /*5d350*/  STL.64 [R1+0x4230], R10 ;  /* 0x0042300a01007387 */ /* 0x000fe20000100a00 */
[----:B---3--:R0:W-:Y:S03]  /*5d360*/  STL.64 [R1+0x4228], R8 ;  /* 0x0042280801007387 */ /* 0x0081e60000100a00 */
[----:B0-----:R-:W3:Y:S01]  /*5d370*/  LDL.LU R8, [R1+0x7b0] ;  /* 0x0007b00001087983 */ /* 0x001ee20000300800 */
[----:B------:R-:W3:Y:S02]  /*5d380*/  LDL.LU R9, [R1+0x7b4] ;  /* 0x0007b40001097983 */ /* 0x000ee40000300800 */
[----:B------:R-:W3:Y:S02]  /*5d390*/  LDL.LU R10, [R1+0x7b8] ;  /* 0x0007b800010a7983 */ /* 0x000ee40000300800 */
[----:B------:R-:W3:Y:S02]  /*5d3a0*/  LDL.LU R11, [R1+0x7bc] ;  /* 0x0007bc00010b7983 */ /* 0x000ee40000300800 */
[C---:B---3--:R-:W-:Y:S11]  /*5d3b0*/  HMMA.16816.F32 R8, R16.reuse, R6, R8 ;  /* 0x000000061008723c */ /* 0x048ff60000001808 */
[----:B------:R-:W-:Y:S11]  /*5d3c0*/  @!UPT UIADD3 URZ, URZ, URZ, URZ ;  /* 0x0000003f3f3ff290 */ /* 0x000ff6000fffe03f */
[----:B------:R-:W-:Y:S01]  /*5d3d0*/  @!UPT UIADD3 URZ, URZ, URZ, URZ ;  /* 0x0000003f3f3ff290 */ /* 0x000fe2000fffe03f */
[----:B------:R0:W-:Y:S01]  /*5d3e0*/  STL.64 [R1+0x860], R8 ;  /* 0x0008600801007387 */ /* 0x0001e20000100a00 */
[----:B------:R1:W-:Y:S03]  /*5d3f0*/  STL.64 [R1+0x868], R10 ;  /* 0x0008680a01007387 */ /* 0x0003e60000100a00 */
[----:B0-----:R-:W3:Y:S01]  /*5d400*/  LDL.LU R8, [R1+0x440] ;  /* 0x0004400001087983 */ /* 0x001ee20000300800 */
[----:B------:R-:W3:Y:S02]  /*5d410*/  LDL.LU R9, [R1+0x444] ;  /* 0x0004440001097983 */ /* 0x000ee40000300800 */
[----:B-1----:R-:W3:Y:S02]  /*5d420*/  LDL.LU R10, [R1+0x448] ;  /* 0x00044800010a7983 */ /* 0x002ee40000300800 */
[----:B------:R-:W3:Y:S01]  /*5d430*/  LDL.LU R11, [R1+0x44c] ;  /* 0x00044c00010b7983 */ /* 0x000ee20000300800 */
[----:B------:R-:W-:Y:S01]  /*5d440*/  STL.64 [R1+0x4178], R6 ;  /* 0x0041780601007387 */ /* 0x000fe20000100a00 */
[----:B------:R0:W-:Y:S03]  /*5d450*/  STL.64 [R1+0x41f0], R4 ;  /* 0x0041f00401007387 */ /* 0x0001e60000100a00 */
[----:B0-----:R-:W2:Y:S01]  /*5d460*/  LDL.LU R4, [R1+0x780] ;  /* 0x0007800001047983 */ /* 0x001ea20000300800 */
[----:B------:R-:W2:Y:S02]  /*5d470*/  LDL.LU R5, [R1+0x784] ;  /* 0x0007840001057983 */ /* 0x000ea40000300800 */
[----:B------:R-:W2:Y:S02]  /*5d480*/  LDL.LU R6, [R1+0x788] ;  /* 0x0007880001067983 */ /* 0x000ea40000300800 */
[----:B------:R-:W2:Y:S01]  /*5d490*/  LDL.LU R7, [R1+0x78c] ;  /* 0x00078c0001077983 */ /* 0x000ea20000300800 */
[----:B----4-:R-:W-:Y:S01]  /*5d4a0*/  HMMA.16816.F32 R16, R16, R22, R24 ;  /* 0x000000161010723c */ /* 0x010fe20000001818 */
[----:B--2---:R0:W-:Y:S01]  /*5d4b0*/  STL.64 [R1+0x4200], R6 ;  /* 0x0042000601007387 */ /* 0x0041e20000100a00 */
[----:B------:R1:W-:Y:S02]  /*5d4c0*/  STL.64 [R1+0x41f8], R4 ;  /* 0x0041f80401007387 */ /* 0x0003e40000100a00 */
[----:B0-----:R-:W-:-:S02]  /*5d4d0*/  IMAD.MOV.U32 R6, RZ, RZ, R29 ;  /* 0x000000ffff067224 */ /* 0x001fc400078e001d */
[----:B------:R-:W-:Y:S01]  /*5d4e0*/  IMAD.MOV.U32 R7, RZ, RZ, R28 ;  /* 0x000000ffff077224 */ /* 0x000fe200078e001c */
[----:B------:R-:W2:Y:S01]  /*5d4f0*/  LDL.LU R29, [R1+0x42a8] ;  /* 0x0042a800011d7983 */ /* 0x000ea20000300800 */
[----:B-1----:R-:W-:-:S03]  /*5d500*/  IMAD.MOV.U32 R5, RZ, RZ, R22 ;  /* 0x000000ffff057224 */ /* 0x002fc600078e0016 */
[----:B------:R0:W-:Y:S01]  /*5d510*/  STL.64 [R1+0x4210], R6 ;  /* 0x0042100601007387 */ /* 0x0001e20000100a00 */
[----:B------:R-:W4:Y:S11]  /*5d520*/  LDL.LU.64 R26, [R1+0x42a0] ;  /* 0x0042a000011a7983 */ /* 0x000f360000300a00 */
[----:B------:R1:W-:Y:S02]  /*5d530*/  STL.64 [R1+0x490], R16 ;  /* 0x0004901001007387 */ /* 0x0003e40000100a00 */
[----:B------:R-:W-:Y:S01]  /*5d540*/  IMAD.MOV.U32 R4, RZ, RZ, R23 ;  /* 0x000000ffff047224 */ /* 0x000fe200078e0017 */
[----:B------:R1:W-:Y:S01]  /*5d550*/  STL.64 [R1+0x498], R18 ;  /* 0x0004981201007387 */ /* 0x0003e20000100a00 */
[----:B------:R-:W4:Y:S02]  /*5d560*/  LDL.LU.64 R22, [R1+0x4298] ;  /* 0x0042980001167983 */ /* 0x000f240000300a00 */
[----:B0-----:R-:W-:-:S02]  /*5d570*/  IMAD.MOV.U32 R6, RZ, RZ, R21 ;  /* 0x000000ffff067224 */ /* 0x001fc400078e0015 */
[----:B------:R-:W-:Y:S02]  /*5d580*/  IMAD.MOV.U32 R7, RZ, RZ, R20 ;  /* 0x000000ffff077224 */ /* 0x000fe400078e0014 */
[----:B------:R-:W4:Y:S01]  /*5d590*/  LDL.LU.64 R20, [R1+0x4290] ;  /* 0x0042900001147983 */ /* 0x000f220000300a00 */
[----:B-1----:R-:W2:Y:S02]  /*5d5a0*/  LDL.LU R16, [R1+0x430] ;  /* 0x0004300001107983 */ /* 0x002ea40000300800 */
[----:B------:R-:W2:Y:S02]  /*5d5b0*/  LDL.LU R17, [R1+0x434] ;  /* 0x0004340001117983 */ /* 0x000ea40000300800 */
[----:B------:R-:W2:Y:S01]  /*5d5c0*/  LDL.LU R18, [R1+0x438] ;  /* 0x0004380001127983 */ /* 0x000ea20000300800 */
[----:B------:R-:W2:Y:S01]  /*5d5d0*/  LDL.LU R19, [R1+0x43c] ;  /* 0x00043c0001137983 */ /* 0x000ea20000300800 */
        /* <DEDUP_REMOVED lines=21> */
[C---:B----4-:R-:W-:Y:S11]  /*5d730*/  HMMA.16816.F32 R12, R20.reuse, R26, R12 ;  /* 0x0000001a140c723c */ /* 0x050ff6000000180c */
[----:B------:R-:W-:Y:S11]  /*5d740*/  @!UPT UIADD3 URZ, URZ, URZ, URZ ;  /* 0x0000003f3f3ff290 */ /* 0x000ff6000fffe03f */
[----:B------:R-:W-:Y:S01]  /*5d750*/  @!UPT UIADD3 URZ, URZ, URZ, URZ ;  /* 0x0000003f3f3ff290 */ /* 0x000fe2000fffe03f */
[----:B------:R-:W-:Y:S01]  /*5d760*/  STL.64 [R1+0x450], R12 ;  /* 0x0004500c01007387 */ /* 0x000fe20000100a00 */
[----:B------:R0:W-:Y:S03]  /*5d770*/  STL.64 [R1+0x458], R14 ;  /* 0x0004580e01007387 */ /* 0x0001e60000100a00 */
[----:B0-----:R-:W3:Y:S01]  /*5d780*/  LDL.LU.64 R14, [R1+0x4240] ;  /* 0x00424000010e7983 */ /* 0x001ee20000300a00 */
[----:B------:R-:W4:Y:S02]  /*5d790*/  LDL.LU R13, [R1+0x4238] ;  /* 0x00423800010d7983 */ /* 0x000f240000300800 */
[----:B------:R0:W-:Y:S02]  /*5d7a0*/  STL.64 [R1+0x4208], R26 ;  /* 0x0042081a01007387 */ /* 0x0001e40000100a00 */
[----:B------:R-:W2:Y:S01]  /*5d7b0*/  LDL.LU R24, [R1+0x790] ;  /* 0x0007900001187983 */ /* 0x000ea20000300800 */
[----:B------:R-:W2:Y:S04]  /*5d7c0*/  LDL.LU R25, [R1+0x794] ;  /* 0x0007940001197983 */ /* 0x000ea80000300800 */
[----:B0-----:R-:W2:Y:S01]  /*5d7d0*/  LDL.LU R26, [R1+0x798] ;  /* 0x00079800011a7983 */ /* 0x001ea20000300800 */
[----:B------:R-:W2:Y:S01]  /*5d7e0*/  LDL.LU R27, [R1+0x79c] ;  /* 0x00079c00011b7983 */ /* 0x000ea20000300800 */
[C---:B---3--:R-:W-:Y:S02]  /*5d7f0*/  HMMA.16816.F32 R8, R20.reuse, R14, R8 ;  /* 0x0000000e1408723c */ /* 0x048fe40000001808 */
[----:B--2---:R-:W-:Y:S01]  /*5d800*/  STL.64 [R1+0x4220], R26 ;  /* 0x0042201a01007387 */ /* 0x004fe20000100a00 */
[----:B------:R0:W-:Y:S03]  /*5d810*/  STL.64 [R1+0x4218], R24 ;  /* 0x0042181801007387 */ /* 0x0001e60000100a00 */
[----:B0-----:R-:W2:Y:S01]  /*5d820*/  LDL.LU R24, [R1+0x7a0] ;  /* 0x0007a00001187983 */ /* 0x001ea20000300800 */
[----:B------:R-:W2:Y:S02]  /*5d830*/  LDL.LU R25, [R1+0x7a4] ;  /* 0x0007a40001197983 */ /* 0x000ea40000300800 */
[----:B------:R-:W2:Y:S02]  /*5d840*/  LDL.LU R26, [R1+0x7a8] ;  /* 0x0007a800011a7983 */ /* 0x000ea40000300800 */
[----:B------:R-:W2:Y:S11]  /*5d850*/  LDL.LU R27, [R1+0x7ac] ;  /* 0x0007ac00011b7983 */ /* 0x000eb60000300800 */
[----:B------:R-:W-:Y:S01]  /*5d860*/  @!UPT UIADD3 URZ, URZ, URZ, URZ ;  /* 0x0000003f3f3ff290 */ /* 0x000fe2000fffe03f */
[----:B------:R-:W-:Y:S01]  /*5d870*/  STL.64 [R1+0x440], R8 ;  /* 0x0004400801007387 */ /* 0x000fe20000100a00 */
[----:B------:R0:W-:Y:S03]  /*5d880*/  STL.64 [R1+0x448], R10 ;  /* 0x0004480a01007387 */ /* 0x0001e60000100a00 */
[----:B0-----:R-:W3:Y:S01]  /*5d890*/  LDL.LU.64 R10, [R1+0x4230] ;  /* 0x00423000010a7983 */ /* 0x001ee20000300a00 */
[----:B------:R-:W2:Y:S01]  /*5d8a0*/  LDL.LU.64 R8, [R1+0x4228] ;  /* 0x0042280001087983 */ /* 0x000ea20000300a00 */
[C---:B---3--:R-:W-:Y:S02]  /*5d8b0*/  HMMA.16816.F32 R16, R20.reuse, R10, R16 ;  /* 0x0000000a1410723c */ /* 0x048fe40000001810 */
[----:B------:R-:W-:Y:S01]  /*5d8c0*/  STL.64 [R1+0x41d0], R10 ;  /* 0x0041d00a01007387 */ /* 0x000fe20000100a00 */
[----:B--2---:R-:W-:Y:S11]  /*5d8d0*/  STL [R1+0x41c8], R8 ;  /* 0x0041c80801007387 */ /* 0x004ff60000100800 */
[----:B------:R-:W-:Y:S09]  /*5d8e0*/  @!UPT UIADD3 URZ, URZ, URZ, URZ ;  /* 0x0000003f3f3ff290 */ /* 0x000ff2000fffe03f */
[----:B------:R-:W-:Y:S01]  /*5d8f0*/  STL.64 [R1+0x430], R16 ;  /* 0x0004301001007387 */ /* 0x000fe20000100a00 */
[----:B------:R-:W-:Y:S02]  /*5d900*/  STL.64 [R1+0x438], R18 ;  /* 0x0004381201007387 */ /* 0x000fe40000100a00 */
[----:B------:R-:W0:Y:S02]  /*5d910*/  LDSM.16.MT88.4 R16, [R29+0x14180] ;  /* 0x014180001d10783b */ /* 0x000e240000004200 */
[----:B0-----:R0:W-:Y:S02]  /*5d920*/  STL.64 [R1+0x4058], R18 ;  /* 0x0040581201007387 */ /* 0x0011e40000100a00 */
[----:B0-----:R-:W-:Y:S02]  /*5d930*/  IMAD.MOV.U32 R18, RZ, RZ, R5 ;  /* 0x000000ffff127224 */ /* 0x001fe400078e0005 */
[----:B------:R-:W-:Y:S02]  /*5d940*/  IMAD.MOV.U32 R19, RZ, RZ, R4 ;  /* 0x000000ffff137224 */ /* 0x000fe400078e0004 */
[C---:B------:R-:W-:Y:S01]  /*5d950*/  HMMA.16816.F32 R4, R20.reuse, R6, R24 ;  /* 0x000000061404723c */ /* 0x040fe20000001818 */
[----:B------:R-:W-:Y:S02]  /*5d960*/  STL.64 [R1+0x4050], R16 ;  /* 0x0040501001007387 */ /* 0x000fe40000100a00 */
[----:B------:R0:W-:Y:S02]  /*5d970*/  STL.64 [R1+0x4170], R18 ;  /* 0x0041701201007387 */ /* 0x0001e40000100a00 */
[----:B0-----:R-:W2:Y:S01]  /*5d980*/  LDL.64 R18, [R1+0x1d8] ;  /* 0x0001d80001127983 */ /* 0x001ea20000100a00 */
[----:B------:R-:W3:Y:S02]  /*5d990*/  LDL.LU.64 R26, [R1+0x4220] ;  /* 0x00422000011a7983 */ /* 0x000ee40000300a00 */
[----:B------:R-:W3:Y:S11]  /*5d9a0*/  LDL.LU.64 R24, [R1+0x4218] ;  /* 0x0042180001187983 */ /* 0x000ef60000300a00 */
[----:B------:R-:W-:Y:S04]  /*5d9b0*/  @!UPT UIADD3 URZ, URZ, URZ, URZ ;  /* 0x0000003f3f3ff290 */ /* 0x000fe8000fffe03f */
[----:B------:R-:W-:Y:S01]  /*5d9c0*/  STL.64 [R1+0x850], R4 ;  /* 0x0008500401007387 */ /* 0x000fe20000100a00 */
[----:B------:R0:W-:Y:S03]  /*5d9d0*/  STL.64 [R1+0x858], R6 ;  /* 0x0008580601007387 */ /* 0x0001e60000100a00 */
[----:B0-----:R-:W3:Y:S02]  /*5d9e0*/  LDL.LU.64 R6, [R1+0x4210] ;  /* 0x0042100001067983 */ /* 0x001ee40000300a00 */
[C---:B---3--:R-:W-:Y:S02]  /*5d9f0*/  HMMA.16816.F32 R4, R20.reuse, R6, R24 ;  /* 0x000000061404723c */ /* 0x048fe40000001818 */
[----:B------:R-:W3:Y:S11]  /*5da00*/  LDL.LU.64 R26, [R1+0x4208] ;  /* 0x00420800011a7983 */ /* 0x000ef60000300a00 */
[----:B------:R-:W-:Y:S10]  /*5da10*/  @!UPT UIADD3 URZ, URZ, URZ, URZ ;  /* 0x0000003f3f3ff290 */ /* 0x000ff4000fffe03f */
[----:B------:R-:W-:Y:S01]  /*5da20*/  STL.64 [R1+0x840], R4 ;  /* 0x0008400401007387 */ /* 0x000fe20000100a00 */
[----:B------:R0:W-:Y:S03]  /*5da30*/  STL.64 [R1+0x848], R6 ;  /* 0x0008480601007387 */ /* 0x0001e60000100a00 */
[----:B0-----:R-:W3:Y:S01]  /*5da40*/  LDL.LU.64 R6, [R1+0x4200] ;  /* 0x0042000001067983 */ /* 0x001ee20000300a00 */
[----:B------:R-:W3:Y:S02]  /*5da50*/  LDL.LU.64 R4, [R1+0x41f8] ;  /* 0x0041f80001047983 */ /* 0x000ee40000300a00 */
[----:B--2---:R-:W-:Y:S02]  /*5da60*/  IMAD.MOV.U32 R12, RZ, RZ, R18 ;  /* 0x000000ffff0c7224 */ /* 0x004fe400078e0012 */
[----:B------:R-:W-:Y:S01]  /*5da70*/  IMAD.MOV.U32 R25, RZ, RZ, R19 ;  /* 0x000000ffff197224 */ /* 0x000fe200078e0013 */
[----:B---3--:R-:W-:Y:S11]  /*5da80*/  HMMA.16816.F32 R4, R20, R18, R4 ;  /* 0x000000121404723c */ /* 0x008ff60000001804 */
[----:B------:R-:W-:Y:S11]  /*5da90*/  @!UPT UIADD3 URZ, URZ, URZ, URZ ;  /* 0x0000003f3f3ff290 */ /* 0x000ff6000fffe03f */
[----:B------:R-:W-:Y:S01]  /*5daa0*/  @!UPT UIADD3 URZ, URZ, URZ, URZ ;  /* 0x0000003f3f3ff290 */ /* 0x000fe2000fffe03f */
[----:B------:R0:W-:Y:S01]  /*5dab0*/  STL.64 [R1+0x830], R4 ;  /* 0x0008300401007387 */ /* 0x0001e20000100a00 */
[----:B------:R1:W-:Y:S03]  /*5dac0*/  STL.64 [R1+0x838], R6 ;  /* 0x0008380601007387 */ /* 0x0003e60000100a00 */
[----:B0-----:R-:W2:Y:S01]  /*5dad0*/  LDL.LU.64 R4, [R1+0x41f0] ;  /* 0x0041f00001047983 */ /* 0x001ea20000300a00 */
[----:B------:R-:W3:Y:S02]  /*5dae0*/  LDL.LU R16, [R1+0x720] ;  /* 0x0007200001107983 */ /* 0x000ee40000300800 */
[----:B------:R-:W3:Y:S02]  /*5daf0*/  LDL.LU R17, [R1+0x724] ;  /* 0x0007240001117983 */ /* 0x000ee40000300800 */
[----:B------:R-:W3:Y:S01]  /*5db00*/  LDL.LU R18, [R1+0x728] ;  /* 0x0007280001127983 */ /* 0x000ee20000300800 */
[----:B------:R-:W3:Y:S01]  /*5db10*/  LDL.LU R19, [R1+0x72c] ;  /* 0x00072c0001137983 */ /* 0x000ee20000300800 */
[----:B-1----:R-:W-:-:S02]  /*5db20*/  IMAD.MOV.U32 R6, RZ, RZ, R9 ;  /* 0x000000ffff067224 */ /* 0x002fc400078e0009 */
[----:B--2---:R-:W-:Y:S01]  /*5db30*/  IMAD.MOV.U32 R7, RZ, RZ, R5 ;  /* 0x000000ffff077224 */ /* 0x004fe200078e0005 */
[----:B---3--:R-:W-:Y:S01]  /*5db40*/  STL.64 [R1+0x4188], R18 ;  /* 0x0041881201007387 */ /* 0x008fe20000100a00 */
[----:B------:R-:W-:Y:S03]  /*5db50*/  STL.64 [R1+0x4180], R16 ;  /* 0x0041801001007387 */ /* 0x000fe60000100a00 */
[----:B------:R0:W-:Y:S02]  /*5db60*/  STL.64 [R1+0x4190], R6 ;  /* 0x0041900601007387 */ /* 0x0001e40000100a00 */
[----:B0-----:R-:W2:Y:S04]  /*5db70*/  LDL.64 R6, [R1+0x198] ;  /* 0x0001980001067983 */ /* 0x001ea80000100a00 */
[----:B--2---:R0:W-:Y:S01]  /*5db80*/  STL.64 [R1+0x41a8], R6 ;  /* 0x0041a80601007387 */ /* 0x0041e20000100a00 */
[----:B------:R-:W2:Y:S02]  /*5db90*/  LDL.LU R16, [R1+0x730] ;  /* 0x0007300001107983 */ /* 0x000ea40000300800 */
[----:B------:R-:W2:Y:S02]  /*5dba0*/  LDL.LU R17, [R1+0x734] ;  /* 0x0007340001117983 */ /* 0x000ea40000300800 */
[----:B------:R-:W3:Y:S01]  /*5dbb0*/  LDL.LU R18, [R1+0x738] ;  /* 0x0007380001127983 */ /* 0x000ee20000300800 */
[----:B------:R-:W3:Y:S01]  /*5dbc0*/  LDL.LU R19, [R1+0x73c] ;  /* 0x00073c0001137983 */ /* 0x000ee20000300800 */
[----:B------:R-:W2:Y:S02]  /*5dbd0*/  LDL.LU R8, [R1+0x760] ;  /* 0x0007600001087983 */ /* 0x000ea40000300800 */
[----:B------:R-:W2:Y:S02]  /*5dbe0*/  LDL.LU R9, [R1+0x764] ;  /* 0x0007640001097983 */ /* 0x000ea40000300800 */
[----:B------:R-:W2:Y:S01]  /*5dbf0*/  LDL.LU R10, [R1+0x768] ;  /* 0x00076800010a7983 */ /* 0x000ea20000300800 */
[----:B------:R-:W2:Y:S01]  /*5dc00*/  LDL.LU R11, [R1+0x76c] ;  /* 0x00076c00010b7983 */ /* 0x000ea20000300800 */
[----:B0-----:R-:W-:-:S02]  /*5dc10*/  IMAD.MOV.U32 R6, RZ, RZ, R4 ;  /* 0x000000ffff067224 */ /* 0x001fc400078e0004 */
[----:B------:R-:W-:Y:S01]  /*5dc20*/  IMAD.MOV.U32 R7, RZ, RZ, R3 ;  /* 0x000000ffff077224 */ /* 0x000fe200078e0003 */
[----:B--2---:R-:W-:Y:S01]  /*5dc30*/  STL.64 [R1+0x41e0], R10 ;  /* 0x0041e00a01007387 */ /* 0x004fe20000100a00 */
[----:B------:R-:W-:Y:S03]  /*5dc40*/  STL.64 [R1+0x41d8], R8 ;  /* 0x0041d80801007387 */ /* 0x000fe60000100a00 */
[----:B------:R0:W-:Y:S02]  /*5dc50*/  STL.64 [R1+0x41c0], R6 ;  /* 0x0041c00601007387 */ /* 0x0001e40000100a00 */
[----:B0-----:R-:W2:Y:S04]  /*5dc60*/  LDL.64 R6, [R1+0x1b8] ;  /* 0x0001b80001067983 */ /* 0x001ea80000100a00 */
[----:B--2---:R0:W-:Y:S01]  /*5dc70*/  STL.64 [R1+0x41e8], R6 ;  /* 0x0041e80601007387 */ /* 0x0041e20000100a00 */
[----:B------:R-:W2:Y:S02]  /*5dc80*/  LDL.LU R4, [R1+0x770] ;  /* 0x0007700001047983 */ /* 0x000ea40000300800 */
[----:B------:R-:W2:Y:S01]  /*5dc90*/  LDL.LU R5, [R1+0x774] ;  /* 0x0007740001057983 */ /* 0x000ea20000300800 */
[----:B0-----:R-:W2:Y:S01]  /*5dca0*/  LDL.LU R6, [R1+0x778] ;  /* 0x0007780001067983 */ /* 0x001ea20000300800 */
[----:B------:R-:W2:Y:S02]  /*5dcb0*/  LDL.LU R7, [R1+0x77c] ;  /* 0x00077c0001077983 */ /* 0x000ea40000300800 */
        /* <DEDUP_REMOVED lines=12> */
[----:B------:R0:W-:Y:S01]  /*5dd80*/  STL.64 [R1+0x4140], R26 ;  /* 0x0041401a01007387 */ /* 0x0001e20000100a00 */
[----:B------:R-:W-:Y:S03]  /*5dd90*/  STL [R1+0x4138], R25 ;  /* 0x0041381901007387 */ /* 0x000fe60000100800 */
[----:B0-----:R-:W3:Y:S01]  /*5dda0*/  LDL.64 R26, [R1+0x18] ;  /* 0x00001800011a7983 */ /* 0x001ee20000100a00 */
[----:B------:R-:W-:-:S02]  /*5ddb0*/  IMAD.MOV.U32 R10, RZ, RZ, R2 ;  /* 0x000000ffff0a7224 */ /* 0x000fc400078e0002 */
[----:B------:R-:W-:-:S07]  /*5ddc0*/  IMAD.MOV.U32 R11, RZ, RZ, R0 ;  /* 0x000000ffff0b7224 */ /* 0x000fce00078e0000 */
[C---:B------:R-:W-:Y:S01]  /*5ddd0*/  HMMA.16816.F32 R8, R20.reuse, R10, R4 ;  /* 0x0000000a1408723c */ /* 0x040fe20000001804 */
[----:B---3--:R0:W-:Y:S04]  /*5dde0*/  STL.64 [R1+0x4158], R26 ;  /* 0x0041581a01007387 */ /* 0x0081e80000100a00 */
[----:B0-----:R-:W3:Y:S01]  /*5ddf0*/  LDL.64 R26, [R1+0x28] ;  /* 0x00002800011a7983 */ /* 0x001ee20000100a00 */
[----:B------:R-:W-:Y:S02]  /*5de00*/  STL.64 [R1+0x4130], R14 ;  /* 0x0041300e01007387 */ /* 0x000fe40000100a00 */
[----:B----4-:R0:W-:Y:S02]  /*5de10*/  STL.64 [R1+0x4128], R12 ;  /* 0x0041280c01007387 */ /* 0x0101e40000100a00 */
        /* <DEDUP_REMOVED lines=10> */
[----:B------:R-:W4:Y:S01]  /*5dec0*/  LDL.LU.64 R6, [R1+0x41e8] ;  /* 0x0041e80001067983 */ /* 0x000f220000300a00 */
[----:B------:R-:W-:Y:S02]  /*5ded0*/  STL.64 [R1+0x820], R8 ;  /* 0x0008200801007387 */ /* 0x000fe40000100a00 */
[----:B------:R0:W-:Y:S02]  /*5dee0*/  STL.64 [R1+0x828], R10 ;  /* 0x0008280a01007387 */ /* 0x0001e40000100a00 */
[----:B0-----:R-:W4:Y:S01]  /*5def0*/  LDL.LU.64 R10, [R1+0x41e0] ;  /* 0x0041e000010a7983 */ /* 0x001f220000300a00 */
[----:B------:R-:W4:Y:S02]  /*5df00*/  LDL.LU.64 R8, [R1+0x41d8] ;  /* 0x0041d80001087983 */ /* 0x000f240000300a00 */
[C---:B----4-:R-:W-:Y:S01]  /*5df10*/  HMMA.16816.F32 R8, R20.reuse, R6, R8 ;  /* 0x000000061408723c */ /* 0x050fe20000001808 */
[----:B------:R-:W-:Y:S11]  /*5df20*/  IMAD.MOV.U32 R28, RZ, RZ, R7 ;  /* 0x000000ffff1c7224 */ /* 0x000ff600078e0007 */
[----:B------:R-:W-:Y:S11]  /*5df30*/  @!UPT UIADD3 URZ, URZ, URZ, URZ ;  /* 0x0000003f3f3ff290 */ /* 0x000ff6000fffe03f */
[----:B------:R0:W-:Y:S01]  /*5df40*/  STL.64 [R1+0x810], R8 ;  /* 0x0008100801007387 */ /* 0x0001e20000100a00 */
[----:B------:R1:W-:Y:S02]  /*5df50*/  STL.64 [R1+0x818], R10 ;  /* 0x0008180a01007387 */ /* 0x0003e40000100a00 */
[----:B0-----:R-:W-:Y:S01]  /*5df60*/  IMAD.MOV.U32 R9, RZ, RZ, R6 ;  /* 0x000000ffff097224 */ /* 0x001fe200078e0006 */
[----:B-1----:R-:W4:Y:S01]  /*5df70*/  LDL.LU.64 R10, [R1+0x41d0] ;  /* 0x0041d000010a7983 */ /* 0x002f220000300a00 */
[----:B------:R-:W2:Y:S02]  /*5df80*/  LDL.LU R8, [R1+0x41c8] ;  /* 0x0041c80001087983 */ /* 0x000ea40000300800 */
[----:B------:R-:W2:Y:S02]  /*5df90*/  LDL.LU.64 R6, [R1+0x41c0] ;  /* 0x0041c00001067983 */ /* 0x000ea40000300a00 */
[C---:B--2---:R-:W-:Y:S01]  /*5dfa0*/  HMMA.16816.F32 R4, R20.reuse, R6, R16 ;  /* 0x000000061404723c */ /* 0x044fe20000001810 */
[----:B----4-:R-:W-:Y:S01]  /*5dfb0*/  STL.64 [R1+0x4118], R10 ;  /* 0x0041180a01007387 */ /* 0x010fe20000100a00 */
[----:B------:R0:W-:Y:S03]  /*5dfc0*/  STL.64 [R1+0x4110], R8 ;  /* 0x0041100801007387 */ /* 0x0001e60000100a00 */
[----:B0-----:R-:W2:Y:S01]  /*5dfd0*/  LDL.LU R8, [R1+0x420] ;  /* 0x0004200001087983 */ /* 0x001ea20000300800 */
[----:B------:R-:W2:Y:S02]  /*5dfe0*/  LDL.LU R9, [R1+0x424] ;  /* 0x0004240001097983 */ /* 0x000ea40000300800 */
[----:B------:R-:W2:Y:S02]  /*5dff0*/  LDL.LU R10, [R1+0x428] ;  /* 0x00042800010a7983 */ /* 0x000ea40000300800 */
[----:B------:R-:W2:Y:S01]  /*5e000*/  LDL.LU R11, [R1+0x42c] ;  /* 0x00042c00010b7983 */ /* 0x000ea20000300800 */
[----:B------:R-:W4:Y:S01]  /*5e010*/  LDL.LU.64 R18, [R1+0x41b8] ;  /* 0x0041b80001127983 */ /* 0x000f220000300a00 */
[----:B------:R-:W4:Y:S11]  /*5e020*/  LDL.LU.64 R16, [R1+0x41b0] ;  /* 0x0041b00001107983 */ /* 0x000f360000300a00 */
[----:B------:R-:W-:Y:S01]  /*5e030*/  STL.64 [R1+0x800], R4 ;  /* 0x0008000401007387 */ /* 0x000fe20000100a00 */
[----:B------:R0:W-:Y:S03]  /*5e040*/  STL.64 [R1+0x808], R6 ;  /* 0x0008080601007387 */ /* 0x0001e60000100a00 */
[----:B0-----:R-:W4:Y:S02]  /*5e050*/  LDL.LU.64 R6, [R1+0x41a8] ;  /* 0x0041a80001067983 */ /* 0x001f240000300a00 */
        /* <DEDUP_REMOVED lines=17> */
[----:B------:R-:W2:Y:S11]  /*5e170*/  LDL.LU.64 R18, [R1+0x4170] ;  /* 0x0041700001127983 */ /* 0x000eb60000300a00 */
[----:B------:R-:W-:Y:S10]  /*5e180*/  @!UPT UIADD3 URZ, URZ, URZ, URZ ;  /* 0x0000003f3f3ff290 */ /* 0x000ff4000fffe03f */
[----:B------:R-:W-:Y:S01]  /*5e190*/  STL.64 [R1+0x7d0], R4 ;  /* 0x0007d00401007387 */ /* 0x000fe20000100a00 */
[----:B------:R0:W-:Y:S03]  /*5e1a0*/  STL.64 [R1+0x7d8], R6 ;  /* 0x0007d80601007387 */ /* 0x0001e60000100a00 */
[----:B0-----:R-:W4:Y:S01]  /*5e1b0*/  LDL.LU.64 R6, [R1+0x4168] ;  /* 0x0041680001067983 */ /* 0x001f220000300a00 */
[----:B------:R-:W4:Y:S01]  /*5e1c0*/  LDL.LU.64 R4, [R1+0x4160] ;  /* 0x0041600001047983 */ /* 0x000f220000300a00 */
[----:B--2---:R-:W-:Y:S02]  /*5e1d0*/  HMMA.16816.F32 R8, R20, R18, R8 ;  /* 0x000000121408723c */ /* 0x004fe40000001808 */
[----:B------:R-:W2:Y:S11]  /*5e1e0*/  LDL.64 R22, [R1+0x8] ;  /* 0x0000080001167983 */ /* 0x000eb60000100a00 */
[----:B------:R-:W-:Y:S10]  /*5e1f0*/  @!UPT UIADD3 URZ, URZ, URZ, URZ ;  /* 0x0000003f3f3ff290 */ /* 0x000ff4000fffe03f */
[----:B------:R0:W-:Y:S01]  /*5e200*/  STL.64 [R1+0x420], R8 ;  /* 0x0004200801007387 */ /* 0x0001e20000100a00 */
[----:B------:R1:W-:Y:S03]  /*5e210*/  STL.64 [R1+0x428], R10 ;  /* 0x0004280a01007387 */ /* 0x0003e60000100a00 */
[----:B0-----:R-:W2:Y:S01]  /*5e220*/  LDL.LU R8, [R1+0x3d0] ;  /* 0x0003d00001087983 */ /* 0x001ea20000300800 */
[----:B------:R-:W2:Y:S02]  /*5e230*/  LDL.LU R9, [R1+0x3d4] ;  /* 0x0003d40001097983 */ /* 0x000ea40000300800 */
[----:B-1----:R-:W2:Y:S02]  /*5e240*/  LDL.LU R10, [R1+0x3d8] ;  /* 0x0003d800010a7983 */ /* 0x002ea40000300800 */
[----:B------:R-:W2:Y:S01]  /*5e250*/  LDL.LU R11, [R1+0x3dc] ;  /* 0x0003dc00010b7983 */ /* 0x000ea20000300800 */
[----:B------:R0:W-:Y:S01]  /*5e260*/  STL.64 [R1+0x4068], R18 ;  /* 0x0040681201007387 */ /* 0x0001e20000100a00 */
[----:B------:R-:W4:Y:S02]  /*5e270*/  LDL.LU R16, [R1+0x410] ;  /* 0x0004100001107983 */ /* 0x000f240000300800 */
[----:B------:R-:W4:Y:S01]  /*5e280*/  LDL.LU R17, [R1+0x414] ;  /* 0x0004140001117983 */ /* 0x000f220000300800 */
[----:B0-----:R-:W4:Y:S01]  /*5e290*/  LDL.LU R18, [R1+0x418] ;  /* 0x0004180001127983 */ /* 0x001f220000300800 */
[----:B------:R-:W4:Y:S02]  /*5e2a0*/  LDL.LU R19, [R1+0x41c] ;  /* 0x00041c0001137983 */ /* 0x000f240000300800 */
[----:B---3--:R-:W-:Y:S01]  /*5e2b0*/  IMAD.MOV.U32 R3, RZ, RZ, R27 ;  /* 0x000000ffff037224 */ /* 0x008fe200078e001b */
[C---:B----4-:R-:W-:Y:S11]  /*5e2c0*/  HMMA.16816.F32 R16, R4.reuse, R26, R16 ;  /* 0x0000001a0410723c */ /* 0x050ff60000001810 */
[----:B------:R-:W-:Y:S11]  /*5e2d0*/  @!UPT UIADD3 URZ, URZ, URZ, URZ ;  /* 0x0000003f3f3ff290 */ /* 0x000ff6000fffe03f */
[----:B------:R-:W-:Y:S01]  /*5e2e0*/  @!UPT UIADD3 URZ, URZ, URZ, URZ ;  /* 0x0000003f3f3ff290 */ /* 0x000fe2000fffe03f */
[----:B------:R0:W-:Y:S01]  /*5e2f0*/  STL.64 [R1+0x410], R16 ;  /* 0x0004101001007387 */ /* 0x0001e20000100a00 */
[----:B------:R-:W-:Y:S02]  /*5e300*/  STL.64 [R1+0x418], R18 ;  /* 0x0004181201007387 */ /* 0x000fe40000100a00 */
[----:B0-----:R-:W-:Y:S02]  /*5e310*/  IMAD.MOV.U32 R16, RZ, RZ, R26 ;  /* 0x000000ffff107224 */ /* 0x001fe400078e001a */
[----:B------:R-:W3:Y:S02]  /*5e320*/  LDL.LU.64 R26, [R1+0x4158] ;  /* 0x00415800011a7983 */ /* 0x000ee40000300a00 */
[----:B---3--:R-:W-:Y:S11]  /*5e330*/  HMMA.16816.F32 R12, R4, R26, R12 ;  /* 0x0000001a040c723c */ /* 0x008ff6000000180c */
        /* <DEDUP_REMOVED lines=9> */
[----:B------:R-:W4:Y:S02]  /*5e3d0*/  LDL.LU R25, [R1+0x4138] ;  /* 0x0041380001197983 */ /* 0x000f240000300800 */
[----:B--2---:R-:W-:-:S02]  /*5e3e0*/  IMAD.MOV.U32 R19, RZ, RZ, R23 ;  /* 0x000000ffff137224 */ /* 0x004fc400078e0017 */
[----:B------:R-:W-:Y:S01]  /*5e3f0*/  IMAD.MOV.U32 R24, RZ, RZ, R22 ;  /* 0x000000ffff187224 */ /* 0x000fe200078e0016 */
[----:B---3--:R-:W-:Y:S11]  /*5e400*/  HMMA.16816.F32 R12, R4, R22, R12 ;  /* 0x00000016040c723c */ /* 0x008ff6000000180c */
[----:B------:R-:W-:Y:S11]  /*5e410*/  @!UPT UIADD3 URZ, URZ, URZ, URZ ;  /* 0x0000003f3f3ff290 */ /* 0x000ff6000fffe03f */
[----:B------:R-:W-:Y:S01]  /*5e420*/  @!UPT UIADD3 URZ, URZ, URZ, URZ ;  /* 0x0000003f3f3ff290 */ /* 0x000fe2000fffe03f */
[----:B------:R-:W-:Y:S01]  /*5e430*/  STL.64 [R1+0x3f0], R12 ;  /* 0x0003f00c01007387 */ /* 0x000fe20000100a00 */
[----:B------:R0:W-:Y:S03]  /*5e440*/  STL.64 [R1+0x3f8], R14 ;  /* 0x0003f80e01007387 */ /* 0x0001e60000100a00 */
[----:B0-----:R-:W2:Y:S01]  /*5e450*/  LDL.LU.64 R14, [R1+0x4130] ;  /* 0x00413000010e7983 */ /* 0x001ea20000300a00 */
[----:B------:R-:W3:Y:S02]  /*5e460*/  LDL.LU.64 R12, [R1+0x4128] ;  /* 0x00412800010c7983 */ /* 0x000ee40000300a00 */
[----:B------:R-:W2:Y:S02]  /*5e470*/  LDL.LU R20, [R1+0x3c0] ;  /* 0x0003c00001147983 */ /* 0x000ea40000300800 */
[----:B------:R-:W2:Y:S01]  /*5e480*/  LDL.LU R21, [R1+0x3c4] ;  /* 0x0003c40001157983 */ /* 0x000ea20000300800 */
[----:B------:R-:W2:Y:S01]  /*5e490*/  LDL.LU R22, [R1+0x3c8] ;  /* 0x0003c80001167983 */ /* 0x000ea20000300800 */
[----:B------:R-:W2:Y:S02]  /*5e4a0*/  LDL.LU R23, [R1+0x3cc] ;  /* 0x0003cc0001177983 */ /* 0x000ea40000300800 */
[----:B------:R0:W-:Y:S02]  /*5e4b0*/  STL.64 [R1+0x40d0], R18 ;  /* 0x0040d01201007387 */ /* 0x0001e40000100a00 */
[----:B------:R-:W-:Y:S01]  /*5e4c0*/  STL.64 [R1+0x40c8], R16 ;  /* 0x0040c81001007387 */ /* 0x000fe20000100a00 */
[----:B0-----:R-:W2:Y:S04]  /*5e4d0*/  LDL.64 R18, [R1+0x1c8] ;  /* 0x0001c80001127983 */ /* 0x001ea80000100a00 */
[----:B--2---:R3:W-:Y:S02]  /*5e4e0*/  STL.64 [R1+0x40d8], R18 ;  /* 0x0040d81201007387 */ /* 0x0047e40000100a00 */
[----:B---3--:R-:W-:-:S02]  /*5e4f0*/  IMAD.MOV.U32 R18, RZ, RZ, R12 ;  /* 0x000000ffff127224 */ /* 0x008fc400078e000c */
[----:B----4-:R-:W-:Y:S01]  /*5e500*/  IMAD.MOV.U32 R19, RZ, RZ, R25 ;  /* 0x000000ffff137224 */ /* 0x010fe200078e0019 */
[----:B------:R-:W2:Y:S04]  /*5e510*/  LDL.LU R12, [R1+0x4120] ;  /* 0x00412000010c7983 */ /* 0x000ea80000300800 */
[----:B------:R0:W-:Y:S04]  /*5e520*/  STL.64 [R1+0x40e8], R18 ;  /* 0x0040e81201007387 */ /* 0x0001e80000100a00 */
[----:B0-----:R-:W3:Y:S04]  /*5e530*/  LDL.64 R18, [R1+0x1e8] ;  /* 0x0001e80001127983 */ /* 0x001ee80000100a00 */
[----:B---3--:R0:W-:Y:S01]  /*5e540*/  STL.64 [R1+0x4100], R18 ;  /* 0x0041001201007387 */ /* 0x0081e20000100a00 */
[----:B------:R-:W3:Y:S02]  /*5e550*/  LDL.LU R16, [R1+0x3e0] ;  /* 0x0003e00001107983 */ /* 0x000ee40000300800 */
[----:B------:R-:W3:Y:S01]  /*5e560*/  LDL.LU R17, [R1+0x3e4] ;  /* 0x0003e40001117983 */ /* 0x000ee20000300800 */
[----:B0-----:R-:W3:Y:S01]  /*5e570*/  LDL.LU R18, [R1+0x3e8] ;  /* 0x0003e80001127983 */ /* 0x001ee20000300800 */
[----:B------:R-:W3:Y:S01]  /*5e580*/  LDL.LU R19, [R1+0x3ec] ;  /* 0x0003ec0001137983 */ /* 0x000ee20000300800 */
[C---:B------:R-:W-:Y:S08]  /*5e590*/  HMMA.16816.F32 R8, R4.reuse, R14, R8 ;  /* 0x0000000e0408723c */ /* 0x040ff00000001808 */
[----:B---3--:R-:W-:Y:S11]  /*5e5a0*/  HMMA.16816.F32 R16, R4, R26, R16 ;  /* 0x0000001a0410723c */ /* 0x008ff60000001810 */
[----:B------:R-:W-:Y:S11]  /*5e5b0*/  @!UPT UIADD3 URZ, URZ, URZ, URZ ;  /* 0x0000003f3f3ff290 */ /* 0x000ff6000fffe03f */
[----:B------:R-:W-:Y:S01]  /*5e5c0*/  @!UPT UIADD3 URZ, URZ, URZ, URZ ;  /* 0x0000003f3f3ff290 */ /* 0x000fe2000fffe03f */
[----:B------:R-:W-:Y:S01]  /*5e5d0*/  STL.64 [R1+0x3e0], R16 ;  /* 0x0003e01001007387 */ /* 0x000fe20000100a00 */
[----:B------:R0:W-:Y:S03]  /*5e5e0*/  STL.64 [R1+0x3e8], R18 ;  /* 0x0003e81201007387 */ /* 0x0001e60000100a00 */
[----:B0-----:R-:W3:Y:S01]  /*5e5f0*/  LDL.64 R18, [R1+0x38] ;  /* 0x0000380001127983 */ /* 0x001ee20000100a00 */
[----:B------:R-:W-:Y:S02]  /*5e600*/  STL [R1+0x404c], R26 ;  /* 0x00404c1a01007387 */ /* 0x000fe40000100800 */
[----:B------:R-:W-:Y:S02]  /*5e610*/  STL [R1+0x4048], R27 ;  /* 0x0040481b01007387 */ /* 0x000fe40000100800 */
[----:B------:R0:W-:Y:S02]  /*5e620*/  STL [R1+0x4108], R24 ;  /* 0x0041081801007387 */ /* 0x0001e40000100800 */
[----:B0-----:R-:W3:Y:S01]  /*5e630*/  LDL.LU R24, [R1+0x710] ;  /* 0x0007100001187983 */ /* 0x001ee20000300800 */
[----:B------:R-:W3:Y:S02]  /*5e640*/  LDL.LU R25, [R1+0x714] ;  /* 0x0007140001197983 */ /* 0x000ee40000300800 */
[----:B------:R-:W3:Y:S02]  /*5e650*/  LDL.LU R26, [R1+0x718] ;  /* 0x00071800011a7983 */ /* 0x000ee40000300800 */
[----:B------:R-:W3:Y:S01]  /*5e660*/  LDL.LU R27, [R1+0x71c] ;  /* 0x00071c00011b7983 */ /* 0x000ee20000300800 */
[----:B------:R-:W-:Y:S01]  /*5e670*/  STL.64 [R1+0x3d0], R8 ;  /* 0x0003d00801007387 */ /* 0x000fe20000100a00 */
[----:B------:R0:W-:Y:S03]  /*5e680*/  STL.64 [R1+0x3d8], R10 ;  /* 0x0003d80a01007387 */ /* 0x0001e60000100a00 */
[----:B0-----:R-:W4:Y:S01]  /*5e690*/  LDL.LU.64 R10, [R1+0x4118] ;  /* 0x00411800010a7983 */ /* 0x001f220000300a00 */
[----:B------:R-:W3:Y:S02]  /*5e6a0*/  LDL.LU.64 R8, [R1+0x4110] ;  /* 0x0041100001087983 */ /* 0x000ee40000300a00 */
[----:B------:R0:W-:Y:S02]  /*5e6b0*/  STL.64 [R1+0x3ff0], R14 ;  /* 0x003ff00e01007387 */ /* 0x0001e40000100a00 */
[----:B--2---:R1:W-:Y:S02]  /*5e6c0*/  STL.64 [R1+0x3fe8], R12 ;  /* 0x003fe80c01007387 */ /* 0x0043e40000100a00 */
[----:B0-----:R-:W-:-:S02]  /*5e6d0*/  IMAD.MOV.U32 R15, RZ, RZ, R28 ;  /* 0x000000ffff0f7224 */ /* 0x001fc400078e001c */
[----:B---3--:R-:W-:Y:S02]  /*5e6e0*/  IMAD.MOV.U32 R14, RZ, RZ, R9 ;  /* 0x000000ffff0e7224 */ /* 0x008fe400078e0009 */
[----:B------:R-:W2:Y:S03]  /*5e6f0*/  LDL.LU R9, [R1+0x410c] ;  /* 0x00410c0001097983 */ /* 0x000ea60000300800 */
[----:B------:R0:W-:Y:S02]  /*5e700*/  STL.64 [R1+0x40e0], R14 ;  /* 0x0040e00e01007387 */ /* 0x0001e40000100a00 */
[----:B-1----:R-:W3:Y:S02]  /*5e710*/  LDL.LU R12, [R1+0x6f0] ;  /* 0x0006f000010c7983 */ /* 0x002ee40000300800 */
[----:B------:R-:W3:Y:S01]  /*5e720*/  LDL.LU R13, [R1+0x6f4] ;  /* 0x0006f400010d7983 */ /* 0x000ee20000300800 */
[----:B0-----:R-:W2:Y:S01]  /*5e730*/  LDL.LU R14, [R1+0x6f8] ;  /* 0x0006f800010e7983 */ /* 0x001ea20000300800 */
[----:B------:R-:W2:Y:S01]  /*5e740*/  LDL.LU R15, [R1+0x6fc] ;  /* 0x0006fc00010f7983 */ /* 0x000ea20000300800 */
[C---:B----4-:R-:W-:Y:S08]  /*5e750*/  HMMA.16816.F32 R20, R4.reuse, R10, R20 ;  /* 0x0000000a0414723c */ /* 0x050ff00000001814 */
[----:B------:R-:W-:Y:S01]  /*5e760*/  HMMA.16816.F32 R24, R4, R18, R24 ;  /* 0x000000120418723c */ /* 0x000fe20000001818 */
[----:B------:R-:W-:Y:S01]  /*5e770*/  IMAD.MOV.U32 R28, RZ, RZ, R18 ;  /* 0x000000ffff1c7224 */ /* 0x000fe200078e0012 */
[----:B--2---:R-:W-:Y:S01]  /*5e780*/  STL.64 [R1+0x40f8], R14 ;  /* 0x0040f80e01007387 */ /* 0x004fe20000100a00 */
[----:B---3--:R0:W-:Y:S03]  /*5e790*/  STL.64 [R1+0x40f0], R12 ;  /* 0x0040f00c01007387 */ /* 0x0081e60000100a00 */
[----:B0-----:R-:W2:Y:S01]  /*5e7a0*/  LDL.LU R12, [R1+0x700] ;  /* 0x00070000010c7983 */ /* 0x001ea20000300800 */
[----:B------:R-:W2:Y:S02]  /*5e7b0*/  LDL.LU R13, [R1+0x704] ;  /* 0x00070400010d7983 */ /* 0x000ea40000300800 */
[----:B------:R-:W2:Y:S02]  /*5e7c0*/  LDL.LU R14, [R1+0x708] ;  /* 0x00070800010e7983 */ /* 0x000ea40000300800 */
[----:B------:R-:W2:Y:S01]  /*5e7d0*/  LDL.LU R15, [R1+0x70c] ;  /* 0x00070c00010f7983 */ /* 0x000ea20000300800 */
[----:B------:R-:W-:Y:S01]  /*5e7e0*/  STL.64 [R1+0x3fe0], R10 ;  /* 0x003fe00a01007387 */ /* 0x000fe20000100a00 */
[----:B------:R0:W-:Y:S02]  /*5e7f0*/  STL.64 [R1+0x3fd8], R8 ;  /* 0x003fd80801007387 */ /* 0x0001e40000100a00 */
[----:B------:R-:W-:Y:S02]  /*5e800*/  STL.64 [R1+0x3c0], R20 ;  /* 0x0003c01401007387 */ /* 0x000fe40000100a00 */
[----:B------:R-:W-:Y:S02]  /*5e810*/  STL.64 [R1+0x3c8], R22 ;  /* 0x0003c81601007387 */ /* 0x000fe40000100a00 */
[----:B------:R-:W1:Y:S04]  /*5e820*/  LDSM.16.MT88.4 R20, [R29+0x14200] ;  /* 0x014200001d14783b */ /* 0x000e680000004200 */
[----:B0-----:R-:W3:Y:S01]  /*5e830*/  LDL.LU R8, [R1+0x6d0] ;  /* 0x0006d00001087983 */ /* 0x001ee20000300800 */
[----:B------:R-:W3:Y:S02]  /*5e840*/  LDL.LU R9, [R1+0x6d4] ;  /* 0x0006d40001097983 */ /* 0x000ee40000300800 */
[----:B------:R-:W3:Y:S02]  /*5e850*/  LDL.LU R10, [R1+0x6d8] ;  /* 0x0006d800010a7983 */ /* 0x000ee40000300800 */
[----:B------:R-:W3:Y:S01]  /*5e860*/  LDL.LU R11, [R1+0x6dc] ;  /* 0x0006dc00010b7983 */ /* 0x000ee20000300800 */
[----:B-1----:R-:W-:Y:S01]  /*5e870*/  STL.64 [R1+0x3f38], R22 ;  /* 0x003f381601007387 */ /* 0x002fe20000100a00 */
[----:B------:R0:W-:Y:S03]  /*5e880*/  STL.64 [R1+0x3f30], R20 ;  /* 0x003f301401007387 */ /* 0x0001e60000100a00 */
[----:B0-----:R-:W4:Y:S01]  /*5e890*/  LDL.LU R20, [R1+0x6e0] ;  /* 0x0006e00001147983 */ /* 0x001f220000300800 */
[----:B------:R-:W4:Y:S02]  /*5e8a0*/  LDL.LU R21, [R1+0x6e4] ;  /* 0x0006e40001157983 */ /* 0x000f240000300800 */
[----:B------:R-:W4:Y:S02]  /*5e8b0*/  LDL.LU R22, [R1+0x6e8] ;  /* 0x0006e80001167983 */ /* 0x000f240000300800 */
[----:B------:R-:W4:Y:S01]  /*5e8c0*/  LDL.LU R23, [R1+0x6ec] ;  /* 0x0006ec0001177983 */ /* 0x000f220000300800 */
[----:B------:R0:W-:Y:S01]  /*5e8d0*/  STL.64 [R1+0x7c0], R24 ;  /* 0x0007c01801007387 */ /* 0x0001e20000100a00 */
[----:B------:R1:W-:Y:S03]  /*5e8e0*/  STL.64 [R1+0x7c8], R26 ;  /* 0x0007c81a01007387 */ /* 0x0003e60000100a00 */
[----:B0-----:R-:W2:Y:S01]  /*5e8f0*/  LDL.LU R24, [R1+0x4108] ;  /* 0x0041080001187983 */ /* 0x001ea20000300800 */
[----:B------:R-:W-:-:S02]  /*5e900*/  IMAD.MOV.U32 R25, RZ, RZ, R19 ;  /* 0x000000ffff197224 */ /* 0x000fc400078e0013 */
[----:B------:R-:W2:Y:S02]  /*5e910*/  LDL.LU.64 R18, [R1+0x4100] ;  /* 0x0041000001127983 */ /* 0x000ea40000300a00 */
[C---:B--2---:R-:W-:Y:S01]  /*5e920*/  HMMA.16816.F32 R12, R4.reuse, R18, R12 ;  /* 0x00000012040c723c */ /* 0x044fe2000000180c */
[----:B-1----:R-:W-:Y:S02]  /*5e930*/  IMAD.MOV.U32 R26, RZ, RZ, R18 ;  /* 0x000000ffff1a7224 */ /* 0x002fe400078e0012 */
        /* <DEDUP_REMOVED lines=8> */
[----:B------:R-:W-:Y:S01]  /*5e9c0*/  STL [R1+0x4090], R25 ;  /* 0x0040901901007387 */ /* 0x000fe20000100800 */
[C---:B--2---:R-:W-:Y:S03]  /*5e9d0*/  HMMA.16816.F32 R16, R4.reuse, R18, R12 ;  /* 0x000000120410723c */ /* 0x044fe6000000180c */
[----:B------:R-:W3:Y:S11]  /*5e9e0*/  LDL.LU.64 R14, [R1+0x40e0] ;  /* 0x0040e000010e7983 */ /* 0x000ef60000300a00 */
[----:B------:R-:W-:Y:S09]  /*5e9f0*/  @!UPT UIADD3 URZ, URZ, URZ, URZ ;  /* 0x0000003f3f3ff290 */ /* 0x000ff2000fffe03f */
[----:B------:R-:W-:Y:S01]  /*5ea00*/  STL.64 [R1+0x7a0], R16 ;  /* 0x0007a01001007387 */ /* 0x000fe20000100a00 */
[----:B------:R0:W-:Y:S03]  /*5ea10*/  STL.64 [R1+0x7a8], R18 ;  /* 0x0007a81201007387 */ /* 0x0001e60000100a00 */
[----:B0-----:R-:W4:Y:S01]  /*5ea20*/  LDL.LU.64 R18, [R1+0x40d8] ;  /* 0x0040d80001127983 */ /* 0x001f220000300a00 */
[C---:B---3--:R-:W-:Y:S08]  /*5ea30*/  HMMA.16816.F32 R8, R4.reuse, R14, R8 ;  /* 0x0000000e0408723c */ /* 0x048ff00000001808 */
[----:B----4-:R-:W-:Y:S11]  /*5ea40*/  HMMA.16816.F32 R20, R4, R18, R20 ;  /* 0x000000120414723c */ /* 0x010ff60000001814 */
[----:B------:R-:W-:Y:S11]  /*5ea50*/  @!UPT UIADD3 URZ, URZ, URZ, URZ ;  /* 0x0000003f3f3ff290 */ /* 0x000ff6000fffe03f */
[----:B------:R-:W-:Y:S01]  /*5ea60*/  @!UPT UIADD3 URZ, URZ, URZ, URZ ;  /* 0x0000003f3f3ff290 */ /* 0x000fe2000fffe03f */
[----:B------:R0:W-:Y:S01]  /*5ea70*/  STL.64 [R1+0x790], R20 ;  /* 0x0007901401007387 */ /* 0x0001e20000100a00 */
[----:B------:R1:W-:Y:S02]  /*5ea80*/  STL.64 [R1+0x798], R22 ;  /* 0x0007981601007387 */ /* 0x0003e40000100a00 */
[----:B0-----:R-:W-:Y:S02]  /*5ea90*/  IMAD.MOV.U32 R21, RZ, RZ, R19 ;  /* 0x000000ffff157224 */ /* 0x001fe400078e0013 */
[----:B-1----:R-:W-:Y:S02]  /*5eaa0*/  IMAD.MOV.U32 R22, RZ, RZ, R18 ;  /* 0x000000ffff167224 */ /* 0x002fe400078e0012 */
[----:B------:R-:W2:Y:S01]  /*5eab0*/  LDL.LU.64 R18, [R1+0x40d0] ;  /* 0x0040d00001127983 */ /* 0x000ea20000300a00 */
[----:B------:R-:W3:Y:S02]  /*5eac0*/  LDL.LU.64 R16, [R1+0x40c8] ;  /* 0x0040c80001107983 */ /* 0x000ee40000300a00 */
[----:B------:R-:W-:Y:S02]  /*5ead0*/  STL [R1+0x40c4], R22 ;  /* 0x0040c41601007387 */ /* 0x000fe40000100800 */
[----:B------:R-:W-:Y:S01]  /*5eae0*/  STL [R1+0x40c0], R21 ;  /* 0x0040c01501007387 */ /* 0x000fe20000100800 */
[----:B------:R-:W4:Y:S01]  /*5eaf0*/  LDL.LU R12, [R1+0x370] ;  /* 0x00037000010c7983 */ /* 0x000f220000300800 */
[----:B------:R-:W-:Y:S02]  /*5eb00*/  STL.64 [R1+0x780], R8 ;  /* 0x0007800801007387 */ /* 0x000fe40000100a00 */
[----:B------:R-:W-:Y:S02]  /*5eb10*/  STL.64 [R1+0x788], R10 ;  /* 0x0007880a01007387 */ /* 0x000fe40000100a00 */
[----:B------:R-:W4:Y:S01]  /*5eb20*/  LDL.LU R13, [R1+0x374] ;  /* 0x00037400010d7983 */ /* 0x000f220000300800 */
[----:B------:R-:W2:Y:S01]  /*5eb30*/  LDL.LU R14, [R1+0x378] ;  /* 0x00037800010e7983 */ /* 0x000ea20000300800 */
[----:B------:R-:W2:Y:S03]  /*5eb40*/  LDL.LU R15, [R1+0x37c] ;  /* 0x00037c00010f7983 */ /* 0x000ea60000300800 */
[----:B--2---:R0:W-:Y:S01]  /*5eb50*/  STL.64 [R1+0x4000], R14 ;  /* 0x0040000e01007387 */ /* 0x0041e20000100a00 */
[----:B----4-:R-:W-:Y:S02]  /*5eb60*/  STL.64 [R1+0x3ff8], R12 ;  /* 0x003ff80c01007387 */ /* 0x010fe40000100a00 */
[----:B0-----:R-:W-:-:S02]  /*5eb70*/  IMAD.MOV.U32 R14, RZ, RZ, R24 ;  /* 0x000000ffff0e7224 */ /* 0x001fc400078e0018 */
[----:B------:R-:W-:-:S05]  /*5eb80*/  IMAD.MOV.U32 R15, RZ, RZ, R19 ;  /* 0x000000ffff0f7224 */ /* 0x000fca00078e0013 */
[----:B------:R0:W-:Y:S01]  /*5eb90*/  STL.64 [R1+0x4018], R14 ;  /* 0x0040180e01007387 */ /* 0x0001e20000100a00 */
[----:B------:R-:W2:Y:S02]  /*5eba0*/  LDL.LU R8, [R1+0x360] ;  /* 0x0003600001087983 */ /* 0x000ea40000300800 */
[----:B------:R-:W2:Y:S02]  /*5ebb0*/  LDL.LU R9, [R1+0x364] ;  /* 0x0003640001097983 */ /* 0x000ea40000300800 */
[----:B------:R-:W4:Y:S01]  /*5ebc0*/  LDL.LU R10, [R1+0x368] ;  /* 0x00036800010a7983 */ /* 0x000f220000300800 */
[----:B------:R-:W4:Y:S01]  /*5ebd0*/  LDL.LU R11, [R1+0x36c] ;  /* 0x00036c00010b7983 */ /* 0x000f220000300800 */
[----:B0-----:R-:W-:Y:S02]  /*5ebe0*/  IMAD.MOV.U32 R14, RZ, RZ, R18 ;  /* 0x000000ffff0e7224 */ /* 0x001fe400078e0012 */
[----:B---3--:R-:W-:-:S05]  /*5ebf0*/  IMAD.MOV.U32 R15, RZ, RZ, R17 ;  /* 0x000000ffff0f7224 */ /* 0x008fca00078e0011 */
[----:B------:R-:W-:Y:S04]  /*5ec00*/  STL.64 [R1+0x4030], R14 ;  /* 0x0040300e01007387 */ /* 0x000fe80000100a00 */
[----:B----4-:R-:W-:Y:S01]  /*5ec10*/  STL.64 [R1+0x4010], R10 ;  /* 0x0040100a01007387 */ /* 0x010fe20000100a00 */
[----:B--2---:R0:W-:Y:S03]  /*5ec20*/  STL.64 [R1+0x4008], R8 ;  /* 0x0040080801007387 */ /* 0x0041e60000100a00 */
[----:B0-----:R-:W2:Y:S01]  /*5ec30*/  LDL.LU R8, [R1+0x380] ;  /* 0x0003800001087983 */ /* 0x001ea20000300800 */
[----:B------:R-:W2:Y:S02]  /*5ec40*/  LDL.LU R9, [R1+0x384] ;  /* 0x0003840001097983 */ /* 0x000ea40000300800 */
[----:B------:R-:W3:Y:S02]  /*5ec50*/  LDL.LU R10, [R1+0x388] ;  /* 0x00038800010a7983 */ /* 0x000ee40000300800 */
[----:B------:R-:W3:Y:S01]  /*5ec60*/  LDL.LU R11, [R1+0x38c] ;  /* 0x00038c00010b7983 */ /* 0x000ee20000300800 */
[----:B------:R-:W4:Y:S01]  /*5ec70*/  LDL.LU R24, [R1+0x6a0] ;  /* 0x0006a00001187983 */ /* 0x000f220000300800 */
[----:B------:R-:W4:Y:S02]  /*5ec80*/  LDL.LU R25, [R1+0x6a4] ;  /* 0x0006a40001197983 */ /* 0x000f240000300800 */
[----:B------:R-:W2:Y:S02]  /*5ec90*/  LDL.LU R26, [R1+0x6a8] ;  /* 0x0006a800011a7983 */ /* 0x000ea40000300800 */
[----:B------:R-:W2:Y:S02]  /*5eca0*/  LDL.LU R27, [R1+0x6ac] ;  /* 0x0006ac00011b7983 */ /* 0x000ea40000300800 */
[----:B------:R-:W-:-:S02]  /*5ecb0*/  IMAD.MOV.U32 R14, RZ, RZ, R16 ;  /* 0x000000ffff0e7224 */ /* 0x000fc400078e0010 */
[----:B------:R-:W-:Y:S01]  /*5ecc0*/  IMAD.MOV.U32 R15, RZ, RZ, R3 ;  /* 0x000000ffff0f7224 */ /* 0x000fe200078e0003 */
[----:B--2---:R0:W-:Y:S01]  /*5ecd0*/  STL.64 [R1+0x40a8], R26 ;  /* 0x0040a81a01007387 */ /* 0x0041e20000100a00 */
[----:B----4-:R-:W-:Y:S02]  /*5ece0*/  STL.64 [R1+0x40a0], R24 ;  /* 0x0040a01801007387 */ /* 0x010fe40000100a00 */
[----:B------:R-:W2:Y:S02]  /*5ecf0*/  LDL.LU R20, [R1+0x6c0] ;  /* 0x0006c00001147983 */ /* 0x000ea40000300800 */
[----:B------:R-:W2:Y:S01]  /*5ed00*/  LDL.LU R21, [R1+0x6c4] ;  /* 0x0006c40001157983 */ /* 0x000ea20000300800 */
[----:B------:R-:W2:Y:S01]  /*5ed10*/  LDL.LU R22, [R1+0x6c8] ;  /* 0x0006c80001167983 */ /* 0x000ea20000300800 */
[----:B------:R-:W2:Y:S02]  /*5ed20*/  LDL.LU R23, [R1+0x6cc] ;  /* 0x0006cc0001177983 */ /* 0x000ea40000300800 */
[----:B0-----:R-:W-:-:S02]  /*5ed30*/  IMAD.MOV.U32 R26, RZ, RZ, R2 ;  /* 0x000000ffff1a7224 */ /* 0x001fc400078e0002 */
[----:B------:R-:W-:-:S05]  /*5ed40*/  IMAD.MOV.U32 R27, RZ, RZ, R0 ;  /* 0x000000ffff1b7224 */ /* 0x000fca00078e0000 */
[----:B------:R0:W-:Y:S04]  /*5ed50*/  STL.64 [R1+0x40b8], R26 ;  /* 0x0040b81a01007387 */ /* 0x0001e80000100a00 */
        /* <DEDUP_REMOVED lines=11> */
[----:B------:R-:W4:Y:S02]  /*5ee10*/  LDL.LU R15, [R1+0x69c] ;  /* 0x00069c00010f7983 */ /* 0x000f240000300800 */
[----:B----4-:R0:W-:Y:S01]  /*5ee20*/  STL.64 [R1+0x4088], R14 ;  /* 0x0040880e01007387 */ /* 0x0101e20000100a00 */
[----:B--2---:R1:W-:Y:S03]  /*5ee30*/  STL.64 [R1+0x4080], R12 ;  /* 0x0040800c01007387 */ /* 0x0043e60000100a00 */
[----:B0-----:R-:W2:Y:S01]  /*5ee40*/  LDL.64 R14, [R1+0x188] ;  /* 0x00018800010e7983 */ /* 0x001ea20000100a00 */
[C---:B------:R-:W-:Y:S03]  /*5ee50*/  HMMA.16816.F32 R20, R4.reuse, R26, R20 ;  /* 0x0000001a0414723c */ /* 0x040fe60000001814 */
[----:B--2---:R0:W-:Y:S01]  /*5ee60*/  STL.64 [R1+0x40b0], R14 ;  /* 0x0040b00e01007387 */ /* 0x0041e20000100a00 */
[----:B-1----:R-:W2:Y:S02]  /*5ee70*/  LDL.LU R12, [R1+0x6b0] ;  /* 0x0006b000010c7983 */ /* 0x002ea40000300800 */
[----:B------:R-:W2:Y:S01]  /*5ee80*/  LDL.LU R13, [R1+0x6b4] ;  /* 0x0006b400010d7983 */ /* 0x000ea20000300800 */
[----:B0-----:R-:W2:Y:S01]  /*5ee90*/  LDL.LU R14, [R1+0x6b8] ;  /* 0x0006b800010e7983 */ /* 0x001ea20000300800 */
[----:B------:R-:W2:Y:S02]  /*5eea0*/  LDL.LU R15, [R1+0x6bc] ;  /* 0x0006bc00010f7983 */ /* 0x000ea40000300800 */
[----:B------:R-:W4:Y:S02]  /*5eeb0*/  LDL.64 R18, [R1+0x178] ;  /* 0x0001780001127983 */ /* 0x000f240000100a00 */
[----:B---3--:R-:W-:Y:S01]  /*5eec0*/  STL.64 [R1+0x4028], R10 ;  /* 0x0040280a01007387 */ /* 0x008fe20000100a00 */
[----:B------:R0:W-:Y:S04]  /*5eed0*/  STL.64 [R1+0x4020], R8 ;  /* 0x0040200801007387 */ /* 0x0001e80000100a00 */
[----:B0-----:R-:W3:Y:S01]  /*5eee0*/  LDL.LU R8, [R1+0x390] ;  /* 0x0003900001087983 */ /* 0x001ee20000300800 */
[----:B------:R-:W3:Y:S02]  /*5eef0*/  LDL.LU R9, [R1+0x394] ;  /* 0x0003940001097983 */ /* 0x000ee40000300800 */
[----:B------:R-:W2:Y:S02]  /*5ef00*/  LDL.LU R10, [R1+0x398] ;  /* 0x00039800010a7983 */ /* 0x000ea40000300800 */
[----:B------:R-:W2:Y:S02]  /*5ef10*/  LDL.LU R11, [R1+0x39c] ;  /* 0x00039c00010b7983 */ /* 0x000ea40000300800 */
[----:B------:R-:W-:Y:S01]  /*5ef20*/  IMAD.MOV.U32 R3, RZ, RZ, R27 ;  /* 0x000000ffff037224 */ /* 0x000fe200078e001b */
[----:B--2---:R-:W-:Y:S01]  /*5ef30*/  STL.64 [R1+0x4040], R10 ;  /* 0x0040400a01007387 */ /* 0x004fe20000100a00 */
[----:B---3--:R0:W-:Y:S03]  /*5ef40*/  STL.64 [R1+0x4038], R8 ;  /* 0x0040380801007387 */ /* 0x0081e60000100a00 */
[----:B0-----:R-:W2:Y:S01]  /*5ef50*/  LDL.LU R8, [R1+0x3a0] ;  /* 0x0003a00001087983 */ /* 0x001ea20000300800 */
[----:B------:R-:W2:Y:S02]  /*5ef60*/  LDL.LU R9, [R1+0x3a4] ;  /* 0x0003a40001097983 */ /* 0x000ea40000300800 */
[----:B------:R-:W2:Y:S02]  /*5ef70*/  LDL.LU R10, [R1+0x3a8] ;  /* 0x0003a800010a7983 */ /* 0x000ea40000300800 */
[----:B------:R-:W2:Y:S01]  /*5ef80*/  LDL.LU R11, [R1+0x3ac] ;  /* 0x0003ac00010b7983 */ /* 0x000ea20000300800 */
[----:B------:R0:W-:Y:S01]  /*5ef90*/  STL.64 [R1+0x770], R20 ;  /* 0x0007701401007387 */ /* 0x0001e20000100a00 */
[----:B------:R1:W-:Y:S02]  /*5efa0*/  STL.64 [R1+0x778], R22 ;  /* 0x0007781601007387 */ /* 0x0003e40000100a00 */
[----:B0-----:R-:W-:Y:S01]  /*5efb0*/  IMAD.MOV.U32 R20, RZ, RZ, R26 ;  /* 0x000000ffff147224 */ /* 0x001fe200078e001a */
[----:B-1----:R-:W3:Y:S01]  /*5efc0*/  LDL.LU R22, [R1+0x40c4] ;  /* 0x0040c40001167983 */ /* 0x002ee20000300800 */
[----:B------:R-:W2:Y:S02]  /*5efd0*/  LDL.LU R21, [R1+0x40c0] ;  /* 0x0040c00001157983 */ /* 0x000ea40000300800 */
[----:B------:R-:W2:Y:S02]  /*5efe0*/  LDL.LU.64 R26, [R1+0x40b8] ;  /* 0x0040b800011a7983 */ /* 0x000ea40000300a00 */
[C---:B--2---:R-:W-:Y:S01]  /*5eff0*/  HMMA.16816.F32 R24, R4.reuse, R26, R12 ;  /* 0x0000001a0418723c */ /* 0x044fe2000000180c */
[----:B------:R-:W2:Y:S11]  /*5f000*/  LDL.LU.64 R14, [R1+0x40b0] ;  /* 0x0040b000010e7983 */ /* 0x000eb60000300a00 */
[----:B------:R-:W-:Y:S11]  /*5f010*/  @!UPT UIADD3 URZ, URZ, URZ, URZ ;  /* 0x0000003f3f3ff290 */ /* 0x000ff6000fffe03f */
[----:B------:R-:W-:Y:S01]  /*5f020*/  STL.64 [R1+0x760], R24 ;  /* 0x0007601801007387 */ /* 0x000fe20000100a00 */
[----:B------:R0:W-:Y:S03]  /*5f030*/  STL.64 [R1+0x768], R26 ;  /* 0x0007681a01007387 */ /* 0x0001e60000100a00 */
[----:B0-----:R-:W3:Y:S01]  /*5f040*/  LDL.LU.64 R26, [R1+0x40a8] ;  /* 0x0040a800011a7983 */ /* 0x001ee20000300a00 */
[----:B------:R-:W3:Y:S02]  /*5f050*/  LDL.LU.64 R24, [R1+0x40a0] ;  /* 0x0040a00001187983 */ /* 0x000ee40000300a00 */
[----:B--2---:R-:W-:Y:S01]  /*5f060*/  IMAD.MOV.U32 R23, RZ, RZ, R15 ;  /* 0x000000ffff177224 */ /* 0x004fe200078e000f */
[----:B---3--:R-:W-:Y:S11]  /*5f070*/  HMMA.16816.F32 R24, R4, R14, R24 ;  /* 0x0000000e0418723c */ /* 0x008ff60000001818 */
        /* <DEDUP_REMOVED lines=8> */
[----:B------:R-:W2:Y:S01]  /*5f100*/  LDL.LU.64 R12, [R1+0x4080] ;  /* 0x00408000010c7983 */ /* 0x000ea20000300a00 */
[----:B------:R-:W-:Y:S01]  /*5f110*/  STL.64 [R1+0x3fc0], R22 ;  /* 0x003fc01601007387 */ /* 0x000fe20000100a00 */
[----:B------:R0:W-:Y:S03]  /*5f120*/  STL.64 [R1+0x3fb8], R20 ;  /* 0x003fb81401007387 */ /* 0x0001e60000100a00 */
[----:B0-----:R-:W3:Y:S01]  /*5f130*/  LDL.LU R20, [R1+0x340] ;  /* 0x0003400001147983 */ /* 0x001ee20000300800 */
[----:B------:R-:W3:Y:S02]  /*5f140*/  LDL.LU R21, [R1+0x344] ;  /* 0x0003440001157983 */ /* 0x000ee40000300800 */
[----:B------:R-:W3:Y:S02]  /*5f150*/  LDL.LU R22, [R1+0x348] ;  /* 0x0003480001167983 */ /* 0x000ee40000300800 */
[----:B------:R-:W3:Y:S02]  /*5f160*/  LDL.LU R23, [R1+0x34c] ;  /* 0x00034c0001177983 */ /* 0x000ee40000300800 */
[----:B----4-:R-:W-:-:S02]  /*5f170*/  IMAD.MOV.U32 R2, RZ, RZ, R18 ;  /* 0x000000ffff027224 */ /* 0x010fc400078e0012 */
[----:B------:R-:W-:Y:S01]  /*5f180*/  IMAD.MOV.U32 R0, RZ, RZ, R19 ;  /* 0x000000ffff007224 */ /* 0x000fe200078e0013 */
[C---:B--2---:R-:W-:Y:S01]  /*5f190*/  HMMA.16816.F32 R12, R4.reuse, R18, R12 ;  /* 0x00000012040c723c */ /* 0x044fe2000000180c */
[----:B---3--:R-:W-:Y:S01]  /*5f1a0*/  STL.64 [R1+0x3fd0], R22 ;  /* 0x003fd01601007387 */ /* 0x008fe20000100a00 */
        /* <DEDUP_REMOVED lines=16> */
[----:B------:R-:W-:Y:S01]  /*5f2b0*/  STL.64 [R1+0x3b0], R4 ;  /* 0x0003b00401007387 */ /* 0x000fe20000100a00 */
[----:B------:R0:W-:Y:S02]  /*5f2c0*/  STL.64 [R1+0x3b8], R6 ;  /* 0x0003b80601007387 */ /* 0x0001e40000100a00 */
[----:B0-----:R-:W-:Y:S02]  /*5f2d0*/  IMAD.MOV.U32 R6, RZ, RZ, R26 ;  /* 0x000000ffff067224 */ /* 0x001fe400078e001a */
[----:B------:R-:W-:Y:S01]  /*5f2e0*/  IMAD.MOV.U32 R7, RZ, RZ, R27 ;  /* 0x000000ffff077224 */ /* 0x000fe200078e001b */
[----:B------:R-:W4:Y:S01]  /*5f2f0*/  LDL.LU R26, [R1+0x404c] ;  /* 0x00404c00011a7983 */ /* 0x000f220000300800 */
[----:B------:R-:W4:Y:S01]  /*5f300*/  LDL.LU R27, [R1+0x4048] ;  /* 0x00404800011b7983 */ /* 0x000f220000300800 */
[C---:B---3--:R-:W-:Y:S02]  /*5f310*/  HMMA.16816.F32 R12, R16.reuse, R14, R8 ;  /* 0x0000000e100c723c */ /* 0x048fe40000001808 */
[----:B------:R-:W3:Y:S01]  /*5f320*/  LDL.LU.64 R10, [R1+0x4040] ;  /* 0x00404000010a7983 */ /* 0x000ee20000300a00 */
[----:B------:R-:W3:Y:S11]  /*5f330*/  LDL.LU.64 R8, [R1+0x4038] ;  /* 0x0040380001087983 */ /* 0x000ef60000300a00 */
[----:B------:R-:W-:Y:S09]  /*5f340*/  @!UPT UIADD3 URZ, URZ, URZ, URZ ;  /* 0x0000003f3f3ff290 */ /* 0x000ff2000fffe03f */
        /* <DEDUP_REMOVED lines=33> */
[----:B------:R-:W-:Y:S02]  /*5f560*/  STL.64 [R1+0x3ef8], R14 ;  /* 0x003ef80e01007387 */ /* 0x000fe40000100a00 */
[----:B----4-:R0:W-:Y:S02]  /*5f570*/  STL.64 [R1+0x3ef0], R12 ;  /* 0x003ef00c01007387 */ /* 0x0101e40000100a00 */
[----:B0-----:R-:W4:Y:S01]  /*5f580*/  LDL.LU R12, [R1+0x330] ;  /* 0x00033000010c7983 */ /* 0x001f220000300800 */
[----:B------:R-:W4:Y:S02]  /*5f590*/  LDL.LU R13, [R1+0x334] ;  /* 0x00033400010d7983 */ /* 0x000f240000300800 */
[----:B------:R-:W4:Y:S02]  /*5f5a0*/  LDL.LU R14, [R1+0x338] ;  /* 0x00033800010e7983 */ /* 0x000f240000300800 */
[----:B------:R-:W4:Y:S01]  /*5f5b0*/  LDL.LU R15, [R1+0x33c] ;  /* 0x00033c00010f7983 */ /* 0x000f220000300800 */
        /* <DEDUP_REMOVED lines=8> */
[----:B---3--:R2:W-:Y:S02]  /*5f640*/  STL.64 [R1+0x3f00], R8 ;  /* 0x003f000801007387 */ /* 0x0085e40000100a00 */
[----:B0-----:R-:W-:-:S02]  /*5f650*/  IMAD.MOV.U32 R10, RZ, RZ, R28 ;  /* 0x000000ffff0a7224 */ /* 0x001fc400078e001c */
[----:B------:R-:W-:-:S07]  /*5f660*/  IMAD.MOV.U32 R11, RZ, RZ, R25 ;  /* 0x000000ffff0b7224 */ /* 0x000fce00078e0019 */
[C---:B--2---:R-:W-:Y:S01]  /*5f670*/  HMMA.16816.F32 R8, R16.reuse, R10, R20 ;  /* 0x0000000a1008723c */ /* 0x044fe20000001814 */
[----:B------:R-:W2:Y:S01]  /*5f680*/  LDL.LU.64 R22, [R1+0x3fc0] ;  /* 0x003fc00001167983 */ /* 0x000ea20000300a00 */
[----:B------:R-:W3:Y:S11]  /*5f690*/  LDL.LU.64 R20, [R1+0x3fb8] ;  /* 0x003fb80001147983 */ /* 0x000ef60000300a00 */
[----:B------:R-:W-:Y:S10]  /*5f6a0*/  @!UPT UIADD3 URZ, URZ, URZ, URZ ;  /* 0x0000003f3f3ff290 */ /* 0x000ff4000fffe03f */
[----:B------:R-:W-:Y:S01]  /*5f6b0*/  STL.64 [R1+0xa00], R8 ;  /* 0x000a000801007387 */ /* 0x000fe20000100a00 */
[----:B------:R4:W-:Y:S02]  /*5f6c0*/  STL.64 [R1+0xa08], R10 ;  /* 0x000a080a01007387 */ /* 0x0009e40000100a00 */
[----:B----4-:R-:W-:Y:S07]  /*5f6d0*/  HMMA.16816.F32 R8, R16, R6, R12 ;  /* 0x000000061008723c */ /* 0x010fee000000180c */
[----:B------:R-:W-:Y:S11]  /*5f6e0*/  IMAD.MOV.U32 R6, RZ, RZ, R24 ;  /* 0x000000ffff067224 */ /* 0x000ff600078e0018 */
[----:B------:R-:W-:Y:S05]  /*5f6f0*/  @!UPT UIADD3 URZ, URZ, URZ, URZ ;  /* 0x0000003f3f3ff290 */ /* 0x000fea000fffe03f */
[----:B------:R0:W-:Y:S01]  /*5f700*/  STL.64 [R1+0x9f0], R8 ;  /* 0x0009f00801007387 */ /* 0x0001e20000100a00 */
[----:B------:R1:W-:Y:S02]  /*5f710*/  STL.64 [R1+0x9f8], R10 ;  /* 0x0009f80a01007387 */ /* 0x0003e40000100a00 */
[----:B--2---:R-:W-:Y:S02]  /*5f720*/  IMAD.MOV.U32 R7, RZ, RZ, R23 ;  /* 0x000000ffff077224 */ /* 0x004fe400078e0017 */
[----:B------:R-:W-:Y:S02]  /*5f730*/  IMAD.MOV.U32 R26, RZ, RZ, R22 ;  /* 0x000000ffff1a7224 */ /* 0x000fe400078e0016 */
[----:B---3--:R-:W-:Y:S01]  /*5f740*/  IMAD.MOV.U32 R27, RZ, RZ, R21 ;  /* 0x000000ffff1b7224 */ /* 0x008fe200078e0015 */
[----:B------:R-:W-:Y:S01]  /*5f750*/  STL.64 [R1+0x3f58], R6 ;  /* 0x003f580601007387 */ /* 0x000fe20000100a00 */
[----:B------:R-:W2:Y:S02]  /*5f760*/  LDL.LU R12, [R1+0x2d0] ;  /* 0x0002d000010c7983 */ /* 0x000ea40000300800 */
[----:B------:R-:W2:Y:S02]  /*5f770*/  LDL.LU R13, [R1+0x2d4] ;  /* 0x0002d400010d7983 */ /* 0x000ea40000300800 */
[----:B------:R-:W3:Y:S01]  /*5f780*/  LDL.LU R14, [R1+0x2d8] ;  /* 0x0002d800010e7983 */ /* 0x000ee20000300800 */
[----:B------:R-:W3:Y:S01]  /*5f790*/  LDL.LU R15, [R1+0x2dc] ;  /* 0x0002dc00010f7983 */ /* 0x000ee20000300800 */
[----:B------:R-:W-:Y:S02]  /*5f7a0*/  STL.64 [R1+0x3fa0], R26 ;  /* 0x003fa01a01007387 */ /* 0x000fe40000100a00 */
[----:B0-----:R-:W4:Y:S02]  /*5f7b0*/  LDL.LU R8, [R1+0x310] ;  /* 0x0003100001087983 */ /* 0x001f240000300800 */
[----:B------:R-:W4:Y:S01]  /*5f7c0*/  LDL.LU R9, [R1+0x314] ;  /* 0x0003140001097983 */ /* 0x000f220000300800 */
[----:B-1----:R-:W2:Y:S01]  /*5f7d0*/  LDL.LU R10, [R1+0x318] ;  /* 0x00031800010a7983 */ /* 0x002ea20000300800 */
[----:B------:R-:W2:Y:S03]  /*5f7e0*/  LDL.LU R11, [R1+0x31c] ;  /* 0x00031c00010b7983 */ /* 0x000ea60000300800 */
[----:B--2---:R-:W-:Y:S01]  /*5f7f0*/  STL.64 [R1+0x3fb0], R10 ;  /* 0x003fb00a01007387 */ /* 0x004fe20000100a00 */
[----:B----4-:R0:W-:Y:S03]  /*5f800*/  STL.64 [R1+0x3fa8], R8 ;  /* 0x003fa80801007387 */ /* 0x0101e60000100a00 */
[----:B0-----:R-:W2:Y:S01]  /*5f810*/  LDL.LU R8, [R1+0x320] ;  /* 0x0003200001087983 */ /* 0x001ea20000300800 */
        /* <DEDUP_REMOVED lines=8> */
[----:B------:R-:W4:Y:S02]  /*5f8a0*/  LDL.LU R14, [R1+0x2e8] ;  /* 0x0002e800010e7983 */ /* 0x000f240000300800 */
[----:B------:R-:W4:Y:S02]  /*5f8b0*/  LDL.LU R15, [R1+0x2ec] ;  /* 0x0002ec00010f7983 */ /* 0x000f240000300800 */
[----:B----4-:R0:W-:Y:S01]  /*5f8c0*/  STL.64 [R1+0x3f78], R14 ;  /* 0x003f780e01007387 */ /* 0x0101e20000100a00 */
[----:B---3--:R-:W-:Y:S02]  /*5f8d0*/  STL.64 [R1+0x3f70], R12 ;  /* 0x003f700c01007387 */ /* 0x008fe40000100a00 */
[----:B0-----:R-:W-:-:S02]  /*5f8e0*/  IMAD.MOV.U32 R14, RZ, RZ, R20 ;  /* 0x000000ffff0e7224 */ /* 0x001fc400078e0014 */
[----:B------:R-:W-:-:S05]  /*5f8f0*/  IMAD.MOV.U32 R15, RZ, RZ, R3 ;  /* 0x000000ffff0f7224 */ /* 0x000fca00078e0003 */
[----:B------:R0:W-:Y:S01]  /*5f900*/  STL.64 [R1+0x3f88], R14 ;  /* 0x003f880e01007387 */ /* 0x0001e20000100a00 */
[----:B------:R-:W3:Y:S03]  /*5f910*/  LDL.64 R6, [R1+0x198] ;  /* 0x0001980001067983 */ /* 0x000ee60000100a00 */
[----:B0-----:R-:W4:Y:S04]  /*5f920*/  LDL.64 R14, [R1+0x1b8] ;  /* 0x0001b800010e7983 */ /* 0x001f280000100a00 */
[----:B---3--:R0:W-:Y:S01]  /*5f930*/  STL.64 [R1+0x3f80], R6 ;  /* 0x003f800601007387 */ /* 0x0081e20000100a00 */
[----:B------:R-:W3:Y:S02]  /*5f940*/  LDL.LU R4, [R1+0x2f0] ;  /* 0x0002f00001047983 */ /* 0x000ee40000300800 */
[----:B------:R-:W3:Y:S01]  /*5f950*/  LDL.LU R5, [R1+0x2f4] ;  /* 0x0002f40001057983 */ /* 0x000ee20000300800 */
[----:B0-----:R-:W3:Y:S01]  /*5f960*/  LDL.LU R6, [R1+0x2f8] ;  /* 0x0002f80001067983 */ /* 0x001ee20000300800 */
[----:B------:R-:W3:Y:S01]  /*5f970*/  LDL.LU R7, [R1+0x2fc] ;  /* 0x0002fc0001077983 */ /* 0x000ee20000300800 */
[C---:B--2---:R-:W-:Y:S02]  /*5f980*/  HMMA.16816.F32 R8, R16.reuse, R26, R8 ;  /* 0x0000001a1008723c */ /* 0x044fe40000001808 */
[----:B---3--:R-:W-:Y:S01]  /*5f990*/  STL.64 [R1+0x3f98], R6 ;  /* 0x003f980601007387 */ /* 0x008fe20000100a00 */
[----:B------:R0:W-:Y:S03]  /*5f9a0*/  STL.64 [R1+0x3f90], R4 ;  /* 0x003f900401007387 */ /* 0x0001e60000100a00 */
[----:B0-----:R-:W4:Y:S01]  /*5f9b0*/  LDL.LU R4, [R1+0x300] ;  /* 0x0003000001047983 */ /* 0x001f220000300800 */
[----:B------:R-:W4:Y:S02]  /*5f9c0*/  LDL.LU R5, [R1+0x304] ;  /* 0x0003040001057983 */ /* 0x000f240000300800 */
[----:B------:R-:W4:Y:S02]  /*5f9d0*/  LDL.LU R6, [R1+0x308] ;  /* 0x0003080001067983 */ /* 0x000f240000300800 */
[----:B------:R-:W4:Y:S01]  /*5f9e0*/  LDL.LU R7, [R1+0x30c] ;  /* 0x00030c0001077983 */ /* 0x000f220000300800 */
[----:B------:R-:W2:Y:S01]  /*5f9f0*/  LDL.LU R20, [R1+0x2c0] ;  /* 0x0002c00001147983 */ /* 0x000ea20000300800 */
[----:B------:R-:W2:Y:S02]  /*5fa00*/  LDL.LU R21, [R1+0x2c4] ;  /* 0x0002c40001157983 */ /* 0x000ea40000300800 */
[----:B------:R-:W3:Y:S02]  /*5fa10*/  LDL.LU R22, [R1+0x2c8] ;  /* 0x0002c80001167983 */ /* 0x000ee40000300800 */
[----:B------:R-:W3:Y:S02]  /*5fa20*/  LDL.LU R23, [R1+0x2cc] ;  /* 0x0002cc0001177983 */ /* 0x000ee40000300800 */
[----:B------:R-:W-:Y:S01]  /*5fa30*/  IMAD.MOV.U32 R3, RZ, RZ, R27 ;  /* 0x000000ffff037224 */ /* 0x000fe200078e001b */
[----:B---3--:R-:W-:Y:S01]  /*5fa40*/  STL.64 [R1+0x3f48], R22 ;  /* 0x003f481601007387 */ /* 0x008fe20000100a00 */
[----:B--2---:R-:W-:Y:S02]  /*5fa50*/  STL.64 [R1+0x3f40], R20 ;  /* 0x003f401401007387 */ /* 0x004fe40000100a00 */
[----:B------:R-:W-:Y:S02]  /*5fa60*/  STL.64 [R1+0x9e0], R8 ;  /* 0x0009e00801007387 */ /* 0x000fe40000100a00 */
[----:B------:R0:W-:Y:S02]  /*5fa70*/  STL.64 [R1+0x9e8], R10 ;  /* 0x0009e80a01007387 */ /* 0x0001e40000100a00 */
[----:B0-----:R-:W2:Y:S01]  /*5fa80*/  LDL.LU.64 R10, [R1+0x3fb0] ;  /* 0x003fb000010a7983 */ /* 0x001ea20000300a00 */
[----:B------:R-:W2:Y:S02]  /*5fa90*/  LDL.LU.64 R8, [R1+0x3fa8] ;  /* 0x003fa80001087983 */ /* 0x000ea40000300a00 */
[----:B------:R-:W2:Y:S02]  /*5faa0*/  LDL.LU.64 R26, [R1+0x3fa0] ;  /* 0x003fa000011a7983 */ /* 0x000ea40000300a00 */
[----:B------:R-:W3:Y:S01]  /*5fab0*/  LDL.LU R24, [R1+0x2a0] ;  /* 0x0002a00001187983 */ /* 0x000ee20000300800 */
[C---:B--2---:R-:W-:Y:S11]  /*5fac0*/  HMMA.16816.F32 R8, R16.reuse, R26, R8 ;  /* 0x0000001a1008723c */ /* 0x044ff60000001808 */
[----:B------:R-:W-:Y:S11]  /*5fad0*/  @!UPT UIADD3 URZ, URZ, URZ, URZ ;  /* 0x0000003f3f3ff290 */ /* 0x000ff6000fffe03f */
[----:B------:R-:W-:Y:S01]  /*5fae0*/  @!UPT UIADD3 URZ, URZ, URZ, URZ ;  /* 0x0000003f3f3ff290 */ /* 0x000fe2000fffe03f */
[----:B------:R-:W-:Y:S01]  /*5faf0*/  STL.64 [R1+0x730], R8 ;  /* 0x0007300801007387 */ /* 0x000fe20000100a00 */
[----:B------:R-:W-:Y:S02]  /*5fb00*/  STL.64 [R1+0x738], R10 ;  /* 0x0007380a01007387 */ /* 0x000fe40000100a00 */
[----:B------:R-:W3:Y:S02]  /*5fb10*/  LDL.LU R25, [R1+0x2a4] ;  /* 0x0002a40001197983 */ /* 0x000ee40000300800 */
[----:B------:R-:W2:Y:S01]  /*5fb20*/  LDL.LU R26, [R1+0x2a8] ;  /* 0x0002a800011a7983 */ /* 0x000ea20000300800 */
[----:B------:R-:W2:Y:S04]  /*5fb30*/  LDL.LU R27, [R1+0x2ac] ;  /* 0x0002ac00011b7983 */ /* 0x000ea80000300800 */
[----:B--2---:R0:W-:Y:S01]  /*5fb40*/  STL.64 [R1+0x3f28], R26 ;  /* 0x003f281a01007387 */ /* 0x0041e20000100a00 */
[----:B---3--:R1:W-:Y:S03]  /*5fb50*/  STL.64 [R1+0x3f20], R24 ;  /* 0x003f201801007387 */ /* 0x0083e60000100a00 */
[----:B0-----:R-:W2:Y:S01]  /*5fb60*/  LDL.64 R26, [R1+0x28] ;  /* 0x00002800011a7983 */ /* 0x001ea20000100a00 */
[----:B----4-:R-:W-:Y:S03]  /*5fb70*/  HMMA.16816.F32 R4, R16, R14, R4 ;  /* 0x0000000e1004723c */ /* 0x010fe60000001804 */
[----:B--2---:R0:W-:Y:S01]  /*5fb80*/  STL.64 [R1+0x3f50], R26 ;  /* 0x003f501a01007387 */ /* 0x0041e20000100a00 */
[----:B-1----:R-:W2:Y:S02]  /*5fb90*/  LDL.LU R24, [R1+0x680] ;  /* 0x0006800001187983 */ /* 0x002ea40000300800 */
[----:B------:R-:W2:Y:S01]  /*5fba0*/  LDL.LU R25, [R1+0x684] ;  /* 0x0006840001197983 */ /* 0x000ea20000300800 */
[----:B0-----:R-:W2:Y:S01]  /*5fbb0*/  LDL.LU R26, [R1+0x688] ;  /* 0x00068800011a7983 */ /* 0x001ea20000300800 */
[----:B------:R-:W2:Y:S02]  /*5fbc0*/  LDL.LU R27, [R1+0x68c] ;  /* 0x00068c00011b7983 */ /* 0x000ea40000300800 */
[----:B------:R-:W3:Y:S02]  /*5fbd0*/  LDL.64 R10, [R1+0x8] ;  /* 0x00000800010a7983 */ /* 0x000ee40000100a00 */
[----:B------:R-:W-:-:S02]  /*5fbe0*/  IMAD.MOV.U32 R22, RZ, RZ, R2 ;  /* 0x000000ffff167224 */ /* 0x000fc400078e0002 */
[----:B------:R-:W-:Y:S02]  /*5fbf0*/  IMAD.MOV.U32 R23, RZ, RZ, R0 ;  /* 0x000000ffff177224 */ /* 0x000fe400078e0000 */
[----:B------:R-:W-:Y:S02]  /*5fc00*/  IMAD.MOV.U32 R2, RZ, RZ, R14 ;  /* 0x000000ffff027224 */ /* 0x000fe400078e000e */
[----:B------:R-:W-:Y:S01]  /*5fc10*/  IMAD.MOV.U32 R0, RZ, RZ, R15 ;  /* 0x000000ffff007224 */ /* 0x000fe200078e000f */
[----:B---3--:R0:W-:Y:S04]  /*5fc20*/  STL.64 [R1+0x3f10], R10 ;  /* 0x003f100a01007387 */ /* 0x0081e80000100a00 */
[----:B0-----:R-:W3:Y:S01]  /*5fc30*/  LDL.64 R10, [R1+0x18] ;  /* 0x00001800010a7983 */ /* 0x001ee20000100a00 */
[----:B------:R-:W-:Y:S02]  /*5fc40*/  STL.64 [R1+0x720], R4 ;  /* 0x0007200401007387 */ /* 0x000fe40000100a00 */
[----:B------:R0:W-:Y:S02]  /*5fc50*/  STL.64 [R1+0x728], R6 ;  /* 0x0007280601007387 */ /* 0x0001e40000100a00 */
[----:B0-----:R-:W4:Y:S01]  /*5fc60*/  LDL.LU.64 R6, [R1+0x3f98] ;  /* 0x003f980001067983 */ /* 0x001f220000300a00 */
[----:B------:R-:W4:Y:S02]  /*5fc70*/  LDL.LU.64 R4, [R1+0x3f90] ;  /* 0x003f900001047983 */ /* 0x000f240000300a00 */
[----:B------:R-:W4:Y:S02]  /*5fc80*/  LDL.LU.64 R14, [R1+0x3f88] ;  /* 0x003f8800010e7983 */ /* 0x000f240000300a00 */
[C---:B----4-:R-:W-:Y:S01]  /*5fc90*/  HMMA.16816.F32 R12, R16.reuse, R14, R4 ;  /* 0x0000000e100c723c */ /* 0x050fe20000001804 */
[----:B------:R-:W4:Y:S11]  /*5fca0*/  LDL.LU.64 R6, [R1+0x3f80] ;  /* 0x003f800001067983 */ /* 0x000f360000300a00 */
[----:B------:R-:W-:Y:S11]  /*5fcb0*/  @!UPT UIADD3 URZ, URZ, URZ, URZ ;  /* 0x0000003f3f3ff290 */ /* 0x000ff6000fffe03f */
[----:B------:R-:W-:Y:S01]  /*5fcc0*/  STL.64 [R1+0x710], R12 ;  /* 0x0007100c01007387 */ /* 0x000fe20000100a00 */
[----:B------:R0:W-:Y:S03]  /*5fcd0*/  STL.64 [R1+0x718], R14 ;  /* 0x0007180e01007387 */ /* 0x0001e60000100a00 */
[----:B0-----:R-:W2:Y:S01]  /*5fce0*/  LDL.LU.64 R14, [R1+0x3f78] ;  /* 0x003f7800010e7983 */ /* 0x001ea20000300a00 */
[----:B------:R-:W2:Y:S02]  /*5fcf0*/  LDL.LU.64 R12, [R1+0x3f70] ;  /* 0x003f7000010c7983 */ /* 0x000ea40000300a00 */
[----:B----4-:R-:W-:Y:S01]  /*5fd00*/  IMAD.MOV.U32 R28, RZ, RZ, R7 ;  /* 0x000000ffff1c7224 */ /* 0x010fe200078e0007 */
[C---:B--2---:R-:W-:Y:S11]  /*5fd10*/  HMMA.16816.F32 R12, R16.reuse, R6, R12 ;  /* 0x00000006100c723c */ /* 0x044ff6000000180c */
[----:B------:R-:W-:Y:S11]  /*5fd20*/  @!UPT UIADD3 URZ, URZ, URZ, URZ ;  /* 0x0000003f3f3ff290 */ /* 0x000ff6000fffe03f */
[----:B------:R-:W-:Y:S01]  /*5fd30*/  @!UPT UIADD3 URZ, URZ, URZ, URZ ;  /* 0x0000003f3f3ff290 */ /* 0x000fe2000fffe03f */
[----:B------:R-:W-:Y:S01]  /*5fd40*/  STL.64 [R1+0x700], R12 ;  /* 0x0007000c01007387 */ /* 0x000fe20000100a00 */
[----:B------:R0:W-:Y:S03]  /*5fd50*/  STL.64 [R1+0x708], R14 ;  /* 0x0007080e01007387 */ /* 0x0001e60000100a00 */
[----:B0-----:R-:W2:Y:S01]  /*5fd60*/  LDL.LU.64 R14, [R1+0x3f68] ;  /* 0x003f6800010e7983 */ /* 0x001ea20000300a00 */
[----:B------:R-:W2:Y:S02]  /*5fd70*/  LDL.LU.64 R12, [R1+0x3f60] ;  /* 0x003f6000010c7983 */ /* 0x000ea40000300a00 */
[----:B------:R-:W2:Y:S01]  /*5fd80*/  LDL.LU.64 R6, [R1+0x3f58] ;  /* 0x003f580001067983 */ /* 0x000ea20000300a00 */
[C---:B------:R-:W-:Y:S08]  /*5fd90*/  HMMA.16816.F32 R20, R16.reuse, R22, R24 ;  /* 0x000000161014723c */ /* 0x040ff00000001818 */
[C---:B--2---:R-:W-:Y:S01]  /*5fda0*/  HMMA.16816.F32 R4, R16.reuse, R6, R12 ;  /* 0x000000061004723c */ /* 0x044fe2000000180c */
[----:B------:R-:W2:Y:S11]  /*5fdb0*/  LDL.LU R12, [R1+0x280] ;  /* 0x00028000010c7983 */ /* 0x000eb60000300800 */
[----:B------:R-:W-:Y:S11]  /*5fdc0*/  @!UPT UIADD3 URZ, URZ, URZ, URZ ;  /* 0x0000003f3f3ff290 */ /* 0x000ff6000fffe03f */
[----:B------:R-:W-:Y:S01]  /*5fdd0*/  STL.64 [R1+0x6f0], R4 ;  /* 0x0006f00401007387 */ /* 0x000fe20000100a00 */
[----:B------:R-:W-:Y:S02]  /*5fde0*/  STL.64 [R1+0x6f8], R6 ;  /* 0x0006f80601007387 */ /* 0x000fe40000100a00 */
[----:B------:R-:W0:Y:S04]  /*5fdf0*/  LDSM.16.MT88.4 R4, [R29+0x14280] ;  /* 0x014280001d04783b */ /* 0x000e280000004200 */
[----:B------:R-:W2:Y:S01]  /*5fe00*/  LDL.LU R13, [R1+0x284] ;  /* 0x00028400010d7983 */ /* 0x000ea20000300800 */
[----:B------:R-:W2:Y:S01]  /*5fe10*/  LDL.LU R14, [R1+0x288] ;  /* 0x00028800010e7983 */ /* 0x000ea20000300800 */
[----:B------:R-:W2:Y:S03]  /*5fe20*/  LDL.LU R15, [R1+0x28c] ;  /* 0x00028c00010f7983 */ /* 0x000ea60000300800 */
[----:B0-----:R0:W-:Y:S01]  /*5fe30*/  STL.64 [R1+0x3e50], R6 ;  /* 0x003e500601007387 */ /* 0x0011e20000100a00 */
[----:B------:R-:W-:Y:S03]  /*5fe40*/  STL.64 [R1+0x3e48], R4 ;  /* 0x003e480401007387 */ /* 0x000fe60000100a00 */
[----:B0-----:R-:W4:Y:S04]  /*5fe50*/  LDL R6, [R1+0x168] ;  /* 0x0001680001067983 */ /* 0x001f280000100800 */
[----:B------:R-:W4:Y:S01]  /*5fe60*/  LDL R7, [R1+0x16c] ;  /* 0x00016c0001077983 */ /* 0x000f220000100800 */
[----:B------:R-:W2:Y:S02]  /*5fe70*/  LDL.LU.64 R26, [R1+0x3f50] ;  /* 0x003f5000011a7983 */ /* 0x000ea40000300a00 */
[----:B------:R-:W-:Y:S02]  /*5fe80*/  STL.64 [R1+0x6e0], R20 ;  /* 0x0006e01401007387 */ /* 0x000fe40000100a00 */
[----:B------:R0:W-:Y:S02]  /*5fe90*/  STL.64 [R1+0x6e8], R22 ;  /* 0x0006e81601007387 */ /* 0x0001e40000100a00 */
        /* <DEDUP_REMOVED lines=10> */
[----:B-1----:R-:W4:Y:S02]  /*5ff40*/  LDL.LU R18, [R1+0x298] ;  /* 0x0002980001127983 */ /* 0x002f240000300800 */
[----:B------:R-:W4:Y:S01]  /*5ff50*/  LDL.LU R19, [R1+0x29c] ;  /* 0x00029c0001137983 */ /* 0x000f220000300800 */
[----:B------:R0:W-:Y:S01]  /*5ff60*/  STL.64 [R1+0x3e60], R6 ;  /* 0x003e600601007387 */ /* 0x0001e20000100a00 */
[----:B------:R-:W2:Y:S02]  /*5ff70*/  LDL.LU R4, [R1+0x2b0] ;  /* 0x0002b00001047983 */ /* 0x000ea40000300800 */
[----:B------:R-:W2:Y:S01]  /*5ff80*/  LDL.LU R5, [R1+0x2b4] ;  /* 0x0002b40001057983 */ /* 0x000ea20000300800 */
[----:B0-----:R-:W2:Y:S01]  /*5ff90*/  LDL.LU R6, [R1+0x2b8] ;  /* 0x0002b80001067983 */ /* 0x001ea20000300800 */
[----:B------:R-:W2:Y:S02]  /*5ffa0*/  LDL.LU R7, [R1+0x2bc] ;  /* 0x0002bc0001077983 */ /* 0x000ea40000300800 */
[C---:B--2---:R-:W-:Y:S11]  /*5ffb0*/  HMMA.16816.F32 R4, R20.reuse, R26, R4 ;  /* 0x0000001a1404723c */ /* 0x044ff60000001804 */
[----:B------:R-:W-:Y:S11]  /*5ffc0*/  @!UPT UIADD3 URZ, URZ, URZ, URZ ;  /* 0x0000003f3f3ff290 */ /* 0x000ff6000fffe03f */
[----:B------:R-:W-:Y:S01]  /*5ffd0*/  @!UPT UIADD3 URZ, URZ, URZ, URZ ;  /* 0x0000003f3f3ff290 */ /* 0x000fe2000fffe03f */
[----:B------:R0:W-:Y:S01]  /*5ffe0*/  STL.64 [R1+0x330], R4 ;  /* 0x0003300401007387 */ /* 0x0001e20000100a00 */
[----:B------:R-:W-:Y:S02]  /*5fff0*/  STL.64 [R1+0x338], R6 ;  /* 0x0003380601007387 */ /* 0x000fe40000100a00 */
[----:B0-----:R-:W-:Y:S02]  /*60000*/  IMAD.MOV.U32 R5, RZ, RZ, R26 ;  /* 0x000000ffff057224 */ /* 0x001fe400078e001a */
[----:B------:R-:W-:Y:S02]  /*60010*/  IMAD.MOV.U32 R4, RZ, RZ, R27 ;  /* 0x000000ffff047224 */ /* 0x000fe400078e001b */
[----:B------:R-:W3:Y:S01]  /*60020*/  LDL.LU.64 R26, [R1+0x3f28] ;  /* 0x003f2800011a7983 */ /* 0x000ee20000300a00 */
[----:B------:R-:W3:Y:S02]  /*60030*/  LDL.LU.64 R24, [R1+0x3f20] ;  /* 0x003f200001187983 */ /* 0x000ee40000300a00 */
[----:B------:R0:W-:Y:S02]  /*60040*/  STL.64 [R1+0x3eb0], R4 ;  /* 0x003eb00401007387 */ /* 0x0001e40000100a00 */
[----:B0-----:R-:W2:Y:S01]  /*60050*/  LDL.LU R4, [R1+0x270] ;  /* 0x0002700001047983 */ /* 0x001ea20000300800 */
[----:B------:R-:W2:Y:S02]  /*60060*/  LDL.LU R5, [R1+0x274] ;  /* 0x0002740001057983 */ /* 0x000ea40000300800 */
[----:B------:R-:W2:Y:S02]  /*60070*/  LDL.LU R6, [R1+0x278] ;  /* 0x0002780001067983 */ /* 0x000ea40000300800 */
[----:B------:R-:W2:Y:S01]  /*60080*/  LDL.LU R7, [R1+0x27c] ;  /* 0x00027c0001077983 */ /* 0x000ea20000300800 */
[C---:B---3--:R-:W-:Y:S11]  /*60090*/  HMMA.16816.F32 R24, R20.reuse, R10, R24 ;  /* 0x0000000a1418723c */ /* 0x048ff60000001818 */
[----:B------:R-:W-:Y:S11]  /*600a0*/  @!UPT UIADD3 URZ, URZ, URZ, URZ ;  /* 0x0000003f3f3ff290 */ /* 0x000ff6000fffe03f */
[----:B------:R-:W-:Y:S01]  /*600b0*/  @!UPT UIADD3 URZ, URZ, URZ, URZ ;  /* 0x0000003f3f3ff290 */ /* 0x000fe2000fffe03f */
[----:B------:R0:W-:Y:S01]  /*600c0*/  STL.64 [R1+0x320], R24 ;  /* 0x0003201801007387 */ /* 0x0001e20000100a00 */
[----:B------:R1:W-:Y:S02]  /*600d0*/  STL.64 [R1+0x328], R26 ;  /* 0x0003281a01007387 */ /* 0x0003e40000100a00 */
[----:B0-----:R-:W-:Y:S01]  /*600e0*/  IMAD.MOV.U32 R25, RZ, RZ, R10 ;  /* 0x000000ffff197224 */ /* 0x001fe200078e000a */
[----:B-1----:R-:W3:Y:S01]  /*600f0*/  LDL.LU.64 R26, [R1+0x3f18] ;  /* 0x003f1800011a7983 */ /* 0x002ee20000300a00 */
[----:B------:R-:W-:Y:S02]  /*60100*/  IMAD.MOV.U32 R24, RZ, RZ, R11 ;  /* 0x000000ffff187224 */ /* 0x000fe400078e000b */
[----:B------:R-:W4:Y:S02]  /*60110*/  LDL.LU.64 R10, [R1+0x3f10] ;  /* 0x003f1000010a7983 */ /* 0x000f240000300a00 */
[C---:B----4-:R-:W-:Y:S11]  /*60120*/  HMMA.16816.F32 R16, R20.reuse, R10, R16 ;  /* 0x0000000a1410723c */ /* 0x050ff60000001810 */
[----:B------:R-:W-:Y:S11]  /*60130*/  @!UPT UIADD3 URZ, URZ, URZ, URZ ;  /* 0x0000003f3f3ff290 */ /* 0x000ff6000fffe03f */
[----:B------:R-:W-:Y:S01]  /*60140*/  @!UPT UIADD3 URZ, URZ, URZ, URZ ;  /* 0x0000003f3f3ff290 */ /* 0x000fe2000fffe03f */
[----:B------:R0:W-:Y:S01]  /*60150*/  STL.64 [R1+0x310], R16 ;  /* 0x0003101001007387 */ /* 0x0001e20000100a00 */
[----:B------:R-:W-:Y:S02]  /*60160*/  STL.64 [R1+0x318], R18 ;  /* 0x0003181201007387 */ /* 0x000fe40000100a00 */
[----:B0-----:R-:W-:Y:S02]  /*60170*/  IMAD.MOV.U32 R17, RZ, RZ, R10 ;  /* 0x000000ffff117224 */ /* 0x001fe400078e000a */
[----:B------:R-:W-:Y:S02]  /*60180*/  IMAD.MOV.U32 R16, RZ, RZ, R11 ;  /* 0x000000ffff107224 */ /* 0x000fe400078e000b */
[----:B------:R-:W4:Y:S01]  /*60190*/  LDL.LU.64 R10, [R1+0x3f08] ;  /* 0x003f0800010a7983 */ /* 0x000f220000300a00 */
[----:B------:R-:W2:Y:S02]  /*601a0*/  LDL.LU.64 R8, [R1+0x3f00] ;  /* 0x003f000001087983 */ /* 0x000ea40000300a00 */
[----:B------:R0:W-:Y:S02]  /*601b0*/  STL.64 [R1+0x3ed8], R16 ;  /* 0x003ed81001007387 */ /* 0x0001e40000100a00 */
[----:B0-----:R-:W2:Y:S01]  /*601c0*/  LDL.LU R16, [R1+0x250] ;  /* 0x0002500001107983 */ /* 0x001ea20000300800 */
[----:B------:R-:W2:Y:S02]  /*601d0*/  LDL.LU R17, [R1+0x254] ;  /* 0x0002540001117983 */ /* 0x000ea40000300800 */
[----:B------:R-:W2:Y:S02]  /*601e0*/  LDL.LU R18, [R1+0x258] ;  /* 0x0002580001127983 */ /* 0x000ea40000300800 */
[----:B------:R-:W2:Y:S01]  /*601f0*/  LDL.LU R19, [R1+0x25c] ;  /* 0x00025c0001137983 */ /* 0x000ea20000300800 */
[C---:B---3--:R-:W-:Y:S01]  /*60200*/  HMMA.16816.F32 R12, R20.reuse, R26, R12 ;  /* 0x0000001a140c723c */ /* 0x048fe2000000180c */
[----:B--2---:R-:W-:Y:S01]  /*60210*/  STL.64 [R1+0x3ee8], R18 ;  /* 0x003ee81201007387 */ /* 0x004fe20000100a00 */
[----:B------:R0:W-:Y:S03]  /*60220*/  STL.64 [R1+0x3ee0], R16 ;  /* 0x003ee01001007387 */ /* 0x0001e60000100a00 */
[----:B0-----:R-:W4:Y:S01]  /*60230*/  LDL.LU R16, [R1+0x260] ;  /* 0x0002600001107983 */ /* 0x001f220000300800 */
[----:B------:R-:W4:Y:S02]  /*60240*/  LDL.LU R17, [R1+0x264] ;  /* 0x0002640001117983 */ /* 0x000f240000300800 */
[----:B------:R-:W4:Y:S02]  /*60250*/  LDL.LU R18, [R1+0x268] ;  /* 0x0002680001127983 */ /* 0x000f240000300800 */
[----:B------:R-:W4:Y:S11]  /*60260*/  LDL.LU R19, [R1+0x26c] ;  /* 0x00026c0001137983 */ /* 0x000f360000300800 */
[----:B------:R-:W-:Y:S02]  /*60270*/  @!UPT UIADD3 URZ, URZ, URZ, URZ ;  /* 0x0000003f3f3ff290 */ /* 0x000fe4000fffe03f */
[----:B------:R-:W-:Y:S01]  /*60280*/  STL.64 [R1+0x300], R12 ;  /* 0x0003000c01007387 */ /* 0x000fe20000100a00 */
[----:B------:R0:W-:Y:S03]  /*60290*/  STL.64 [R1+0x308], R14 ;  /* 0x0003080e01007387 */ /* 0x0001e60000100a00 */
[----:B0-----:R-:W2:Y:S01]  /*602a0*/  LDL.LU.64 R14, [R1+0x3ef8] ;  /* 0x003ef800010e7983 */ /* 0x001ea20000300a00 */
[----:B------:R-:W3:Y:S02]  /*602b0*/  LDL.LU.64 R12, [R1+0x3ef0] ;  /* 0x003ef000010c7983 */ /* 0x000ee40000300a00 */
[----:B------:R-:W-:Y:S01]  /*602c0*/  STL.64 [R1+0x3e78], R26 ;  /* 0x003e781a01007387 */ /* 0x000fe20000100a00 */
[C---:B--2---:R-:W-:Y:S11]  /*602d0*/  HMMA.16816.F32 R4, R20.reuse, R14, R4 ;  /* 0x0000000e1404723c */ /* 0x044ff60000001804 */
[----:B------:R-:W-:Y:S11]  /*602e0*/  @!UPT UIADD3 URZ, URZ, URZ, URZ ;  /* 0x0000003f3f3ff290 */ /* 0x000ff6000fffe03f */
[----:B------:R-:W-:Y:S01]  /*602f0*/  @!UPT UIADD3 URZ, URZ, URZ, URZ ;  /* 0x0000003f3f3ff290 */ /* 0x000fe2000fffe03f */
[----:B------:R0:W-:Y:S01]  /*60300*/  STL.64 [R1+0x2f0], R4 ;  /* 0x0002f00401007387 */ /* 0x0001e20000100a00 */
[----:B------:R1:W-:Y:S03]  /*60310*/  STL.64 [R1+0x2f8], R6 ;  /* 0x0002f80601007387 */ /* 0x0003e60000100a00 */
[----:B0-----:R-:W2:Y:S01]  /*60320*/  LDL.LU R4, [R1+0x650] ;  /* 0x0006500001047983 */ /* 0x001ea20000300800 */
[----:B------:R-:W2:Y:S02]  /*60330*/  LDL.LU R5, [R1+0x654] ;  /* 0x0006540001057983 */ /* 0x000ea40000300800 */
[----:B-1----:R-:W2:Y:S02]  /*60340*/  LDL.LU R6, [R1+0x658] ;  /* 0x0006580001067983 */ /* 0x002ea40000300800 */
[----:B------:R-:W2:Y:S01]  /*60350*/  LDL.LU R7, [R1+0x65c] ;  /* 0x00065c0001077983 */ /* 0x000ea20000300800 */
[C---:B----4-:R-:W-:Y:S01]  /*60360*/  HMMA.16816.F32 R16, R20.reuse, R10, R16 ;  /* 0x0000000a1410723c */ /* 0x050fe20000001810 */
[----:B--2---:R-:W-:Y:S01]  /*60370*/  STL.64 [R1+0x3ec0], R6 ;  /* 0x003ec00601007387 */ /* 0x004fe20000100a00 */
[----:B------:R0:W-:Y:S03]  /*60380*/  STL.64 [R1+0x3eb8], R4 ;  /* 0x003eb80401007387 */ /* 0x0001e60000100a00 */
[----:B0-----:R-:W2:Y:S01]  /*60390*/  LDL.LU R4, [R1+0x660] ;  /* 0x0006600001047983 */ /* 0x001ea20000300800 */
[----:B------:R-:W2:Y:S02]  /*603a0*/  LDL.LU R5, [R1+0x664] ;  /* 0x0006640001057983 */ /* 0x000ea40000300800 */
[----:B------:R-:W4:Y:S02]  /*603b0*/  LDL.LU R6, [R1+0x668] ;  /* 0x0006680001067983 */ /* 0x000f240000300800 */
[----:B------:R-:W4:Y:S02]  /*603c0*/  LDL.LU R7, [R1+0x66c] ;  /* 0x00066c0001077983 */ /* 0x000f240000300800 */
[----:B----4-:R0:W-:Y:S01]  /*603d0*/  STL.64 [R1+0x3ed0], R6 ;  /* 0x003ed00601007387 */ /* 0x0101e20000100a00 */
[----:B--2---:R-:W-:Y:S03]  /*603e0*/  STL.64 [R1+0x3ec8], R4 ;  /* 0x003ec80401007387 */ /* 0x004fe60000100a00 */
[----:B0-----:R-:W2:Y:S01]  /*603f0*/  LDL.64 R6, [R1+0x1e8] ;  /* 0x0001e80001067983 */ /* 0x001ea20000100a00 */
[----:B------:R0:W-:Y:S02]  /*60400*/  STL.64 [R1+0x3e00], R14 ;  /* 0x003e000e01007387 */ /* 0x0001e40000100a00 */
[----:B---3--:R-:W-:Y:S01]  /*60410*/  STL.64 [R1+0x3df8], R12 ;  /* 0x003df80c01007387 */ /* 0x008fe20000100a00 */
[----:B0-----:R-:W3:Y:S03]  /*60420*/  LDL.64 R14, [R1+0x38] ;  /* 0x00003800010e7983 */ /* 0x001ee60000100a00 */
[----:B------:R-:W-:Y:S02]  /*60430*/  STL.64 [R1+0x2e0], R16 ;  /* 0x0002e01001007387 */ /* 0x000fe40000100a00 */
[----:B------:R0:W-:Y:S02]  /*60440*/  STL.64 [R1+0x2e8], R18 ;  /* 0x0002e81201007387 */ /* 0x0001e40000100a00 */
[----:B0-----:R-:W3:Y:S01]  /*60450*/  LDL.LU.64 R18, [R1+0x3ee8] ;  /* 0x003ee80001127983 */ /* 0x001ee20000300a00 */
[----:B------:R-:W3:Y:S02]  /*60460*/  LDL.LU.64 R16, [R1+0x3ee0] ;  /* 0x003ee00001107983 */ /* 0x000ee40000300a00 */
[----:B------:R-:W-:Y:S02]  /*60470*/  STL.64 [R1+0x3df0], R10 ;  /* 0x003df00a01007387 */ /* 0x000fe40000100a00 */
[----:B------:R0:W-:Y:S02]  /*60480*/  STL.64 [R1+0x3de8], R8 ;  /* 0x003de80801007387 */ /* 0x0001e40000100a00 */
[----:B0-----:R-:W2:Y:S01]  /*60490*/  LDL.LU R8, [R1+0x670] ;  /* 0x0006700001087983 */ /* 0x001ea20000300800 */
[----:B------:R-:W2:Y:S02]  /*604a0*/  LDL.LU R9, [R1+0x674] ;  /* 0x0006740001097983 */ /* 0x000ea40000300800 */
[----:B------:R-:W2:Y:S02]  /*604b0*/  LDL.LU R10, [R1+0x678] ;  /* 0x00067800010a7983 */ /* 0x000ea40000300800 */
[----:B------:R-:W2:Y:S01]  /*604c0*/  LDL.LU R11, [R1+0x67c] ;  /* 0x00067c00010b7983 */ /* 0x000ea20000300800 */
[----:B---3--:R-:W-:Y:S11]  /*604d0*/  HMMA.16816.F32 R16, R20, R14, R16 ;  /* 0x0000000e1410723c */ /* 0x008ff60000001810 */
[----:B------:R-:W-:Y:S11]  /*604e0*/  @!UPT UIADD3 URZ, URZ, URZ, URZ ;  /* 0x0000003f3f3ff290 */ /* 0x000ff6000fffe03f */
[----:B------:R-:W-:Y:S01]  /*604f0*/  @!UPT UIADD3 URZ, URZ, URZ, URZ ;  /* 0x0000003f3f3ff290 */ /* 0x000fe2000fffe03f */
[----:B------:R0:W-:Y:S01]  /*60500*/  STL.64 [R1+0x6d0], R16 ;  /* 0x0006d01001007387 */ /* 0x0001e20000100a00 */
[----:B------:R-:W-:Y:S03]  /*60510*/  STL.64 [R1+0x6d8], R18 ;  /* 0x0006d81201007387 */ /* 0x000fe60000100a00 */
[----:B0-----:R-:W3:Y:S01]  /*60520*/  LDL.LU.64 R16, [R1+0x3ed8] ;  /* 0x003ed80001107983 */ /* 0x001ee20000300a00 */
[----:B------:R-:W-:Y:S02]  /*60530*/  IMAD.MOV.U32 R26, RZ, RZ, R2 ;  /* 0x000000ffff1a7224 */ /* 0x000fe400078e0002 */
[----:B------:R-:W-:Y:S02]  /*60540*/  IMAD.MOV.U32 R27, RZ, RZ, R0 ;  /* 0x000000ffff1b7224 */ /* 0x000fe400078e0000 */
[----:B------:R-:W-:Y:S02]  /*60550*/  IMAD.MOV.U32 R2, RZ, RZ, R14 ;  /* 0x000000ffff027224 */ /* 0x000fe400078e000e */
[----:B------:R-:W-:-:S02]  /*60560*/  IMAD.MOV.U32 R0, RZ, RZ, R15 ;  /* 0x000000ffff007224 */ /* 0x000fc400078e000f */
[----:B---3--:R-:W-:Y:S02]  /*60570*/  IMAD.MOV.U32 R14, RZ, RZ, R17 ;  /* 0x000000ffff0e7224 */ /* 0x008fe400078e0011 */
[----:B------:R-:W-:Y:S02]  /*60580*/  IMAD.MOV.U32 R15, RZ, RZ, R16 ;  /* 0x000000ffff0f7224 */ /* 0x000fe400078e0010 */
[----:B------:R-:W0:Y:S04]  /*60590*/  LDSM.16.MT88.4 R16, [R29+0x14300] ;  /* 0x014300001d10783b */ /* 0x000e280000004200 */
[----:B------:R1:W-:Y:S04]  /*605a0*/  STL.64 [R1+0x3e18], R14 ;  /* 0x003e180e01007387 */ /* 0x0003e80000100a00 */
[----:B-1----:R-:W3:Y:S04]  /*605b0*/  LDL R14, [R1+0x1d8] ;  /* 0x0001d800010e7983 */ /* 0x002ee80000100800 */
[----:B0-----:R0:W-:Y:S01]  /*605c0*/  STL.64 [R1+0x3d28], R18 ;  /* 0x003d281201007387 */ /* 0x0011e20000100a00 */
[----:B------:R-:W-:Y:S03]  /*605d0*/  STL.64 [R1+0x3d20], R16 ;  /* 0x003d201001007387 */ /* 0x000fe60000100a00 */
[----:B0-----:R-:W4:Y:S01]  /*605e0*/  LDL.64 R18, [R1+0x178] ;  /* 0x0001780001127983 */ /* 0x001f220000100a00 */
[----:B--2---:R-:W-:Y:S01]  /*605f0*/  HMMA.16816.F32 R8, R20, R6, R8 ;  /* 0x000000061408723c */ /* 0x004fe20000001808 */
[----:B------:R-:W-:-:S02]  /*60600*/  IMAD.MOV.U32 R15, RZ, RZ, R3 ;  /* 0x000000ffff0f7224 */ /* 0x000fc400078e0003 */
[----:B------:R-:W-:Y:S01]  /*60610*/  IMAD.MOV.U32 R3, RZ, RZ, R7 ;  /* 0x000000ffff037224 */ /* 0x000fe200078e0007 */
[----:B----4-:R0:W-:Y:S04]  /*60620*/  STL.64 [R1+0x3ea8], R18 ;  /* 0x003ea81201007387 */ /* 0x0101e80000100a00 */
[----:B0-----:R-:W2:Y:S11]  /*60630*/  LDL.64 R18, [R1+0x1c8] ;  /* 0x0001c80001127983 */ /* 0x001eb60000100a00 */
[----:B------:R-:W-:Y:S04]  /*60640*/  @!UPT UIADD3 URZ, URZ, URZ, URZ ;  /* 0x0000003f3f3ff290 */ /* 0x000fe8000fffe03f */
[----:B------:R0:W-:Y:S02]  /*60650*/  STL.64 [R1+0x6c0], R8 ;  /* 0x0006c00801007387 */ /* 0x0001e40000100a00 */
[----:B------:R-:W-:Y:S02]  /*60660*/  STL.64 [R1+0x6c8], R10 ;  /* 0x0006c80a01007387 */ /* 0x000fe40000100a00 */
[----:B0-----:R-:W-:Y:S02]  /*60670*/  IMAD.MOV.U32 R8, RZ, RZ, R6 ;  /* 0x000000ffff087224 */ /* 0x001fe400078e0006 */
[----:B------:R-:W3:Y:S01]  /*60680*/  LDL.LU.64 R6, [R1+0x3ed0] ;  /* 0x003ed00001067983 */ /* 0x000ee20000300a00 */
[----:B------:R-:W3:Y:S02]  /*60690*/  LDL.LU.64 R4, [R1+0x3ec8] ;  /* 0x003ec80001047983 */ /* 0x000ee40000300a00 */
[----:B---3--:R-:W-:Y:S01]  /*606a0*/  HMMA.16816.F32 R12, R20, R14, R4 ;  /* 0x0000000e140c723c */ /* 0x008fe20000001804 */
        /* <DEDUP_REMOVED lines=8> */
[----:B------:R-:W3:Y:S02]  /*60730*/  LDL.LU R12, [R1+0x640] ;  /* 0x00064000010c7983 */ /* 0x000ee40000300800 */
[----:B------:R-:W3:Y:S01]  /*60740*/  LDL.LU R13, [R1+0x644] ;  /* 0x00064400010d7983 */ /* 0x000ee20000300800 */
[----:B0-----:R-:W3:Y:S01]  /*60750*/  LDL.LU R14, [R1+0x648] ;  /* 0x00064800010e7983 */ /* 0x001ee20000300800 */
[----:B------:R-:W3:Y:S01]  /*60760*/  LDL.LU R15, [R1+0x64c] ;  /* 0x00064c00010f7983 */ /* 0x000ee20000300800 */
        /* <DEDUP_REMOVED lines=8> */
[----:B------:R-:W4:Y:S01]  /*607f0*/  LDL.LU R16, [R1+0x630] ;  /* 0x0006300001107983 */ /* 0x000f220000300800 */
[----:B------:R-:W4:Y:S01]  /*60800*/  LDL.LU R17, [R1+0x634] ;  /* 0x0006340001117983 */ /* 0x000f220000300800 */
[----:B------:R-:W4:Y:S02]  /*60810*/  LDL.LU R18, [R1+0x638] ;  /* 0x0006380001127983 */ /* 0x000f240000300800 */
[----:B------:R-:W4:Y:S01]  /*60820*/  LDL.LU R19, [R1+0x63c] ;  /* 0x00063c0001137983 */ /* 0x000f220000300800 */
[C---:B---3--:R-:W-:Y:S01]  /*60830*/  HMMA.16816.F32 R24, R20.reuse, R26, R12 ;  /* 0x0000001a1418723c */ /* 0x048fe2000000180c */
[----:B------:R0:W-:Y:S01]  /*60840*/  STL [R1+0x3ea0], R10 ;  /* 0x003ea00a01007387 */ /* 0x0001e20000100800 */
[----:B------:R-:W-:Y:S03]  /*60850*/  STL.64 [R1+0x3e98], R8 ;  /* 0x003e980801007387 */ /* 0x000fe60000100a00 */
[----:B0-----:R-:W4:Y:S11]  /*60860*/  LDL.64 R10, [R1+0x1a8] ;  /* 0x0001a800010a7983 */ /* 0x001f360000100a00 */
[----:B------:R-:W-:Y:S07]  /*60870*/  @!UPT UIADD3 URZ, URZ, URZ, URZ ;  /* 0x0000003f3f3ff290 */ /* 0x000fee000fffe03f */
[----:B------:R0:W-:Y:S01]  /*60880*/  STL.64 [R1+0x690], R24 ;  /* 0x0006901801007387 */ /* 0x0001e20000100a00 */
[----:B------:R1:W-:Y:S02]  /*60890*/  STL.64 [R1+0x698], R26 ;  /* 0x0006981a01007387 */ /* 0x0003e40000100a00 */
[----:B--2---:R-:W-:Y:S02]  /*608a0*/  IMAD.MOV.U32 R15, RZ, RZ, R4 ;  /* 0x000000ffff0f7224 */ /* 0x004fe400078e0004 */
[----:B------:R-:W-:Y:S01]  /*608b0*/  IMAD.MOV.U32 R14, RZ, RZ, R5 ;  /* 0x000000ffff0e7224 */ /* 0x000fe200078e0005 */
[----:B------:R-:W2:Y:S01]  /*608c0*/  LDL.LU R4, [R1+0x600] ;  /* 0x0006000001047983 */ /* 0x000ea20000300800 */
[----:B------:R-:W2:Y:S02]  /*608d0*/  LDL.LU R5, [R1+0x604] ;  /* 0x0006040001057983 */ /* 0x000ea40000300800 */
[----:B------:R-:W3:Y:S02]  /*608e0*/  LDL.LU R6, [R1+0x608] ;  /* 0x0006080001067983 */ /* 0x000ee40000300800 */
[----:B------:R-:W3:Y:S01]  /*608f0*/  LDL.LU R7, [R1+0x60c] ;  /* 0x00060c0001077983 */ /* 0x000ee20000300800 */
[----:B0-----:R-:W2:Y:S01]  /*60900*/  LDL.LU R24, [R1+0x610] ;  /* 0x0006100001187983 */ /* 0x001ea20000300800 */
[----:B------:R-:W2:Y:S02]  /*60910*/  LDL.LU R25, [R1+0x614] ;  /* 0x0006140001197983 */ /* 0x000ea40000300800 */
[----:B-1----:R-:W2:Y:S02]  /*60920*/  LDL.LU R26, [R1+0x618] ;  /* 0x00061800011a7983 */ /* 0x002ea40000300800 */
[----:B------:R-:W2:Y:S02]  /*60930*/  LDL.LU R27, [R1+0x61c] ;  /* 0x00061c00011b7983 */ /* 0x000ea40000300800 */
[----:B--2---:R0:W-:Y:S01]  /*60940*/  STL.64 [R1+0x3e88], R26 ;  /* 0x003e881a01007387 */ /* 0x0041e20000100a00 */
[----:B------:R-:W-:Y:S03]  /*60950*/  STL.64 [R1+0x3e80], R24 ;  /* 0x003e801801007387 */ /* 0x000fe60000100a00 */
[----:B0-----:R-:W2:Y:S01]  /*60960*/  LDL R26, [R1+0x198] ;  /* 0x00019800011a7983 */ /* 0x001ea20000100800 */
[----:B---3--:R0:W-:Y:S02]  /*60970*/  STL.64 [R1+0x3e70], R6 ;  /* 0x003e700601007387 */ /* 0x0081e40000100a00 */
[----:B------:R1:W-:Y:S01]  /*60980*/  STL.64 [R1+0x3e68], R4 ;  /* 0x003e680401007387 */ /* 0x0003e20000100a00 */
[----:B0-----:R-:W3:Y:S01]  /*60990*/  LDL.64 R6, [R1+0x188] ;  /* 0x0001880001067983 */ /* 0x001ee20000100a00 */
[----:B----4-:R-:W-:Y:S03]  /*609a0*/  HMMA.16816.F32 R16, R20, R10, R16 ;  /* 0x0000000a1410723c */ /* 0x010fe60000001810 */
[----:B---3--:R0:W-:Y:S01]  /*609b0*/  STL.64 [R1+0x3e90], R6 ;  /* 0x003e900601007387 */ /* 0x0081e20000100a00 */
[----:B-1----:R-:W2:Y:S02]  /*609c0*/  LDL.LU R4, [R1+0x620] ;  /* 0x0006200001047983 */ /* 0x002ea40000300800 */
[----:B------:R-:W2:Y:S01]  /*609d0*/  LDL.LU R5, [R1+0x624] ;  /* 0x0006240001057983 */ /* 0x000ea20000300800 */
[----:B0-----:R-:W2:Y:S01]  /*609e0*/  LDL.LU R6, [R1+0x628] ;  /* 0x0006280001067983 */ /* 0x001ea20000300800 */
[----:B------:R-:W2:Y:S02]  /*609f0*/  LDL.LU R7, [R1+0x62c] ;  /* 0x00062c0001077983 */ /* 0x000ea40000300800 */
[----:B------:R0:W-:Y:S02]  /*60a00*/  STL.64 [R1+0x3e58], R14 ;  /* 0x003e580e01007387 */ /* 0x0001e40000100a00 */
[----:B------:R-:W3:Y:S01]  /*60a10*/  LDL.LU R12, [R1+0x240] ;  /* 0x00024000010c7983 */ /* 0x000ee20000300800 */
[----:B------:R-:W3:Y:S04]  /*60a20*/  LDL.LU R13, [R1+0x244] ;  /* 0x00024400010d7983 */ /* 0x000ee80000300800 */
[----:B0-----:R-:W3:Y:S01]  /*60a30*/  LDL.LU R14, [R1+0x248] ;  /* 0x00024800010e7983 */ /* 0x001ee20000300800 */
[----:B------:R-:W3:Y:S05]  /*60a40*/  LDL.LU R15, [R1+0x24c] ;  /* 0x00024c00010f7983 */ /* 0x000eea0000300800 */
[----:B------:R0:W-:Y:S02]  /*60a50*/  STL.64 [R1+0x680], R16 ;  /* 0x0006801001007387 */ /* 0x0001e40000100a00 */
[----:B------:R1:W-:Y:S02]  /*60a60*/  STL.64 [R1+0x688], R18 ;  /* 0x0006881201007387 */ /* 0x0003e40000100a00 */
[----:B0-----:R-:W-:Y:S01]  /*60a70*/  IMAD.MOV.U32 R16, RZ, RZ, R10 ;  /* 0x000000ffff107224 */ /* 0x001fe200078e000a */
[----:B-1----:R-:W4:Y:S01]  /*60a80*/  LDL.LU.64 R18, [R1+0x3ea8] ;  /* 0x003ea80001127983 */ /* 0x002f220000300a00 */
[----:B------:R-:W2:Y:S02]  /*60a90*/  LDL.LU R10, [R1+0x3ea0] ;  /* 0x003ea000010a7983 */ /* 0x000ea40000300800 */
[----:B------:R-:W3:Y:S01]  /*60aa0*/  LDL.LU.64 R8, [R1+0x3e98] ;  /* 0x003e980001087983 */ /* 0x000ee20000300a00 */
[----:B--2---:R-:W-:Y:S01]  /*60ab0*/  STL.64 [R1+0x3e10], R10 ;  /* 0x003e100a01007387 */ /* 0x004fe20000100a00 */
[----:B---3--:R0:W-:Y:S03]  /*60ac0*/  STL.64 [R1+0x3e08], R8 ;  /* 0x003e080801007387 */ /* 0x0081e60000100a00 */
[----:B0-----:R-:W2:Y:S01]  /*60ad0*/  LDL.LU R8, [R1+0x5d0] ;  /* 0x0005d00001087983 */ /* 0x001ea20000300800 */
[----:B------:R-:W2:Y:S02]  /*60ae0*/  LDL.LU R9, [R1+0x5d4] ;  /* 0x0005d40001097983 */ /* 0x000ea40000300800 */
[----:B------:R-:W3:Y:S02]  /*60af0*/  LDL.LU R10, [R1+0x5d8] ;  /* 0x0005d800010a7983 */ /* 0x000ee40000300800 */
[----:B------:R-:W3:Y:S02]  /*60b00*/  LDL.LU R11, [R1+0x5dc] ;  /* 0x0005dc00010b7983 */ /* 0x000ee40000300800 */
[----:B------:R-:W-:-:S07]  /*60b10*/  IMAD.MOV.U32 R27, RZ, RZ, R28 ;  /* 0x000000ffff1b7224 */ /* 0x000fce00078e001c */
[C---:B------:R-:W-:Y:S01]  /*60b20*/  HMMA.16816.F32 R24, R20.reuse, R26, R4 ;  /* 0x0000001a1418723c */ /* 0x040fe20000001804 */
        /* <DEDUP_REMOVED lines=12> */
[----:B------:R-:W3:Y:S01]  /*60bf0*/  LDL.LU.64 R6, [R1+0x3e90] ;  /* 0x003e900001067983 */ /* 0x000ee20000300a00 */
        /* <DEDUP_REMOVED lines=11> */
[----:B------:R-:W4:Y:S02]  /*60cb0*/  LDL.LU.64 R6, [R1+0x3e70] ;  /* 0x003e700001067983 */ /* 0x000f240000300a00 */
[----:B------:R-:W4:Y:S02]  /*60cc0*/  LDL.LU.64 R4, [R1+0x3e68] ;  /* 0x003e680001047983 */ /* 0x000f240000300a00 */
[C---:B----4-:R-:W-:Y:S11]  /*60cd0*/  HMMA.16816.F32 R4, R20.reuse, R18, R4 ;  /* 0x000000121404723c */ /* 0x050ff60000001804 */
[----:B------:R-:W-:Y:S11]  /*60ce0*/  @!UPT UIADD3 URZ, URZ, URZ, URZ ;  /* 0x0000003f3f3ff290 */ /* 0x000ff6000fffe03f */
[----:B------:R-:W-:Y:S01]  /*60cf0*/  @!UPT UIADD3 URZ, URZ, URZ, URZ ;  /* 0x0000003f3f3ff290 */ /* 0x000fe2000fffe03f */
[----:B------:R-:W-:Y:S01]  /*60d00*/  STL.64 [R1+0x650], R4 ;  /* 0x0006500401007387 */ /* 0x000fe20000100a00 */
[----:B------:R0:W-:Y:S03]  /*60d10*/  STL.64 [R1+0x658], R6 ;  /* 0x0006580601007387 */ /* 0x0001e60000100a00 */
[----:B0-----:R-:W4:Y:S01]  /*60d20*/  LDL.LU.64 R6, [R1+0x3e60] ;  /* 0x003e600001067983 */ /* 0x001f220000300a00 */
[----:B------:R-:W-:Y:S01]  /*60d30*/  STL.64 [R1+0x3d30], R18 ;  /* 0x003d301201007387 */ /* 0x000fe20000100a00 */
[----:B----4-:R-:W-:Y:S02]  /*60d40*/  HMMA.16816.F32 R20, R20, R6, R12 ;  /* 0x000000061414723c */ /* 0x010fe4000000180c */
        /* <DEDUP_REMOVED lines=8> */
[----:B------:R1:W-:Y:S02]  /*60dd0*/  STL.64 [R1+0x3bc0], R20 ;  /* 0x003bc01401007387 */ /* 0x0003e40000100a00 */
[----:B0-----:R-:W4:Y:S01]  /*60de0*/  LDL.LU.64 R22, [R1+0x168] ;  /* 0x0001680001167983 */ /* 0x001f220000300a00 */
[C---:B--2---:R-:W-:Y:S03]  /*60df0*/  HMMA.16816.F32 R12, R4.reuse, R14, R8 ;  /* 0x0000000e040c723c */ /* 0x044fe60000001808 */
[----:B----4-:R0:W-:Y:S01]  /*60e00*/  STL.64 [R1+0x3d78], R22 ;  /* 0x003d781601007387 */ /* 0x0101e20000100a00 */
[----:B-1----:R-:W3:Y:S02]  /*60e10*/  LDL.LU R20, [R1+0x5c0] ;  /* 0x0005c00001147983 */ /* 0x002ee40000300800 */
[----:B------:R-:W3:Y:S01]  /*60e20*/  LDL.LU R21, [R1+0x5c4] ;  /* 0x0005c40001157983 */ /* 0x000ee20000300800 */
[----:B0-----:R-:W3:Y:S01]  /*60e30*/  LDL.LU R22, [R1+0x5c8] ;  /* 0x0005c80001167983 */ /* 0x001ee20000300800 */
[----:B------:R-:W3:Y:S02]  /*60e40*/  LDL.LU R23, [R1+0x5cc] ;  /* 0x0005cc0001177983 */ /* 0x000ee40000300800 */
[----:B------:R-:W2:Y:S02]  /*60e50*/  LDL.LU.64 R10, [R1+0x3e40] ;  /* 0x003e4000010a7983 */ /* 0x000ea40000300a00 */
[----:B------:R-:W2:Y:S11]  /*60e60*/  LDL.LU.64 R8, [R1+0x3e38] ;  /* 0x003e380001087983 */ /* 0x000eb60000300a00 */
        /* <DEDUP_REMOVED lines=10> */
[----:B---3--:R-:W-:Y:S01]  /*60f10*/  HMMA.16816.F32 R20, R4, R26, R20 ;  /* 0x0000001a0414723c */ /* 0x008fe20000001814 */
[----:B------:R-:W-:Y:S02]  /*60f20*/  IMAD.MOV.U32 R18, RZ, RZ, R24 ;  /* 0x000000ffff127224 */ /* 0x000fe400078e0018 */
[----:B------:R-:W-:-:S05]  /*60f30*/  IMAD.MOV.U32 R19, RZ, RZ, R17 ;  /* 0x000000ffff137224 */ /* 0x000fca00078e0011 */
[----:B--2---:R-:W-:Y:S01]  /*60f40*/  HMMA.16816.F32 R12, R4, R14, R8 ;  /* 0x0000000e040c723c */ /* 0x004fe20000001808 */
[----:B------:R-:W2:Y:S01]  /*60f50*/  LDL.LU.64 R10, [R1+0x3e10] ;  /* 0x003e1000010a7983 */ /* 0x000ea20000300a00 */
[----:B------:R-:W3:Y:S11]  /*60f60*/  LDL.LU.64 R8, [R1+0x3e08] ;  /* 0x003e080001087983 */ /* 0x000ef60000300a00 */
[----:B------:R-:W-:Y:S10]  /*60f70*/  @!UPT UIADD3 URZ, URZ, URZ, URZ ;  /* 0x0000003f3f3ff290 */ /* 0x000ff4000fffe03f */
[----:B------:R-:W-:Y:S01]  /*60f80*/  STL.64 [R1+0x2a0], R12 ;  /* 0x0002a00c01007387 */ /* 0x000fe20000100a00 */
[----:B------:R0:W-:Y:S03]  /*60f90*/  STL.64 [R1+0x2a8], R14 ;  /* 0x0002a80e01007387 */ /* 0x0001e60000100a00 */
[----:B0-----:R-:W4:Y:S01]  /*60fa0*/  LDL.LU.64 R14, [R1+0x3e00] ;  /* 0x003e0000010e7983 */ /* 0x001f220000300a00 */
[----:B------:R-:W2:Y:S02]  /*60fb0*/  LDL.LU.64 R12, [R1+0x3df8] ;  /* 0x003df800010c7983 */ /* 0x000ea40000300a00 */
[----:B------:R-:W-:Y:S02]  /*60fc0*/  STL.64 [R1+0x290], R20 ;  /* 0x0002901401007387 */ /* 0x000fe40000100a00 */
[----:B------:R-:W-:Y:S01]  /*60fd0*/  STL.64 [R1+0x298], R22 ;  /* 0x0002981601007387 */ /* 0x000fe20000100a00 */
[----:B------:R0:W-:Y:S04]  /*60fe0*/  STL.64 [R1+0x3d48], R18 ;  /* 0x003d481201007387 */ /* 0x0001e80000100a00 */
[----:B0-----:R-:W2:Y:S04]  /*60ff0*/  LDL.64 R18, [R1+0x198] ;  /* 0x0001980001127983 */ /* 0x001ea80000100a00 */
[----:B--2---:R0:W-:Y:S01]  /*61000*/  STL.64 [R1+0x3d60], R18 ;  /* 0x003d601201007387 */ /* 0x0041e20000100a00 */
[----:B------:R1:W-:Y:S02]  /*61010*/  STL.64 [R1+0x3cf8], R26 ;  /* 0x003cf81a01007387 */ /* 0x0003e40000100a00 */
[----:B------:R-:W2:Y:S02]  /*61020*/  LDL.LU R24, [R1+0x230] ;  /* 0x0002300001187983 */ /* 0x000ea40000300800 */
[----:B------:R-:W2:Y:S02]  /*61030*/  LDL.LU R25, [R1+0x234] ;  /* 0x0002340001197983 */ /* 0x000ea40000300800 */
[----:B0-----:R-:W-:-:S02]  /*61040*/  IMAD.MOV.U32 R18, RZ, RZ, R16 ;  /* 0x000000ffff127224 */ /* 0x001fc400078e0010 */
[----:B------:R-:W-:Y:S01]  /*61050*/  IMAD.MOV.U32 R19, RZ, RZ, R11 ;  /* 0x000000ffff137224 */ /* 0x000fe200078e000b */
[----:B-1----:R-:W2:Y:S01]  /*61060*/  LDL.LU R26, [R1+0x238] ;  /* 0x00023800011a7983 */ /* 0x002ea20000300800 */
[----:B------:R-:W2:Y:S03]  /*61070*/  LDL.LU R27, [R1+0x23c] ;  /* 0x00023c00011b7983 */ /* 0x000ea60000300800 */
[----:B------:R0:W-:Y:S01]  /*61080*/  STL.64 [R1+0x3d80], R18 ;  /* 0x003d801201007387 */ /* 0x0001e20000100a00 */
[----:B------:R-:W2:Y:S02]  /*61090*/  LDL.LU R20, [R1+0x550] ;  /* 0x0005500001147983 */ /* 0x000ea40000300800 */
[----:B------:R-:W2:Y:S02]  /*610a0*/  LDL.LU R21, [R1+0x554] ;  /* 0x0005540001157983 */ /* 0x000ea40000300800 */
[----:B------:R-:W2:Y:S01]  /*610b0*/  LDL.LU R22, [R1+0x558] ;  /* 0x0005580001167983 */ /* 0x000ea20000300800 */
[----:B------:R-:W2:Y:S01]  /*610c0*/  LDL.LU R23, [R1+0x55c] ;  /* 0x00055c0001177983 */ /* 0x000ea20000300800 */
[----:B0-----:R-:W-:-:S02]  /*610d0*/  IMAD.MOV.U32 R18, RZ, RZ, R10 ;  /* 0x000000ffff127224 */ /* 0x001fc400078e000a */
[----:B---3--:R-:W-:Y:S01]  /*610e0*/  IMAD.MOV.U32 R19, RZ, RZ, R9 ;  /* 0x000000ffff137224 */ /* 0x008fe200078e0009 */
[----:B--2---:R-:W-:Y:S01]  /*610f0*/  STL.64 [R1+0x3d90], R22 ;  /* 0x003d901601007387 */ /* 0x004fe20000100a00 */
        /* <DEDUP_REMOVED lines=16> */
[----:B------:R0:W-:Y:S01]  /*61200*/  STL.64 [R1+0x3dc8], R22 ;  /* 0x003dc81601007387 */ /* 0x0001e20000100a00 */
[----:B------:R-:W4:Y:S02]  /*61210*/  LDL.LU R8, [R1+0x5b0] ;  /* 0x0005b00001087983 */ /* 0x000f240000300800 */
[----:B------:R-:W4:Y:S02]  /*61220*/  LDL.LU R9, [R1+0x5b4] ;  /* 0x0005b40001097983 */ /* 0x000f240000300800 */
[----:B------:R-:W4:Y:S01]  /*61230*/  LDL.LU R10, [R1+0x5b8] ;  /* 0x0005b800010a7983 */ /* 0x000f220000300800 */
[----:B------:R-:W4:Y:S01]  /*61240*/  LDL.LU R11, [R1+0x5bc] ;  /* 0x0005bc00010b7983 */ /* 0x000f220000300800 */
[----:B0-----:R-:W-:Y:S02]  /*61250*/  IMAD.MOV.U32 R22, RZ, RZ, R2 ;  /* 0x000000ffff167224 */ /* 0x001fe400078e0002 */
[----:B------:R-:W-:-:S05]  /*61260*/  IMAD.MOV.U32 R23, RZ, RZ, R0 ;  /* 0x000000ffff177224 */ /* 0x000fca00078e0000 */
[----:B------:R-:W-:Y:S01]  /*61270*/  STL.64 [R1+0x3de0], R22 ;  /* 0x003de01601007387 */ /* 0x000fe20000100a00 */
[----:B------:R-:W2:Y:S03]  /*61280*/  LDL.64 R18, [R1+0x1d8] ;  /* 0x0001d80001127983 */ /* 0x000ea60000100a00 */
[----:B--2---:R0:W-:Y:S01]  /*61290*/  STL.64 [R1+0x3dc0], R18 ;  /* 0x003dc01201007387 */ /* 0x0041e20000100a00 */
[----:B------:R-:W2:Y:S02]  /*612a0*/  LDL.LU R16, [R1+0x580] ;  /* 0x0005800001107983 */ /* 0x000ea40000300800 */
[----:B------:R-:W2:Y:S01]  /*612b0*/  LDL.LU R17, [R1+0x584] ;  /* 0x0005840001117983 */ /* 0x000ea20000300800 */
[----:B0-----:R-:W3:Y:S01]  /*612c0*/  LDL.LU R18, [R1+0x588] ;  /* 0x0005880001127983 */ /* 0x001ee20000300800 */
[----:B------:R-:W3:Y:S02]  /*612d0*/  LDL.LU R19, [R1+0x58c] ;  /* 0x00058c0001137983 */ /* 0x000ee40000300800 */
[----:B------:R-:W2:Y:S02]  /*612e0*/  LDL.LU R20, [R1+0x5a0] ;  /* 0x0005a00001147983 */ /* 0x000ea40000300800 */
[----:B------:R-:W4:Y:S01]  /*612f0*/  LDL.LU R21, [R1+0x5a4] ;  /* 0x0005a40001157983 */ /* 0x000f220000300800 */
[----:B------:R-:W4:Y:S01]  /*61300*/  LDL.LU R22, [R1+0x5a8] ;  /* 0x0005a80001167983 */ /* 0x000f220000300800 */
[----:B------:R-:W4:Y:S03]  /*61310*/  LDL.LU R23, [R1+0x5ac] ;  /* 0x0005ac0001177983 */ /* 0x000f260000300800 */
        /* <DEDUP_REMOVED lines=29> */
[----:B------:R-:W-:Y:S02]  /*614f0*/  STL.64 [R1+0x3ce0], R14 ;  /* 0x003ce00e01007387 */ /* 0x000fe40000100a00 */
        /* <DEDUP_REMOVED lines=8> */
[----:B------:R-:W-:Y:S01]  /*61580*/  STL.64 [R1+0x270], R20 ;  /* 0x0002701401007387 */ /* 0x000fe20000100a00 */
[----:B------:R0:W-:Y:S03]  /*61590*/  STL.64 [R1+0x278], R22 ;  /* 0x0002781601007387 */ /* 0x0001e60000100a00 */
[----:B0-----:R-:W3:Y:S01]  /*615a0*/  LDL.LU.64 R22, [R1+0x3de0] ;  /* 0x003de00001167983 */ /* 0x001ee20000300a00 */
[----:B------:R0:W-:Y:S02]  /*615b0*/  STL.64 [R1+0x3cd0], R10 ;  /* 0x003cd00a01007387 */ /* 0x0001e40000100a00 */
[----:B----4-:R-:W-:Y:S01]  /*615c0*/  STL.64 [R1+0x3cc8], R8 ;  /* 0x003cc80801007387 */ /* 0x010fe20000100a00 */
[----:B0-----:R-:W4:Y:S01]  /*615d0*/  LDL.64 R10, [R1+0x1b8] ;  /* 0x0001b800010a7983 */ /* 0x001f220000100a00 */
[C---:B---3--:R-:W-:Y:S03]  /*615e0*/  HMMA.16816.F32 R20, R4.reuse, R22, R16 ;  /* 0x000000160414723c */ /* 0x048fe60000001810 */
[----:B------:R-:W3:Y:S01]  /*615f0*/  LDL.LU.64 R18, [R1+0x3dd8] ;  /* 0x003dd80001127983 */ /* 0x000ee20000300a00 */
[----:B------:R-:W3:Y:S11]  /*61600*/  LDL.LU.64 R16, [R1+0x3dd0] ;  /* 0x003dd00001107983 */ /* 0x000ef60000300a00 */
[----:B------:R-:W-:Y:S08]  /*61610*/  @!UPT UIADD3 URZ, URZ, URZ, URZ ;  /* 0x0000003f3f3ff290 */ /* 0x000ff0000fffe03f */
        /* <DEDUP_REMOVED lines=9> */
[----:B------:R-:W2:Y:S02]  /*616b0*/  LDL.LU.64 R20, [R1+0x3db0] ;  /* 0x003db00001147983 */ /* 0x000ea40000300a00 */
[----:B---3--:R-:W-:Y:S02]  /*616c0*/  IMAD.MOV.U32 R2, RZ, RZ, R18 ;  /* 0x000000ffff027224 */ /* 0x008fe400078e0012 */
        /* <DEDUP_REMOVED lines=16> */
[C---:B----4-:R-:W-:Y:S08]  /*617d0*/  HMMA.16816.F32 R20, R4.reuse, R10, R20 ;  /* 0x0000000a0414723c */ /* 0x050ff00000001814 */
[C---:B--2---:R-:W-:Y:S11]  /*617e0*/  HMMA.16816.F32 R16, R4.reuse, R18, R24 ;  /* 0x000000120410723c */ /* 0x044ff60000001818 */
[----:B------:R-:W-:Y:S04]  /*617f0*/  @!UPT UIADD3 URZ, URZ, URZ, URZ ;  /* 0x0000003f3f3ff290 */ /* 0x000fe8000fffe03f */
[----:B------:R0:W-:Y:S01]  /*61800*/  STL.64 [R1+0x600], R20 ;  /* 0x0006001401007387 */ /* 0x0001e20000100a00 */
[----:B------:R1:W-:Y:S02]  /*61810*/  STL.64 [R1+0x608], R22 ;  /* 0x0006081601007387 */ /* 0x0003e40000100a00 */
[----:B0-----:R-:W-:Y:S02]  /*61820*/  IMAD.MOV.U32 R20, RZ, RZ, R11 ;  /* 0x000000ffff147224 */ /* 0x001fe400078e000b */
[----:B------:R-:W-:Y:S01]  /*61830*/  IMAD.MOV.U32 R21, RZ, RZ, R10 ;  /* 0x000000ffff157224 */ /* 0x000fe200078e000a */
[----:B-1----:R-:W2:Y:S01]  /*61840*/  LDL.LU.64 R22, [R1+0x3d78] ;  /* 0x003d780001167983 */ /* 0x002ea20000300a00 */
[----:B------:R-:W3:Y:S02]  /*61850*/  LDL.LU.64 R10, [R1+0x28] ;  /* 0x00002800010a7983 */ /* 0x000ee40000300a00 */
[----:B------:R-:W-:Y:S01]  /*61860*/  STL [R1+0x3c78], R20 ;  /* 0x003c781401007387 */ /* 0x000fe20000100800 */
[----:B------:R-:W-:Y:S01]  /*61870*/  STL [R1+0x3c74], R21 ;  /* 0x003c741501007387 */ /* 0x000fe20000100800 */
[----:B------:R-:W4:Y:S02]  /*61880*/  LDL.LU.64 R26, [R1+0x3d70] ;  /* 0x003d7000011a7983 */ /* 0x000f240000300a00 */
[----:B------:R-:W4:Y:S01]  /*61890*/  LDL.LU.64 R24, [R1+0x3d68] ;  /* 0x003d680001187983 */ /* 0x000f220000300a00 */
        /* <DEDUP_REMOVED lines=13> */
[----:B------:R-:W2:Y:S01]  /*61970*/  LDL.LU.64 R26, [R1+0x3d40] ;  /* 0x003d4000011a7983 */ /* 0x000ea20000300a00 */
[----:B------:R-:W2:Y:S11]  /*61980*/  LDL.LU.64 R24, [R1+0x3d38] ;  /* 0x003d380001187983 */ /* 0x000eb60000300a00 */
[----:B------:R-:W-:Y:S10]  /*61990*/  @!UPT UIADD3 URZ, URZ, URZ, URZ ;  /* 0x0000003f3f3ff290 */ /* 0x000ff4000fffe03f */
[----:B------:R-:W-:Y:S01]  /*619a0*/  STL.64 [R1+0x5d0], R16 ;  /* 0x0005d01001007387 */ /* 0x000fe20000100a00 */
[----:B------:R0:W-:Y:S03]  /*619b0*/  STL.64 [R1+0x5d8], R18 ;  /* 0x0005d81201007387 */ /* 0x0001e60000100a00 */
[----:B0-----:R-:W4:Y:S02]  /*619c0*/  LDL.LU.64 R18, [R1+0x3d30] ;  /* 0x003d300001127983 */ /* 0x001f240000300a00 */
[C---:B----4-:R-:W-:Y:S08]  /*619d0*/  HMMA.16816.F32 R12, R4.reuse, R18, R12 ;  /* 0x00000012040c723c */ /* 0x050ff0000000180c */
[----:B--2---:R-:W-:Y:S01]  /*619e0*/  HMMA.16816.F32 R4, R4, R22, R24 ;  /* 0x000000160404723c */ /* 0x004fe20000001818 */
[----:B------:R-:W-:-:S02]  /*619f0*/  IMAD.MOV.U32 R21, RZ, RZ, R18 ;  /* 0x000000ffff157224 */ /* 0x000fc400078e0012 */
[----:B------:R-:W-:Y:S11]  /*61a00*/  IMAD.MOV.U32 R0, RZ, RZ, R19 ;  /* 0x000000ffff007224 */ /* 0x000ff600078e0013 */
[----:B------:R-:W-:Y:S01]  /*61a10*/  @!UPT UIADD3 URZ, URZ, URZ, URZ ;  /* 0x0000003f3f3ff290 */ /* 0x000fe2000fffe03f */
[----:B------:R0:W-:Y:S01]  /*61a20*/  STL.64 [R1+0x5c0], R12 ;  /* 0x0005c00c01007387 */ /* 0x0001e20000100a00 */
[----:B------:R1:W-:Y:S02]  /*61a30*/  STL.64 [R1+0x5c8], R14 ;  /* 0x0005c80e01007387 */ /* 0x0003e40000100a00 */
[----:B------:R-:W3:Y:S02]  /*61a40*/  LDL.LU.64 R18, [R1+0x3d28] ;  /* 0x003d280001127983 */ /* 0x000ee40000300a00 */
[----:B------:R-:W3:Y:S01]  /*61a50*/  LDL.LU.64 R16, [R1+0x3d20] ;  /* 0x003d200001107983 */ /* 0x000ee20000300a00 */
[----:B0-----:R-:W2:Y:S02]  /*61a60*/  LDL.LU R12, [R1+0x1f0] ;  /* 0x0001f000010c7983 */ /* 0x001ea40000300800 */
[----:B------:R-:W-:Y:S02]  /*61a70*/  STL.64 [R1+0x260], R4 ;  /* 0x0002600401007387 */ /* 0x000fe40000100a00 */
[----:B------:R-:W-:Y:S02]  /*61a80*/  STL.64 [R1+0x268], R6 ;  /* 0x0002680601007387 */ /* 0x000fe40000100a00 */
[----:B------:R-:W2:Y:S01]  /*61a90*/  LDL.LU R13, [R1+0x1f4] ;  /* 0x0001f400010d7983 */ /* 0x000ea20000300800 */
[----:B-1----:R-:W4:Y:S01]  /*61aa0*/  LDL.LU R14, [R1+0x1f8] ;  /* 0x0001f800010e7983 */ /* 0x002f220000300800 */
[----:B------:R-:W4:Y:S02]  /*61ab0*/  LDL.LU R15, [R1+0x1fc] ;  /* 0x0001fc00010f7983 */ /* 0x000f240000300800 */
[----:B------:R-:W2:Y:S02]  /*61ac0*/  LDL.LU R24, [R1+0x200] ;  /* 0x0002000001187983 */ /* 0x000ea40000300800 */
[----:B------:R-:W2:Y:S01]  /*61ad0*/  LDL.LU R25, [R1+0x204] ;  /* 0x0002040001197983 */ /* 0x000ea20000300800 */
[----:B------:R-:W2:Y:S01]  /*61ae0*/  LDL.LU R26, [R1+0x208] ;  /* 0x00020800011a7983 */ /* 0x000ea20000300800 */
[----:B------:R-:W2:Y:S03]  /*61af0*/  LDL.LU R27, [R1+0x20c] ;  /* 0x00020c00011b7983 */ /* 0x000ea60000300800 */
[----:B--2---:R0:W-:Y:S01]  /*61b00*/  STL.64 [R1+0x3d08], R26 ;  /* 0x003d081a01007387 */ /* 0x0041e20000100a00 */
[----:B------:R1:W-:Y:S03]  /*61b10*/  STL.64 [R1+0x3d00], R24 ;  /* 0x003d001801007387 */ /* 0x0003e60000100a00 */
[----:B0-----:R-:W2:Y:S04]  /*61b20*/  LDL.LU.64 R26, [R1+0x18] ;  /* 0x00001800011a7983 */ /* 0x001ea80000300a00 */
[----:B--2---:R0:W-:Y:S01]  /*61b30*/  STL.64 [R1+0x3d18], R26 ;  /* 0x003d181a01007387 */ /* 0x0041e20000100a00 */
[----:B-1----:R-:W3:Y:S02]  /*61b40*/  LDL.LU R24, [R1+0x220] ;  /* 0x0002200001187983 */ /* 0x002ee40000300800 */
[----:B------:R-:W3:Y:S01]  /*61b50*/  LDL.LU R25, [R1+0x224] ;  /* 0x0002240001197983 */ /* 0x000ee20000300800 */
[----:B0-----:R-:W3:Y:S01]  /*61b60*/  LDL.LU R26, [R1+0x228] ;  /* 0x00022800011a7983 */ /* 0x001ee20000300800 */
[----:B------:R-:W3:Y:S02]  /*61b70*/  LDL.LU R27, [R1+0x22c] ;  /* 0x00022c00011b7983 */ /* 0x000ee40000300800 */
[----:B----4-:R0:W-:Y:S02]  /*61b80*/  STL.64 [R1+0x3cf0], R14 ;  /* 0x003cf00e01007387 */ /* 0x0101e40000100a00 */
[----:B------:R1:W-:Y:S01]  /*61b90*/  STL.64 [R1+0x3ce8], R12 ;  /* 0x003ce80c01007387 */ /* 0x0003e20000100a00 */
[----:B0-----:R-:W2:Y:S04]  /*61ba0*/  LDL.LU.64 R14, [R1+0x8] ;  /* 0x00000800010e7983 */ /* 0x001ea80000300a00 */
[----:B--2---:R0:W-:Y:S01]  /*61bb0*/  STL.64 [R1+0x3d10], R14 ;  /* 0x003d100e01007387 */ /* 0x0041e20000100a00 */
[----:B-1----:R-:W2:Y:S02]  /*61bc0*/  LDL.LU R12, [R1+0x210] ;  /* 0x00021000010c7983 */ /* 0x002ea40000300800 */
[----:B------:R-:W2:Y:S01]  /*61bd0*/  LDL.LU R13, [R1+0x214] ;  /* 0x00021400010d7983 */ /* 0x000ea20000300800 */
[----:B0-----:R-:W2:Y:S01]  /*61be0*/  LDL.LU R14, [R1+0x218] ;  /* 0x00021800010e7983 */ /* 0x001ea20000300800 */
[----:B------:R-:W2:Y:S02]  /*61bf0*/  LDL.LU R15, [R1+0x21c] ;  /* 0x00021c00010f7983 */ /* 0x000ea40000300800 */
[----:B------:R0:W-:Y:S02]  /*61c00*/  STL.64 [R1+0x3be0], R22 ;  /* 0x003be01601007387 */ /* 0x0001e40000100a00 */
[----:B------:R-:W4:Y:S01]  /*61c10*/  LDL R7, [R1+0x9d0] ;  /* 0x0009d00001077983 */ /* 0x000f220000100800 */
[----:B---3--:R-:W-:Y:S01]  /*61c20*/  HMMA.16816.F32 R24, R16, R10, R24 ;  /* 0x0000000a1018723c */ /* 0x008fe20000001818 */
[----:B------:R-:W-:-:S02]  /*61c30*/  IMAD.MOV.U32 R5, RZ, RZ, R11 ;  /* 0x000000ffff057224 */ /* 0x000fc400078e000b */
[----:B0-----:R-:W-:Y:S11]  /*61c40*/  IMAD.MOV.U32 R22, RZ, RZ, R10 ;  /* 0x000000ffff167224 */ /* 0x001ff600078e000a */
[----:B------:R-:W-:Y:S09]  /*61c50*/  @!UPT UIADD3 URZ, URZ, URZ, URZ ;  /* 0x0000003f3f3ff290 */ /* 0x000ff2000fffe03f */
[----:B------:R-:W-:Y:S01]  /*61c60*/  STL.64 [R1+0x250], R24 ;  /* 0x0002501801007387 */ /* 0x000fe20000100a00 */
[----:B------:R0:W-:Y:S03]  /*61c70*/  STL.64 [R1+0x258], R26 ;  /* 0x0002581a01007387 */ /* 0x0001e60000100a00 */
[----:B0-----:R-:W2:Y:S01]  /*61c80*/  LDL.LU.64 R26, [R1+0x3d18] ;  /* 0x003d1800011a7983 */ /* 0x001ea20000300a00 */
[----:B------:R-:W3:Y:S02]  /*61c90*/  LDL.LU R8, [R1+0x150] ;  /* 0x0001500001087983 */ /* 0x000ee40000300800 */
[----:B------:R-:W3:Y:S02]  /*61ca0*/  LDL.LU R9, [R1+0x154] ;  /* 0x0001540001097983 */ /* 0x000ee40000300800 */
[----:B------:R-:W3:Y:S01]  /*61cb0*/  LDL.LU R10, [R1+0x158] ;  /* 0x00015800010a7983 */ /* 0x000ee20000300800 */
[----:B------:R-:W3:Y:S04]  /*61cc0*/  LDL.LU R11, [R1+0x15c] ;  /* 0x00015c00010b7983 */ /* 0x000ee80000300800 */
[----:B----4-:R-:W-:Y:S01]  /*61cd0*/  STL [R1+0x3cac], R7 ;  /* 0x003cac0701007387 */ /* 0x010fe20000100800 */
[----:B------:R0:W-:Y:S02]  /*61ce0*/  STL [R1+0x3ca8], R5 ;  /* 0x003ca80501007387 */ /* 0x0001e40000100800 */
[----:B------:R-:W4:Y:S01]  /*61cf0*/  LDL.LU R4, [R1+0x130] ;  /* 0x0001300001047983 */ /* 0x000f220000300800 */
[----:B0-----:R-:W4:Y:S01]  /*61d00*/  LDL.LU R5, [R1+0x134] ;  /* 0x0001340001057983 */ /* 0x001f220000300800 */
[----:B------:R-:W3:Y:S02]  /*61d10*/  LDL.LU R6, [R1+0x138] ;  /* 0x0001380001067983 */ /* 0x000ee40000300800 */
        /* <DEDUP_REMOVED lines=15> */
[----:B------:R0:W-:Y:S01]  /*61e10*/  STL.64 [R1+0x3c90], R22 ;  /* 0x003c901601007387 */ /* 0x0001e20000100a00 */
[----:B------:R-:W-:Y:S04]  /*61e20*/  STL.64 [R1+0x3c88], R20 ;  /* 0x003c881401007387 */ /* 0x000fe80000100a00 */
[----:B0-----:R-:W4:Y:S01]  /*61e30*/  LDL.LU.64 R22, [R1+0x1e8] ;  /* 0x0001e80001167983 */ /* 0x001f220000300a00 */
[C---:B---3--:R-:W-:Y:S03]  /*61e40*/  HMMA.16816.F32 R24, R16.reuse, R14, R24 ;  /* 0x0000000e1018723c */ /* 0x048fe60000001818 */
[----:B----4-:R0:W-:Y:S04]  /*61e50*/  STL.64 [R1+0x3ca0], R22 ;  /* 0x003ca01601007387 */ /* 0x0101e80000100a00 */
[----:B0-----:R-:W3:Y:S11]  /*61e60*/  LDL.LU.64 R22, [R1+0x38] ;  /* 0x0000380001167983 */ /* 0x001ef60000300a00 */
[----:B------:R-:W-:Y:S05]  /*61e70*/  @!UPT UIADD3 URZ, URZ, URZ, URZ ;  /* 0x0000003f3f3ff290 */ /* 0x000fea000fffe03f */
[----:B------:R0:W-:Y:S02]  /*61e80*/  STL.64 [R1+0x230], R24 ;  /* 0x0002301801007387 */ /* 0x0001e40000100a00 */
[----:B------:R1:W-:Y:S02]  /*61e90*/  STL.64 [R1+0x238], R26 ;  /* 0x0002381a01007387 */ /* 0x0003e40000100a00 */
[----:B0-----:R-:W-:Y:S01]  /*61ea0*/  IMAD.MOV.U32 R24, RZ, RZ, R14 ;  /* 0x000000ffff187224 */ /* 0x001fe200078e000e */
[----:B-1----:R-:W4:Y:S01]  /*61eb0*/  LDL.LU.64 R26, [R1+0x3cf8] ;  /* 0x003cf800011a7983 */ /* 0x002f220000300a00 */
[----:B------:R-:W-:Y:S02]  /*61ec0*/  IMAD.MOV.U32 R25, RZ, RZ, R15 ;  /* 0x000000ffff197224 */ /* 0x000fe400078e000f */
        /* <DEDUP_REMOVED lines=8> */
[----:B------:R-:W2:Y:S02]  /*61f50*/  LDL.LU.64 R12, [R1+0x3cd8] ;  /* 0x003cd800010c7983 */ /* 0x000ea40000300a00 */
[----:B------:R-:W-:Y:S02]  /*61f60*/  STL.64 [R1+0x3b78], R26 ;  /* 0x003b781a01007387 */ /* 0x000fe40000100a00 */
[----:B------:R0:W-:Y:S02]  /*61f70*/  STL.64 [R1+0x3c98], R24 ;  /* 0x003c981801007387 */ /* 0x0001e40000100a00 */
[----:B0-----:R-:W2:Y:S01]  /*61f80*/  LDL.LU R24, [R1+0x120] ;  /* 0x0001200001187983 */ /* 0x001ea20000300800 */
[----:B------:R-:W2:Y:S02]  /*61f90*/  LDL.LU R25, [R1+0x124] ;  /* 0x0001240001197983 */ /* 0x000ea40000300800 */
[----:B------:R-:W2:Y:S02]  /*61fa0*/  LDL.LU R26, [R1+0x128] ;  /* 0x00012800011a7983 */ /* 0x000ea40000300800 */
[----:B------:R-:W2:Y:S01]  /*61fb0*/  LDL.LU R27, [R1+0x12c] ;  /* 0x00012c00011b7983 */ /* 0x000ea20000300800 */
[----:B----4-:R-:W-:Y:S11]  /*61fc0*/  HMMA.16816.F32 R8, R16, R14, R8 ;  /* 0x0000000e1008723c */ /* 0x010ff60000001808 */
[----:B------:R-:W-:Y:S11]  /*61fd0*/  @!UPT UIADD3 URZ, URZ, URZ, URZ ;  /* 0x0000003f3f3ff290 */ /* 0x000ff6000fffe03f */
[----:B------:R-:W-:Y:S01]  /*61fe0*/  @!UPT UIADD3 URZ, URZ, URZ, URZ ;  /* 0x0000003f3f3ff290 */ /* 0x000fe2000fffe03f */
[----:B------:R-:W-:Y:S01]  /*61ff0*/  STL.64 [R1+0x210], R8 ;  /* 0x0002100801007387 */ /* 0x000fe20000100a00 */
[----:B------:R0:W-:Y:S03]  /*62000*/  STL.64 [R1+0x218], R10 ;  /* 0x0002180a01007387 */ /* 0x0001e60000100a00 */
[----:B0-----:R-:W4:Y:S01]  /*62010*/  LDL.LU.64 R10, [R1+0x3cd0] ;  /* 0x003cd000010a7983 */ /* 0x001f220000300a00 */
[----:B------:R-:W3:Y:S02]  /*62020*/  LDL.LU.64 R8, [R1+0x3cc8] ;  /* 0x003cc80001087983 */ /* 0x000ee40000300a00 */
[----:B------:R0:W-:Y:S02]  /*62030*/  STL.64 [R1+0x3b70], R14 ;  /* 0x003b700e01007387 */ /* 0x0001e40000100a00 */
[----:B--2---:R-:W-:Y:S02]  /*62040*/  STL.64 [R1+0x3b68], R12 ;  /* 0x003b680c01007387 */ /* 0x004fe40000100a00 */
[----:B0-----:R-:W-:-:S02]  /*62050*/  IMAD.MOV.U32 R14, RZ, RZ, R2 ;  /* 0x000000ffff0e7224 */ /* 0x001fc400078e0002 */
[----:B------:R-:W2:Y:S01]  /*62060*/  LDL.LU R2, [R1+0x3cc0] ;  /* 0x003cc00001027983 */ /* 0x000ea20000300800 */
[----:B----4-:R-:W-:Y:S11]  /*62070*/  HMMA.16816.F32 R4, R16, R10, R4 ;  /* 0x0000000a1004723c */ /* 0x010ff60000001804 */
[----:B------:R-:W-:Y:S11]  /*62080*/  @!UPT UIADD3 URZ, URZ, URZ, URZ ;  /* 0x0000003f3f3ff290 */ /* 0x000ff6000fffe03f */
[----:B------:R-:W-:Y:S01]  /*62090*/  @!UPT UIADD3 URZ, URZ, URZ, URZ ;  /* 0x0000003f3f3ff290 */ /* 0x000fe2000fffe03f */
[----:B------:R-:W-:Y:S01]  /*620a0*/  STL.64 [R1+0x200], R4 ;  /* 0x0002000401007387 */ /* 0x000fe20000100a00 */
[----:B------:R0:W-:Y:S03]  /*620b0*/  STL.64 [R1+0x208], R6 ;  /* 0x0002080601007387 */ /* 0x0001e60000100a00 */
[----:B0-----:R-:W4:Y:S01]  /*620c0*/  LDL.LU.64 R6, [R1+0x3cb8] ;  /* 0x003cb80001067983 */ /* 0x001f220000300a00 */
[----:B------:R-:W4:Y:S02]  /*620d0*/  LDL.LU.64 R4, [R1+0x3cb0] ;  /* 0x003cb00001047983 */ /* 0x000f240000300a00 */
[----:B------:R-:W-:Y:S02]  /*620e0*/  STL.64 [R1+0x3b60], R10 ;  /* 0x003b600a01007387 */ /* 0x000fe40000100a00 */
[----:B---3--:R0:W-:Y:S02]  /*620f0*/  STL.64 [R1+0x3b58], R8 ;  /* 0x003b580801007387 */ /* 0x0081e40000100a00 */
[----:B0-----:R-:W3:Y:S01]  /*62100*/  LDL.LU R8, [R1+0x110] ;  /* 0x0001100001087983 */ /* 0x001ee20000300800 */
[----:B------:R-:W3:Y:S02]  /*62110*/  LDL.LU R9, [R1+0x114] ;  /* 0x0001140001097983 */ /* 0x000ee40000300800 */
[----:B------:R-:W3:Y:S02]  /*62120*/  LDL.LU R10, [R1+0x118] ;  /* 0x00011800010a7983 */ /* 0x000ee40000300800 */
[----:B--2---:R-:W-:-:S02]  /*62130*/  IMAD.MOV.U32 R11, RZ, RZ, R2 ;  /* 0x000000ffff0b7224 */ /* 0x004fc400078e0002 */
[----:B------:R-:W-:Y:S01]  /*62140*/  IMAD.MOV.U32 R2, RZ, RZ, R23 ;  /* 0x000000ffff027224 */ /* 0x000fe200078e0017 */
[----:B----4-:R-:W-:Y:S11]  /*62150*/  HMMA.16816.F32 R4, R16, R22, R4 ;  /* 0x000000161004723c */ /* 0x010ff60000001804 */
[----:B------:R-:W-:Y:S11]  /*62160*/  @!UPT UIADD3 URZ, URZ, URZ, URZ ;  /* 0x0000003f3f3ff290 */ /* 0x000ff6000fffe03f */
[----:B------:R-:W-:Y:S01]  /*62170*/  @!UPT UIADD3 URZ, URZ, URZ, URZ ;  /* 0x0000003f3f3ff290 */ /* 0x000fe2000fffe03f */
[----:B------:R0:W-:Y:S01]  /*62180*/  STL.64 [R1+0x1f0], R4 ;  /* 0x0001f00401007387 */ /* 0x0001e20000100a00 */
[----:B------:R1:W-:Y:S02]  /*62190*/  STL.64 [R1+0x1f8], R6 ;  /* 0x0001f80601007387 */ /* 0x0003e40000100a00 */
[----:B0-----:R-:W-:Y:S01]  /*621a0*/  IMAD.MOV.U32 R4, RZ, RZ, R22 ;  /* 0x000000ffff047224 */ /* 0x001fe200078e0016 */
[----:B-1----:R-:W2:Y:S01]  /*621b0*/  LDL.LU R7, [R1+0x3cac] ;  /* 0x003cac0001077983 */ /* 0x002ea20000300800 */
[----:B------:R-:W4:Y:S02]  /*621c0*/  LDL.LU R5, [R1+0x3ca8] ;  /* 0x003ca80001057983 */ /* 0x000f240000300800 */
[----:B------:R-:W2:Y:S02]  /*621d0*/  LDL.LU.64 R22, [R1+0x3ca0] ;  /* 0x003ca00001167983 */ /* 0x000ea40000300a00 */
[----:B------:R-:W-:-:S07]  /*621e0*/  IMAD.MOV.U32 R15, RZ, RZ, R3 ;  /* 0x000000ffff0f7224 */ /* 0x000fce00078e0003 */
[C---:B---3--:R-:W-:Y:S08]  /*621f0*/  HMMA.16816.F32 R8, R16.reuse, R14, R8 ;  /* 0x0000000e1008723c */ /* 0x048ff00000001808 */
[----:B--2---:R-:W-:Y:S01]  /*62200*/  HMMA.16816.F32 R24, R16, R22, R24 ;  /* 0x000000161018723c */ /* 0x004fe20000001818 */
[----:B------:R-:W-:Y:S02]  /*62210*/  IMAD.MOV.U32 R6, RZ, RZ, R23 ;  /* 0x000000ffff067224 */ /* 0x000fe400078e0017 */
[----:B------:R-:W-:Y:S11]  /*62220*/  IMAD.MOV.U32 R3, RZ, RZ, R22 ;  /* 0x000000ffff037224 */ /* 0x000ff600078e0016 */
[----:B------:R-:W-:Y:S09]  /*62230*/  @!UPT UIADD3 URZ, URZ, URZ, URZ ;  /* 0x0000003f3f3ff290 */ /* 0x000ff2000fffe03f */
[----:B------:R0:W-:Y:S01]  /*62240*/  STL.64 [R1+0x9c0], R24 ;  /* 0x0009c01801007387 */ /* 0x0001e20000100a00 */
[----:B------:R1:W-:Y:S03]  /*62250*/  STL.64 [R1+0x9c8], R26 ;  /* 0x0009c81a01007387 */ /* 0x0003e60000100a00 */
[----:B0-----:R-:W1:Y:S01]  /*62260*/  LDL.LU.64 R24, [R1+0x3c98] ;  /* 0x003c980001187983 */ /* 0x001e620000300a00 */
[----:B------:R-:W2:Y:S02]  /*62270*/  LDL.LU.64 R22, [R1+0x3c90] ;  /* 0x003c900001167983 */ /* 0x000ea40000300a00 */
[----:B------:R-:W3:Y:S02]  /*62280*/  LDL.LU.64 R20, [R1+0x3c88] ;  /* 0x003c880001147983 */ /* 0x000ee40000300a00 */
[----:B------:R-:W-:Y:S01]  /*62290*/  STL [R1+0x3b38], R6 ;  /* 0x003b380601007387 */ /* 0x000fe20000100800 */
[----:B------:R-:W-:Y:S01]  /*622a0*/  STL [R1+0x3c64], R7 ;  /* 0x003c640701007387 */ /* 0x000fe20000100800 */
[----:B------:R-:W-:Y:S02]  /*622b0*/  STL [R1+0x3c60], R4 ;  /* 0x003c600401007387 */ /* 0x000fe40000100800 */
[----:B------:R-:W-:Y:S02]  /*622c0*/  STL [R1+0x3b34], R3 ;  /* 0x003b340301007387 */ /* 0x000fe40000100800 */
[----:B------:R-:W2:Y:S01]  /*622d0*/  LDL.LU R12, [R1+0x60] ;  /* 0x00006000010c7983 */ /* 0x000ea20000300800 */
[----:B------:R-:W-:Y:S01]  /*622e0*/  STL.64 [R1+0x9b0], R8 ;  /* 0x0009b00801007387 */ /* 0x000fe20000100a00 */
[----:B------:R-:W-:Y:S02]  /*622f0*/  STL.64 [R1+0x9b8], R10 ;  /* 0x0009b80a01007387 */ /* 0x000fe40000100a00 */
        /* <DEDUP_REMOVED lines=14> */
[----:B---3--:R-:W-:-:S02]  /*623e0*/  IMAD.MOV.U32 R26, RZ, RZ, R20 ;  /* 0x000000ffff1a7224 */ /* 0x008fc400078e0014 */
[----:B------:R-:W-:Y:S01]  /*623f0*/  IMAD.MOV.U32 R27, RZ, RZ, R23 ;  /* 0x000000ffff1b7224 */ /* 0x000fe200078e0017 */
[----:B--2---:R-:W-:Y:S01]  /*62400*/  STL.64 [R1+0x3ba0], R14 ;  /* 0x003ba00e01007387 */ /* 0x004fe20000100a00 */
[----:B------:R-:W-:Y:S02]  /*62410*/  STL.64 [R1+0x3b98], R12 ;  /* 0x003b980c01007387 */ /* 0x000fe40000100a00 */
[----:B------:R-:W2:Y:S02]  /*62420*/  LDL.LU R20, [R1+0x3c78] ;  /* 0x003c780001147983 */ /* 0x000ea40000300800 */
[----:B------:R0:W-:Y:S02]  /*62430*/  STL.64 [R1+0x3ba8], R26 ;  /* 0x003ba81a01007387 */ /* 0x0001e40000100a00 */
[----:B0-----:R-:W-:Y:S02]  /*62440*/  IMAD.MOV.U32 R26, RZ, RZ, R22 ;  /* 0x000000ffff1a7224 */ /* 0x001fe400078e0016 */
[----:B----4-:R-:W-:-:S05]  /*62450*/  IMAD.MOV.U32 R27, RZ, RZ, R5 ;  /* 0x000000ffff1b7224 */ /* 0x010fca00078e0005 */
[----:B------:R-:W-:Y:S01]  /*62460*/  STL.64 [R1+0x3bd8], R26 ;  /* 0x003bd81a01007387 */ /* 0x000fe20000100a00 */
[----:B------:R0:W-:Y:S03]  /*62470*/  STL.64 [R1+0x3bd0], R24 ;  /* 0x003bd01801007387 */ /* 0x0001e60000100a00 */
[----:B0-----:R-:W3:Y:S01]  /*62480*/  LDL.LU R24, [R1+0xa0] ;  /* 0x0000a00001187983 */ /* 0x001ee20000300800 */
[----:B------:R-:W3:Y:S02]  /*62490*/  LDL.LU R25, [R1+0xa4] ;  /* 0x0000a40001197983 */ /* 0x000ee40000300800 */
[----:B------:R-:W4:Y:S02]  /*624a0*/  LDL.LU R26, [R1+0xa8] ;  /* 0x0000a800011a7983 */ /* 0x000f240000300800 */
[----:B------:R-:W4:Y:S02]  /*624b0*/  LDL.LU R27, [R1+0xac] ;  /* 0x0000ac00011b7983 */ /* 0x000f240000300800 */
[----:B------:R-:W-:-:S02]  /*624c0*/  IMAD.MOV.U32 R22, RZ, RZ, R21 ;  /* 0x000000ffff167224 */ /* 0x000fc400078e0015 */
[----:B------:R-:W-:Y:S01]  /*624d0*/  IMAD.MOV.U32 R23, RZ, RZ, R0 ;  /* 0x000000ffff177224 */ /* 0x000fe200078e0000 */
[----:B----4-:R-:W-:Y:S01]  /*624e0*/  STL.64 [R1+0x3bf0], R26 ;  /* 0x003bf01a01007387 */ /* 0x010fe20000100a00 */
[----:B---3--:R-:W-:Y:S02]  /*624f0*/  STL.64 [R1+0x3be8], R24 ;  /* 0x003be81801007387 */ /* 0x008fe40000100a00 */
[----:B------:R-:W3:Y:S02]  /*62500*/  LDL.LU R21, [R1+0x3c74] ;  /* 0x003c740001157983 */ /* 0x000ee40000300800 */
[----:B------:R-:W4:Y:S01]  /*62510*/  LDL.LU R0, [R1+0x3c70] ;  /* 0x003c700001007983 */ /* 0x000f220000300800 */
[----:B------:R0:W-:Y:S04]  /*62520*/  STL.64 [R1+0x3bf8], R22 ;  /* 0x003bf81601007387 */ /* 0x0001e80000100a00 */
[----:B0-----:R-:W2:Y:S04]  /*62530*/  LDL.LU.64 R22, [R1+0x188] ;  /* 0x0001880001167983 */ /* 0x001ea80000300a00 */
[----:B--2---:R0:W-:Y:S01]  /*62540*/  STL.64 [R1+0x3c10], R22 ;  /* 0x003c101601007387 */ /* 0x0041e20000100a00 */
[----:B------:R-:W2:Y:S02]  /*62550*/  LDL.LU R24, [R1+0xb0] ;  /* 0x0000b00001187983 */ /* 0x000ea40000300800 */
[----:B------:R-:W2:Y:S02]  /*62560*/  LDL.LU R25, [R1+0xb4] ;  /* 0x0000b40001197983 */ /* 0x000ea40000300800 */
[----:B------:R-:W2:Y:S01]  /*62570*/  LDL.LU R26, [R1+0xb8] ;  /* 0x0000b800011a7983 */ /* 0x000ea20000300800 */
[----:B------:R-:W2:Y:S01]  /*62580*/  LDL.LU R27, [R1+0xbc] ;  /* 0x0000bc00011b7983 */ /* 0x000ea20000300800 */
[----:B0-----:R-:W-:-:S02]  /*62590*/  IMAD.MOV.U32 R22, RZ, RZ, R28 ;  /* 0x000000ffff167224 */ /* 0x001fc400078e001c */
[----:B------:R-:W-:Y:S01]  /*625a0*/  IMAD.MOV.U32 R23, RZ, RZ, R29 ;  /* 0x000000ffff177224 */ /* 0x000fe200078e001d */
[----:B------:R-:W2:Y:S01]  /*625b0*/  LDL.LU R28, [R1+0x3c6c] ;  /* 0x003c6c00011c7983 */ /* 0x000ea20000300800 */
[----:B------:R-:W2:Y:S03]  /*625c0*/  LDL.LU R29, [R1+0x3c68] ;  /* 0x003c6800011d7983 */ /* 0x000ea60000300800 */
[----:B------:R0:W-:Y:S04]  /*625d0*/  STL.64 [R1+0x3c28], R22 ;  /* 0x003c281601007387 */ /* 0x0001e80000100a00 */
[----:B0-----:R-:W2:Y:S04]  /*625e0*/  LDL.LU.64 R22, [R1+0x1a8] ;  /* 0x0001a80001167983 */ /* 0x001ea80000300a00 */
[----:B--2---:R-:W-:Y:S01]  /*625f0*/  STL.64 [R1+0x3c40], R22 ;  /* 0x003c401601007387 */ /* 0x004fe20000100a00 */
[----:B------:R-:W-:Y:S02]  /*62600*/  STL.64 [R1+0x3c08], R26 ;  /* 0x003c081a01007387 */ /* 0x000fe40000100a00 */
[----:B------:R0:W-:Y:S02]  /*62610*/  STL.64 [R1+0x3c00], R24 ;  /* 0x003c001801007387 */ /* 0x0001e40000100a00 */
[----:B0-----:R-:W2:Y:S01]  /*62620*/  LDL.LU R24, [R1+0xc0] ;  /* 0x0000c00001187983 */ /* 0x001ea20000300800 */
[----:B------:R-:W2:Y:S02]  /*62630*/  LDL.LU R25, [R1+0xc4] ;  /* 0x0000c40001197983 */ /* 0x000ea40000300800 */
[----:B------:R-:W2:Y:S02]  /*62640*/  LDL.LU R26, [R1+0xc8] ;  /* 0x0000c800011a7983 */ /* 0x000ea40000300800 */
[----:B------:R-:W2:Y:S02]  /*62650*/  LDL.LU R27, [R1+0xcc] ;  /* 0x0000cc00011b7983 */ /* 0x000ea40000300800 */
[----:B---3--:R-:W-:-:S02]  /*62660*/  IMAD.MOV.U32 R22, RZ, RZ, R21 ;  /* 0x000000ffff167224 */ /* 0x008fc400078e0015 */
[----:B------:R-:W-:Y:S01]  /*62670*/  IMAD.MOV.U32 R23, RZ, RZ, R20 ;  /* 0x000000ffff177224 */ /* 0x000fe200078e0014 */
[----:B------:R-:W3:Y:S01]  /*62680*/  LDL.LU R4, [R1+0x100] ;  /* 0x0001000001047983 */ /* 0x000ee20000300800 */
[----:B------:R-:W3:Y:S02]  /*62690*/  LDL.LU R5, [R1+0x104] ;  /* 0x0001040001057983 */ /* 0x000ee40000300800 */
[----:B------:R-:W3:Y:S02]  /*626a0*/  LDL.LU R6, [R1+0x108] ;  /* 0x0001080001067983 */ /* 0x000ee40000300800 */
[----:B------:R-:W3:Y:S01]  /*626b0*/  LDL.LU R7, [R1+0x10c] ;  /* 0x00010c0001077983 */ /* 0x000ee20000300800 */
[----:B------:R0:W-:Y:S04]  /*626c0*/  STL.64 [R1+0x3c58], R22 ;  /* 0x003c581601007387 */ /* 0x0001e80000100a00 */
[----:B0-----:R-:W3:Y:S04]  /*626d0*/  LDL.LU.64 R22, [R1+0x1c8] ;  /* 0x0001c80001167983 */ /* 0x001ee80000300a00 */
        /* <DEDUP_REMOVED lines=12> */
[----:B---3--:R-:W-:Y:S01]  /*627a0*/  HMMA.16816.F32 R4, R16, R22, R4 ;  /* 0x000000161004723c */ /* 0x008fe20000001804 */
        /* <DEDUP_REMOVED lines=20> */
[----:B------:R-:W-:Y:S01]  /*628f0*/  STL.64 [R1+0x9a0], R4 ;  /* 0x0009a00401007387 */ /* 0x000fe20000100a00 */
[----:B------:R0:W-:Y:S04]  /*62900*/  STL.64 [R1+0x9a8], R6 ;  /* 0x0009a80601007387 */ /* 0x0001e80000100a00 */
[----:B0-----:R-:W2:Y:S01]  /*62910*/  LDL.LU R7, [R1+0x3c64] ;  /* 0x003c640001077983 */ /* 0x001ea20000300800 */
[----:B------:R-:W2:Y:S02]  /*62920*/  LDL.LU R4, [R1+0x3c60] ;  /* 0x003c600001047983 */ /* 0x000ea40000300800 */
[----:B------:R-:W-:-:S02]  /*62930*/  IMAD.MOV.U32 R6, RZ, RZ, R22 ;  /* 0x000000ffff067224 */ /* 0x000fc400078e0016 */
[----:B------:R-:W2:Y:S01]  /*62940*/  LDL.LU.64 R22, [R1+0x3c58] ;  /* 0x003c580001167983 */ /* 0x000ea20000300a00 */
[----:B------:R-:W-:Y:S02]  /*62950*/  STL [R1+0x3b40], R3 ;  /* 0x003b400301007387 */ /* 0x000fe40000100800 */
        /* <DEDUP_REMOVED lines=46> */
[----:B------:R-:W2:Y:S02]  /*62c40*/  LDL.LU.64 R24, [R1+0x3bd0] ;  /* 0x003bd00001187983 */ /* 0x000ea40000300a00 */
[----:B------:R-:W-:-:S02]  /*62c50*/  IMAD.MOV.U32 R3, RZ, RZ, R22 ;  /* 0x000000ffff037224 */ /* 0x000fc400078e0016 */
[----:B------:R-:W-:Y:S11]  /*62c60*/  IMAD.MOV.U32 R6, RZ, RZ, R23 ;  /* 0x000000ffff067224 */ /* 0x000ff600078e0017 */
[----:B------:R-:W-:Y:S05]  /*62c70*/  @!UPT UIADD3 URZ, URZ, URZ, URZ ;  /* 0x0000003f3f3ff290 */ /* 0x000fea000fffe03f */
[----:B------:R2:W-:Y:S01]  /*62c80*/  STL.64 [R1+0x940], R16 ;  /* 0x0009401001007387 */ /* 0x0005e20000100a00 */
[----:B------:R0:W-:Y:S02]  /*62c90*/  STL.64 [R1+0x948], R18 ;  /* 0x0009481201007387 */ /* 0x0001e40000100a00 */
[----:B------:R-:W3:Y:S02]  /*62ca0*/  LDL.LU.64 R22, [R1+0x3bc8] ;  /* 0x003bc80001167983 */ /* 0x000ee40000300a00 */
[----:B------:R-:W3:Y:S02]  /*62cb0*/  LDL.LU.64 R20, [R1+0x3bc0] ;  /* 0x003bc00001147983 */ /* 0x000ee40000300a00 */
[----:B--2---:R-:W-:Y:S02]  /*62cc0*/  IMAD.MOV.U32 R17, RZ, RZ, R25 ;  /* 0x000000ffff117224 */ /* 0x004fe400078e0019 */
[----:B0-----:R-:W-:Y:S02]  /*62cd0*/  IMAD.MOV.U32 R18, RZ, RZ, R24 ;  /* 0x000000ffff127224 */ /* 0x001fe400078e0018 */
[C---:B---3--:R-:W-:Y:S01]  /*62ce0*/  HMMA.16816.F32 R24, R20.reuse, R26, R12 ;  /* 0x0000001a1418723c */ /* 0x048fe2000000180c */
        /* <DEDUP_REMOVED lines=20> */
[----:B------:R-:W-:Y:S01]  /*62e30*/  IMAD.MOV.U32 R11, RZ, RZ, R29 ;  /* 0x000000ffff0b7224 */ /* 0x000fe200078e001d */
[C---:B--2---:R-:W-:Y:S02]  /*62e40*/  HMMA.16816.F32 R24, R20.reuse, R26, R12 ;  /* 0x0000001a1418723c */ /* 0x044fe4000000180c */
[----:B------:R-:W2:Y:S01]  /*62e50*/  LDL.LU.64 R14, [R1+0x3b70] ;  /* 0x003b7000010e7983 */ /* 0x000ea20000300a00 */
[----:B------:R-:W3:Y:S11]  /*62e60*/  LDL.LU.64 R12, [R1+0x3b68] ;  /* 0x003b6800010c7983 */ /* 0x000ef60000300a00 */
[----:B------:R-:W-:Y:S09]  /*62e70*/  @!UPT UIADD3 URZ, URZ, URZ, URZ ;  /* 0x0000003f3f3ff290 */ /* 0x000ff2000fffe03f */
[----:B------:R-:W-:Y:S01]  /*62e80*/  STL.64 [R1+0x900], R24 ;  /* 0x0009001801007387 */ /* 0x000fe20000100a00 */
[----:B------:R-:W-:Y:S01]  /*62e90*/  STL.64 [R1+0x908], R26 ;  /* 0x0009081a01007387 */ /* 0x000fe20000100a00 */
[----:B--2---:R-:W-:Y:S11]  /*62ea0*/  HMMA.16816.F32 R8, R20, R14, R8 ;  /* 0x0000000e1408723c */ /* 0x004ff60000001808 */
[----:B------:R-:W-:Y:S11]  /*62eb0*/  @!UPT UIADD3 URZ, URZ, URZ, URZ ;  /* 0x0000003f3f3ff290 */ /* 0x000ff6000fffe03f */
[----:B------:R-:W-:Y:S01]  /*62ec0*/  @!UPT UIADD3 URZ, URZ, URZ, URZ ;  /* 0x0000003f3f3ff290 */ /* 0x000fe2000fffe03f */
[----:B------:R-:W-:Y:S01]  /*62ed0*/  STL.64 [R1+0x8f0], R8 ;  /* 0x0008f00801007387 */ /* 0x000fe20000100a00 */
[----:B------:R0:W-:Y:S03]  /*62ee0*/  STL.64 [R1+0x8f8], R10 ;  /* 0x0008f80a01007387 */ /* 0x0001e60000100a00 */
[----:B0-----:R-:W2:Y:S01]  /*62ef0*/  LDL.LU.64 R10, [R1+0x3b60] ;  /* 0x003b6000010a7983 */ /* 0x001ea20000300a00 */
[----:B------:R-:W3:Y:S02]  /*62f00*/  LDL.LU.64 R8, [R1+0x3b58] ;  /* 0x003b580001087983 */ /* 0x000ee40000300a00 */
[----:B------:R-:W-:Y:S02]  /*62f10*/  IMAD.MOV.U32 R16, RZ, RZ, R28 ;  /* 0x000000ffff107224 */ /* 0x000fe400078e001c */
[----:B----4-:R-:W-:Y:S02]  /*62f20*/  IMAD.MOV.U32 R19, RZ, RZ, R0 ;  /* 0x000000ffff137224 */ /* 0x010fe400078e0000 */
[----:B------:R-:W0:Y:S01]  /*62f30*/  S2R R0, SR_TID.X ;  /* 0x0000000000007919 */ /* 0x000e220000002100 */
[----:B------:R-:W-:-:S02]  /*62f40*/  IMAD.MOV.U32 R27, RZ, RZ, R2 ;  /* 0x000000ffff1b7224 */ /* 0x000fc400078e0002 */
[----:B------:R-:W1:Y:S01]  /*62f50*/  S2R R2, SR_TID.X ;  /* 0x0000000000027919 */ /* 0x000e620000002100 */
[----:B0-----:R-:W-:Y:S01]  /*62f60*/  LOP3.LUT R0, R0, 0x7, RZ, 0xc0, !PT ;  /* 0x0000000700007812 */ /* 0x001fe200078ec0ff */
[----:B-1----:R-:W-:-:S04]  /*62f70*/  IMAD.SHL.U32 R2, R2, 0x2, RZ ;  /* 0x0000000202027824 */ /* 0x002fc800078e00ff */
[----:B------:R-:W-:Y:S02]  /*62f80*/  IMAD R0, R0, 0x110, RZ ;  /* 0x0000011000007824 */ /* 0x000fe400078e02ff */
[----:B------:R-:W-:Y:S01]  /*62f90*/  IMAD.MOV.U32 R26, RZ, RZ, R4 ;  /* 0x000000ffff1a7224 */ /* 0x000fe200078e0004 */
[----:B--2---:R-:W-:Y:S11]  /*62fa0*/  HMMA.16816.F32 R16, R20, R10, R16 ;  /* 0x0000000a1410723c */ /* 0x004ff60000001810 */
[----:B------:R-:W-:Y:S11]  /*62fb0*/  @!UPT UIADD3 URZ, URZ, URZ, URZ ;  /* 0x0000003f3f3ff290 */ /* 0x000ff6000fffe03f */
[----:B------:R-:W-:Y:S01]  /*62fc0*/  @!UPT UIADD3 URZ, URZ, URZ, URZ ;  /* 0x0000003f3f3ff290 */ /* 0x000fe2000fffe03f */
[----:B------:R-:W-:Y:S01]  /*62fd0*/  STL.64 [R1+0xf0], R16 ;  /* 0x0000f01001007387 */ /* 0x000fe20000100a00 */
[----:B------:R-:W-:Y:S02]  /*62fe0*/  STL.64 [R1+0xf8], R18 ;  /* 0x0000f81201007387 */ /* 0x000fe40000100a00 */
[----:B------:R-:W0:Y:S04]  /*62ff0*/  LDSM.16.MT88.4 R16, [R7+0x18000] ;  /* 0x018000000710783b */ /* 0x000e280000004200 */
[----:B---3--:R-:W-:Y:S01]  /*63000*/  IMAD.MOV.U32 R14, RZ, RZ, R9 ;  /* 0x000000ffff0e7224 */ /* 0x008fe200078e0009 */
[----:B------:R-:W-:-:S04]  /*63010*/  LOP3.LUT R9, R0, 0x30, R2, 0x78, !PT ;  /* 0x0000003000097812 */ /* 0x000fc800078e7802 */
[----:B------:R-:W-:Y:S01]  /*63020*/  LOP3.LUT R9, R9, 0x40, RZ, 0x3c, !PT ;  /* 0x0000004009097812 */ /* 0x000fe200078e3cff */
[----:B0-----:R-:W-:Y:S01]  /*63030*/  STL.64 [R1+0x3a58], R18 ;  /* 0x003a581201007387 */ /* 0x001fe20000100a00 */
[----:B------:R-:W-:Y:S03]  /*63040*/  STL.64 [R1+0x3a50], R16 ;  /* 0x003a501001007387 */ /* 0x000fe60000100a00 */
[----:B------:R-:W0:Y:S02]  /*63050*/  LDSM.16.M88.4 R16, [R9+0x20080] ;  /* 0x020080000910783b */ /* 0x000e240000000200 */
[----:B0-----:R-:W-:Y:S02]  /*63060*/  STL.64 [R1+0xc0], R16 ;  /* 0x0000c01001007387 */ /* 0x001fe40000100a00 */
[----:B------:R-:W-:Y:S02]  /*63070*/  IMAD.MOV.U32 R2, RZ, RZ, R16 ;  /* 0x000000ffff027224 */ /* 0x000fe400078e0010 */
[----:B------:R-:W-:Y:S02]  /*63080*/  STL.64 [R1+0xc8], R18 ;  /* 0x0000c81201007387 */ /* 0x000fe40000100a00 */
[----:B------:R-:W-:-:S02]  /*63090*/  IMAD.MOV.U32 R0, RZ, RZ, R17 ;  /* 0x000000ffff007224 */ /* 0x000fc400078e0011 */
        /* <DEDUP_REMOVED lines=13> */
[----:B0-----:R-:W-:Y:S01]  /*63170*/  STL.64 [R1+0x80], R16 ;  /* 0x0000801001007387 */ /* 0x001fe20000100a00 */
[----:B------:R-:W-:Y:S02]  /*63180*/  STL.64 [R1+0x88], R18 ;  /* 0x0000881201007387 */ /* 0x000fe40000100a00 */
[----:B------:R-:W0:Y:S01]  /*63190*/  LDSM.16.M88.4 R16, [R9+0x22880] ;  /* 0x022880000910783b */ /* 0x000e220000000200 */
[----:B------:R-:W-:Y:S01]  /*631a0*/  HMMA.16816.F32 R24, R20, R26, R12 ;  /* 0x0000001a1418723c */ /* 0x000fe2000000180c */
[----:B------:R-:W-:Y:S04]  /*631b0*/  LDSM.16.M88.4 R12, [R9+0x23880] ;  /* 0x02388000090c783b */ /* 0x000fe80000000200 */
[----:B0-----:R-:W-:Y:S01]  /*631c0*/  STL.64 [R1+0x70], R16 ;  /* 0x0000701001007387 */ /* 0x001fe20000100a00 */
[----:B------:R-:W-:Y:S02]  /*631d0*/  STL.64 [R1+0x78], R18 ;  /* 0x0000781201007387 */ /* 0x000fe40000100a00 */
[----:B------:R-:W0:Y:S11]  /*631e0*/  LDSM.16.M88.4 R16, [R9+0x23080] ;  /* 0x023080000910783b */ /* 0x000e360000000200 */
[----:B------:R-:W-:Y:S04]  /*631f0*/  @!UPT UIADD3 URZ, URZ, URZ, URZ ;  /* 0x0000003f3f3ff290 */ /* 0x000fe8000fffe03f */
[----:B------:R-:W-:Y:S01]  /*63200*/  STL.64 [R1+0xe0], R24 ;  /* 0x0000e01801007387 */ /* 0x000fe20000100a00 */
[----:B------:R-:W-:Y:S02]  /*63210*/  STL.64 [R1+0xe8], R26 ;  /* 0x0000e81a01007387 */ /* 0x000fe40000100a00 */
[----:B------:R-:W1:Y:S02]  /*63220*/  LDSM.16.M88.4 R24, [R9+0x24080] ;  /* 0x024080000918783b */ /* 0x000e640000000200 */
[----:B0-----:R-:W-:Y:S02]  /*63230*/  STL.64 [R1+0x60], R16 ;  /* 0x0000601001007387 */ /* 0x001fe40000100a00 */
[----:B------:R-:W-:Y:S02]  /*63240*/  STL.64 [R1+0x68], R18 ;  /* 0x0000681201007387 */ /* 0x000fe40000100a00 */
[----:B------:R-:W0:Y:S04]  /*63250*/  LDSM.16.M88.4 R16, [R9+0x24880] ;  /* 0x024880000910783b */ /* 0x000e280000000200 */
[----:B------:R-:W-:Y:S01]  /*63260*/  STL.64 [R1+0x50], R12 ;  /* 0x0000500c01007387 */ /* 0x000fe20000100a00 */
[----:B------:R-:W-:Y:S02]  /*63270*/  STL.64 [R1+0x58], R14 ;  /* 0x0000580e01007387 */ /* 0x000fe40000100a00 */
[----:B------:R-:W2:Y:S04]  /*63280*/  LDSM.16.M88.4 R12, [R9+0x25080] ;  /* 0x02508000090c783b */ /* 0x000ea80000000200 */
[----:B-1----:R-:W-:Y:S02]  /*63290*/  STL.64 [R1+0x40], R24 ;  /* 0x0000401801007387 */ /* 0x002fe40000100a00 */
[----:B------:R-:W-:Y:S02]  /*632a0*/  STL.64 [R1+0x48], R26 ;  /* 0x0000481a01007387 */ /* 0x000fe40000100a00 */
[----:B------:R-:W-:Y:S04]  /*632b0*/  LDSM.16.M88.4 R24, [R9+0x26880] ;  /* 0x026880000918783b */ /* 0x000fe80000000200 */
[----:B0-----:R-:W-:Y:S01]  /*632c0*/  STL.64 [R1+0x30], R16 ;  /* 0x0000301001007387 */ /* 0x001fe20000100a00 */
[----:B------:R-:W-:Y:S02]  /*632d0*/  STL.64 [R1+0x38], R18 ;  /* 0x0000381201007387 */ /* 0x000fe40000100a00 */
[----:B------:R-:W0:Y:S04]  /*632e0*/  LDSM.16.M88.4 R16, [R9+0x25880] ;  /* 0x025880000910783b */ /* 0x000e280000000200 */
[----:B--2---:R-:W-:Y:S02]  /*632f0*/  STL.64 [R1+0x20], R12 ;  /* 0x0000200c01007387 */ /* 0x004fe40000100a00 */
[----:B------:R-:W-:Y:S01]  /*63300*/  IMAD.MOV.U32 R29, RZ, RZ, R12 ;  /* 0x000000ffff1d7224 */ /* 0x000fe200078e000c */
[----:B------:R-:W-:Y:S01]  /*63310*/  STL.64 [R1+0x28], R14 ;  /* 0x0000280e01007387 */ /* 0x000fe20000100a00 */
[----:B------:R-:W-:-:S02]  /*63320*/  IMAD.MOV.U32 R28, RZ, RZ, R13 ;  /* 0x000000ffff1c7224 */ /* 0x000fc400078e000d */
[----:B------:R-:W1:Y:S01]  /*63330*/  LDSM.16.M88.4 R12, [R9+0x26080] ;  /* 0x02608000090c783b */ /* 0x000e620000000200 */
[----:B0-----:R-:W-:Y:S03]  /*63340*/  STL.64 [R1+0x10], R16 ;  /* 0x0000101001007387 */ /* 0x001fe60000100a00 */
[----:B------:R-:W-:Y:S02]  /*63350*/  STL.64 [R1+0x18], R18 ;  /* 0x0000181201007387 */ /* 0x000fe40000100a00 */
[----:B------:R-:W-:Y:S01]  /*63360*/  STL [R1+0x32e4], R26 ;  /* 0x0032e41a01007387 */ /* 0x000fe20000100800 */
[----:B-1----:R-:W-:Y:S01]  /*63370*/  STL.64 [R1], R12 ;  /* 0x0000000c01007387 */ /* 0x002fe20000100a00 */
[----:B------:R-:W-:Y:S02]  /*63380*/  STL.64 [R1+0x8], R14 ;  /* 0x0000080e01007387 */ /* 0x000fe40000100a00 */
[----:B------:R-:W0:Y:S04]  /*63390*/  LDSM.16.M88.4 R12, [R9+0x27080] ;  /* 0x02708000090c783b */ /* 0x000e280000000200 */
[----:B------:R-:W-:Y:S01]  /*633a0*/  STL [R1+0x32e0], R27 ;  /* 0x0032e01b01007387 */ /* 0x000fe20000100800 */
[----:B------:R-:W-:Y:S04]  /*633b0*/  STL.64 [R1+0x3a08], R24 ;  /* 0x003a081801007387 */ /* 0x000fe80000100a00 */
[----:B------:R-:W1:Y:S04]  /*633c0*/  LDSM.16.M88.4 R8, [R9+0x27880] ;  /* 0x027880000908783b */ /* 0x000e680000000200 */
[----:B0-----:R-:W-:Y:S01]  /*633d0*/  STL [R1+0x304c], R14 ;  /* 0x00304c0e01007387 */ /* 0x001fe20000100800 */
[----:B------:R-:W-:Y:S02]  /*633e0*/  STL [R1+0x3048], R15 ;  /* 0x0030480f01007387 */ /* 0x000fe40000100800 */
[----:B------:R0:W-:Y:S02]  /*633f0*/  STL.64 [R1+0x3968], R12 ;  /* 0x0039680c01007387 */ /* 0x0001e40000100a00 */
[----:B0-----:R-:W2:Y:S01]  /*63400*/  LDL.LU R12, [R1+0x4b0] ;  /* 0x0004b000010c7983 */ /* 0x001ea20000300800 */
[----:B------:R-:W2:Y:S02]  /*63410*/  LDL.LU R13, [R1+0x4b4] ;  /* 0x0004b400010d7983 */ /* 0x000ea40000300800 */
[----:B------:R-:W3:Y:S02]  /*63420*/  LDL.LU R14, [R1+0x4b8] ;  /* 0x0004b800010e7983 */ /* 0x000ee40000300800 */
[----:B------:R-:W3:Y:S02]  /*63430*/  LDL.LU R15, [R1+0x4bc] ;  /* 0x0004bc00010f7983 */ /* 0x000ee40000300800 */
[----:B---3--:R-:W-:Y:S01]  /*63440*/  STL.64 [R1+0x3a18], R14 ;  /* 0x003a180e01007387 */ /* 0x008fe20000100a00 */
[----:B--2---:R0:W-:Y:S03]  /*63450*/  STL.64 [R1+0x3a10], R12 ;  /* 0x003a100c01007387 */ /* 0x0041e60000100a00 */
[----:B0-----:R-:W2:Y:S01]  /*63460*/  LDL.64 R12, [R1+0xa0] ;  /* 0x0000a000010c7983 */ /* 0x001ea20000100a00 */
[----:B------:R-:W-:-:S02]  /*63470*/  IMAD.MOV.U32 R18, RZ, RZ, R3 ;  /* 0x000000ffff127224 */ /* 0x000fc400078e0003 */
[----:B------:R-:W-:Y:S01]  /*63480*/  IMAD.MOV.U32 R19, RZ, RZ, R6 ;  /* 0x000000ffff137224 */ /* 0x000fe200078e0006 */
[----:B--2---:R0:W-:Y:S04]  /*63490*/  STL.64 [R1+0x3a28], R12 ;  /* 0x003a280c01007387 */ /* 0x0041e80000100a00 */
[----:B0-----:R-:W2:Y:S01]  /*634a0*/  LDL.LU R12, [R1+0x4e0] ;  /* 0x0004e000010c7983 */ /* 0x001ea20000300800 */
[----:B------:R-:W2:Y:S02]  /*634b0*/  LDL.LU R13, [R1+0x4e4] ;  /* 0x0004e400010d7983 */ /* 0x000ea40000300800 */
[----:B------:R-:W3:Y:S02]  /*634c0*/  LDL.LU R14, [R1+0x4e8] ;  /* 0x0004e800010e7983 */ /* 0x000ee40000300800 */
[----:B------:R-:W3:Y:S01]  /*634d0*/  LDL.LU R15, [R1+0x4ec] ;  /* 0x0004ec00010f7983 */ /* 0x000ee20000300800 */
[----:B------:R-:W4:Y:S01]  /*634e0*/  LDL.LU R3, [R1+0x3b50] ;  /* 0x003b500001037983 */ /* 0x000f220000300800 */
[----:B------:R-:W4:Y:S02]  /*634f0*/  LDL.LU R6, [R1+0x3b4c] ;  /* 0x003b4c0001067983 */ /* 0x000f240000300800 */
[----:B------:R-:W-:Y:S01]  /*63500*/  STL.64 [R1+0x3a70], R18 ;  /* 0x003a701201007387 */ /* 0x000fe20000100a00 */
[----:B---3--:R-:W-:Y:S01]  /*63510*/  STL.64 [R1+0x3a48], R14 ;  /* 0x003a480e01007387 */ /* 0x008fe20000100a00 */
[----:B--2---:R-:W-:Y:S02]  /*63520*/  STL.64 [R1+0x3a40], R12 ;  /* 0x003a400c01007387 */ /* 0x004fe40000100a00 */
[----:B------:R-:W2:Y:S02]  /*63530*/  LDL.64 R24, [R1+0x80] ;  /* 0x0000800001187983 */ /* 0x000ea40000100a00 */
[----:B--2---:R0:W-:Y:S04]  /*63540*/  STL.64 [R1+0x3a20], R24 ;  /* 0x003a201801007387 */ /* 0x0041e80000100a00 */
[----:B0-----:R-:W2:Y:S01]  /*63550*/  LDL.LU R24, [R1+0x4d0] ;  /* 0x0004d00001187983 */ /* 0x001ea20000300800 */
[----:B------:R-:W2:Y:S02]  /*63560*/  LDL.LU R25, [R1+0x4d4] ;  /* 0x0004d40001197983 */ /* 0x000ea40000300800 */
[----:B------:R-:W3:Y:S02]  /*63570*/  LDL.LU R26, [R1+0x4d8] ;  /* 0x0004d800011a7983 */ /* 0x000ee40000300800 */
[----:B------:R-:W3:Y:S01]  /*63580*/  LDL.LU R27, [R1+0x4dc] ;  /* 0x0004dc00011b7983 */ /* 0x000ee20000300800 */
[----:B------:R-:W2:Y:S01]  /*63590*/  LDL.LU R18, [R1+0x178] ;  /* 0x0001780001127983 */ /* 0x000ea20000300800 */
[----:B------:R-:W2:Y:S03]  /*635a0*/  LDL.LU R19, [R1+0x17c] ;  /* 0x00017c0001137983 */ /* 0x000ea60000300800 */
[----:B--2---:R4:W-:Y:S01]  /*635b0*/  STL.64 [R1+0x3a88], R18 ;  /* 0x003a881201007387 */ /* 0x0049e20000100a00 */
[----:B------:R-:W2:Y:S02]  /*635c0*/  LDL.LU R12, [R1+0x4f0] ;  /* 0x0004f000010c7983 */ /* 0x000ea40000300800 */
[----:B------:R-:W2:Y:S02]  /*635d0*/  LDL.LU R13, [R1+0x4f4] ;  /* 0x0004f400010d7983 */ /* 0x000ea40000300800 */
[----:B------:R-:W2:Y:S01]  /*635e0*/  LDL.LU R14, [R1+0x4f8] ;  /* 0x0004f800010e7983 */ /* 0x000ea20000300800 */
[----:B------:R-:W2:Y:S01]  /*635f0*/  LDL.LU R15, [R1+0x4fc] ;  /* 0x0004fc00010f7983 */ /* 0x000ea20000300800 */
[----:B----4-:R-:W-:-:S02]  /*63600*/  IMAD.MOV.U32 R18, RZ, RZ, R6 ;  /* 0x000000ffff127224 */ /* 0x010fc400078e0006 */
[----:B------:R-:W-:Y:S01]  /*63610*/  IMAD.MOV.U32 R19, RZ, RZ, R3 ;  /* 0x000000ffff137224 */ /* 0x000fe200078e0003 */
        /* <DEDUP_REMOVED lines=8> */
[----:B------:R-:W2:Y:S01]  /*636a0*/  LDL.LU R15, [R1+0x50c] ;  /* 0x00050c00010f7983 */ /* 0x000ea20000300800 */
[----:B------:R-:W2:Y:S01]  /*636b0*/  LDL.LU R18, [R1+0x198] ;  /* 0x0001980001127983 */ /* 0x000ea20000300800 */
[----:B------:R-:W2:Y:S03]  /*636c0*/  LDL.LU R19, [R1+0x19c] ;  /* 0x00019c0001137983 */ /* 0x000ea60000300800 */
[----:B--2---:R3:W-:Y:S02]  /*636d0*/  STL.64 [R1+0x3ab8], R18 ;  /* 0x003ab81201007387 */ /* 0x0047e40000100a00 */
[----:B---3--:R-:W-:-:S02]  /*636e0*/  IMAD.MOV.U32 R18, RZ, RZ, R3 ;  /* 0x000000ffff127224 */ /* 0x008fc400078e0003 */
[----:B----4-:R-:W-:Y:S01]  /*636f0*/  IMAD.MOV.U32 R19, RZ, RZ, R6 ;  /* 0x000000ffff137224 */ /* 0x010fe200078e0006 */
[----:B------:R-:W2:Y:S01]  /*63700*/  LDL.LU R3, [R1+0x3b40] ;  /* 0x003b400001037983 */ /* 0x000ea20000300800 */
[----:B------:R-:W3:Y:S03]  /*63710*/  LDL.LU R6, [R1+0x3b3c] ;  /* 0x003b3c0001067983 */ /* 0x000ee60000300800 */
[----:B------:R-:W-:Y:S01]  /*63720*/  STL.64 [R1+0x3ad0], R18 ;  /* 0x003ad01201007387 */ /* 0x000fe20000100a00 */
[----:B------:R-:W-:Y:S02]  /*63730*/  STL.64 [R1+0x3a80], R14 ;  /* 0x003a800e01007387 */ /* 0x000fe40000100a00 */
[----:B------:R0:W-:Y:S02]  /*63740*/  STL.64 [R1+0x3a78], R12 ;  /* 0x003a780c01007387 */ /* 0x0001e40000100a00 */
[----:B0-----:R-:W4:Y:S01]  /*63750*/  LDL.LU R12, [R1+0xa20] ;  /* 0x000a2000010c7983 */ /* 0x001f220000300800 */
[----:B------:R-:W4:Y:S02]  /*63760*/  LDL.LU R13, [R1+0xa24] ;  /* 0x000a2400010d7983 */ /* 0x000f240000300800 */
[----:B------:R-:W2:Y:S02]  /*63770*/  LDL.LU R14, [R1+0xa28] ;  /* 0x000a2800010e7983 */ /* 0x000ea40000300800 */
[----:B------:R-:W2:Y:S01]  /*63780*/  LDL.LU R15, [R1+0xa2c] ;  /* 0x000a2c00010f7983 */ /* 0x000ea20000300800 */
[----:B------:R-:W2:Y:S01]  /*63790*/  LDL.LU R18, [R1+0x1b8] ;  /* 0x0001b80001127983 */ /* 0x000ea20000300800 */
[----:B------:R-:W2:Y:S03]  /*637a0*/  LDL.LU R19, [R1+0x1bc] ;  /* 0x0001bc0001137983 */ /* 0x000ea60000300800 */
        /* <DEDUP_REMOVED lines=19> */
[----:B------:R-:W2:Y:S03]  /*638e0*/  LDL.LU R19, [R1+0x1dc] ;  /* 0x0001dc0001137983 */ /* 0x000ea60000300800 */
        /* <DEDUP_REMOVED lines=8> */
[----:B------:R-:W3:Y:S04]  /*63970*/  LDL.LU R3, [R1+0x3b30] ;  /* 0x003b300001037983 */ /* 0x000ee80000300800 */
        /* <DEDUP_REMOVED lines=18> */
[----:B------:R-:W-:Y:S01]  /*63aa0*/  IMAD.MOV.U32 R19, RZ, RZ, R6 ;  /* 0x000000ffff137224 */ /* 0x000fe200078e0006 */
[----:B----4-:R-:W-:Y:S01]  /*63ab0*/  STL.64 [R1+0x3b28], R14 ;  /* 0x003b280e01007387 */ /* 0x010fe20000100a00 */
[----:B--2---:R0:W-:Y:S03]  /*63ac0*/  STL.64 [R1+0x3b20], R12 ;  /* 0x003b200c01007387 */ /* 0x0041e60000100a00 */
[----:B0-----:R-:W2:Y:S01]  /*63ad0*/  LDL.LU R12, [R1+0xa90] ;  /* 0x000a9000010c7983 */ /* 0x001ea20000300800 */
[----:B------:R-:W2:Y:S02]  /*63ae0*/  LDL.LU R13, [R1+0xa94] ;  /* 0x000a9400010d7983 */ /* 0x000ea40000300800 */
[----:B------:R-:W2:Y:S02]  /*63af0*/  LDL.LU R14, [R1+0xa98] ;  /* 0x000a9800010e7983 */ /* 0x000ea40000300800 */
[----:B------:R-:W2:Y:S01]  /*63b00*/  LDL.LU R15, [R1+0xa9c] ;  /* 0x000a9c00010f7983 */ /* 0x000ea20000300800 */
[----:B------:R-:W-:Y:S01]  /*63b10*/  STL.64 [R1+0x3a38], R26 ;  /* 0x003a381a01007387 */ /* 0x000fe20000100a00 */
[----:B------:R0:W-:Y:S03]  /*63b20*/  STL.64 [R1+0x3a30], R24 ;  /* 0x003a301801007387 */ /* 0x0001e60000100a00 */
[----:B0-----:R-:W4:Y:S01]  /*63b30*/  LDL.64 R24, [R1+0xb0] ;  /* 0x0000b00001187983 */ /* 0x001f220000100a00 */
[----:B-1----:R-:W-:Y:S02]  /*63b40*/  STL [R1+0x3034], R10 ;  /* 0x0030340a01007387 */ /* 0x002fe40000100800 */
[----:B------:R-:W-:Y:S02]  /*63b50*/  STL [R1+0x3030], R11 ;  /* 0x0030300b01007387 */ /* 0x000fe40000100800 */
[----:B------:R0:W-:Y:S02]  /*63b60*/  STL.64 [R1+0x39b0], R8 ;  /* 0x0039b00801007387 */ /* 0x0001e40000100a00 */
[----:B0-----:R-:W-:-:S02]  /*63b70*/  IMAD.MOV.U32 R8, RZ, RZ, R5 ;  /* 0x000000ffff087224 */ /* 0x001fc400078e0005 */
[----:B------:R-:W-:Y:S02]  /*63b80*/  IMAD.MOV.U32 R9, RZ, RZ, R4 ;  /* 0x000000ffff097224 */ /* 0x000fe400078e0004 */
[----:B------:R-:W0:Y:S04]  /*63b90*/  LDSM.16.MT88.4 R4, [R7+0x18080] ;  /* 0x018080000704783b */ /* 0x000e280000004200 */
[----:B0-----:R-:W-:Y:S01]  /*63ba0*/  STL.64 [R1+0x3950], R6 ;  /* 0x0039500601007387 */ /* 0x001fe20000100a00 */
        /* <DEDUP_REMOVED lines=50> */
[----:B------:R-:W-:Y:S02]  /*63ed0*/  IMAD.MOV.U32 R4, RZ, RZ, R2 ;  /* 0x000000ffff047224 */ /* 0x000fe400078e0002 */
[----:B------:R-:W-:Y:S01]  /*63ee0*/  IMAD.MOV.U32 R5, RZ, RZ, R0 ;  /* 0x000000ffff057224 */ /* 0x000fe200078e0000 */
[C---:B--2---:R-:W-:Y:S01]  /*63ef0*/  HMMA.16816.F32 R16, R20.reuse, R18, R12 ;  /* 0x000000121410723c */ /* 0x044fe2000000180c */
[----:B------:R-:W2:Y:S01]  /*63f00*/  LDL.LU.64 R14, [R1+0x3a80] ;  /* 0x003a8000010e7983 */ /* 0x000ea20000300a00 */
[----:B------:R-:W2:Y:S11]  /*63f10*/  LDL.LU.64 R12, [R1+0x3a78] ;  /* 0x003a7800010c7983 */ /* 0x000eb60000300a00 */
[----:B------:R-:W-:Y:S10]  /*63f20*/  @!UPT UIADD3 URZ, URZ, URZ, URZ ;  /* 0x0000003f3f3ff290 */ /* 0x000ff4000fffe03f */
[----:B------:R0:W-:Y:S01]  /*63f30*/  STL.64 [R1+0x5a0], R16 ;  /* 0x0005a01001007387 */ /* 0x0001e20000100a00 */
[----:B------:R-:W-:Y:S02]  /*63f40*/  IMAD.MOV.U32 R2, RZ, RZ, R18 ;  /* 0x000000ffff027224 */ /* 0x000fe400078e0012 */
[----:B------:R-:W-:Y:S02]  /*63f50*/  IMAD.MOV.U32 R0, RZ, RZ, R19 ;  /* 0x000000ffff007224 */ /* 0x000fe400078e0013 */
[----:B------:R-:W2:Y:S03]  /*63f60*/  LDL.LU.64 R18, [R1+0x3a70] ;  /* 0x003a700001127983 */ /* 0x000ea60000300a00 */
[----:B------:R-:W-:Y:S02]  /*63f70*/  STL [R1+0x3284], R0 ;  /* 0x0032840001007387 */ /* 0x000fe40000100800 */
[----:B------:R-:W-:Y:S01]  /*63f80*/  STL [R1+0x3280], R2 ;  /* 0x0032800201007387 */ /* 0x000fe20000100800 */
[----:B--2---:R-:W-:Y:S01]  /*63f90*/  HMMA.16816.F32 R20, R20, R18, R12 ;  /* 0x000000121414723c */ /* 0x004fe2000000180c */
[----:B------:R-:W2:Y:S01]  /*63fa0*/  LDL.LU.64 R14, [R1+0x3a68] ;  /* 0x003a6800010e7983 */ /* 0x000ea20000300a00 */
[----:B------:R-:W2:Y:S02]  /*63fb0*/  LDL.LU.64 R12, [R1+0x3a60] ;  /* 0x003a6000010c7983 */ /* 0x000ea40000300a00 */
[----:B------:R-:W2:Y:S02]  /*63fc0*/  LDL.LU.64 R18, [R1+0x3a58] ;  /* 0x003a580001127983 */ /* 0x000ea40000300a00 */
[----:B0-----:R-:W2:Y:S11]  /*63fd0*/  LDL.LU.64 R16, [R1+0x3a50] ;  /* 0x003a500001107983 */ /* 0x001eb60000300a00 */
[----:B------:R-:W-:Y:S06]  /*63fe0*/  @!UPT UIADD3 URZ, URZ, URZ, URZ ;  /* 0x0000003f3f3ff290 */ /* 0x000fec000fffe03f */
[----:B------:R0:W-:Y:S01]  /*63ff0*/  STL.64 [R1+0xd0], R20 ;  /* 0x0000d01401007387 */ /* 0x0001e20000100a00 */
[----:B------:R1:W-:Y:S03]  /*64000*/  STL.64 [R1+0xd8], R22 ;  /* 0x0000d81601007387 */ /* 0x0003e60000100a00 */
        /* <DEDUP_REMOVED lines=8> */
[----:B------:R-:W-:Y:S02]  /*64090*/  STL.64 [R1+0x598], R6 ;  /* 0x0005980601007387 */ /* 0x000fe40000100a00 */
[----:B------:R-:W3:Y:S02]  /*640a0*/  LDL.LU.64 R26, [R1+0x3a38] ;  /* 0x003a3800011a7983 */ /* 0x000ee40000300a00 */
[----:B----4-:R-:W-:Y:S02]  /*640b0*/  IMAD.MOV.U32 R5, RZ, RZ, R24 ;  /* 0x000000ffff057224 */ /* 0x010fe400078e0018 */
[----:B------:R-:W-:Y:S01]  /*640c0*/  IMAD.MOV.U32 R4, RZ, RZ, R25 ;  /* 0x000000ffff047224 */ /* 0x000fe200078e0019 */
[----:B--2---:R-:W-:Y:S01]  /*640d0*/  HMMA.16816.F32 R12, R16, R24, R12 ;  /* 0x00000018100c723c */ /* 0x004fe2000000180c */
[----:B------:R-:W2:Y:S11]  /*640e0*/  LDL.LU.64 R24, [R1+0x3a30] ;  /* 0x003a300001187983 */ /* 0x000eb60000300a00 */
[----:B------:R-:W-:Y:S11]  /*640f0*/  @!UPT UIADD3 URZ, URZ, URZ, URZ ;  /* 0x0000003f3f3ff290 */ /* 0x000ff6000fffe03f */
[----:B------:R0:W-:Y:S01]  /*64100*/  STL.64 [R1+0x580], R12 ;  /* 0x0005800c01007387 */ /* 0x0001e20000100a00 */
[----:B------:R-:W-:Y:S03]  /*64110*/  STL [R1+0x588], R14 ;  /* 0x0005880e01007387 */ /* 0x000fe60000100800 */
[----:B0-----:R-:W2:Y:S01]  /*64120*/  LDL.LU.64 R12, [R1+0x3a28] ;  /* 0x003a2800010c7983 */ /* 0x001ea20000300a00 */
[----:B---3--:R-:W-:Y:S02]  /*64130*/  IMAD.MOV.U32 R23, RZ, RZ, R3 ;  /* 0x000000ffff177224 */ /* 0x008fe400078e0003 */
[----:B------:R-:W-:-:S05]  /*64140*/  IMAD.MOV.U32 R3, RZ, RZ, R15 ;  /* 0x000000ffff037224 */ /* 0x000fca00078e000f */
[----:B------:R-:W-:Y:S01]  /*64150*/  STL [R1+0x3130], R3 ;  /* 0x0031300301007387 */ /* 0x000fe20000100800 */
[C---:B--2---:R-:W-:Y:S01]  /*64160*/  HMMA.16816.F32 R24, R16.reuse, R12, R24 ;  /* 0x0000000c1018723c */ /* 0x044fe20000001818 */
[----:B------:R-:W-:Y:S02]  /*64170*/  IMAD.MOV.U32 R7, RZ, RZ, R12 ;  /* 0x000000ffff077224 */ /* 0x000fe400078e000c */
[----:B------:R-:W-:Y:S11]  /*64180*/  IMAD.MOV.U32 R6, RZ, RZ, R13 ;  /* 0x000000ffff067224 */ /* 0x000ff600078e000d */
[----:B------:R-:W-:Y:S09]  /*64190*/  @!UPT UIADD3 URZ, URZ, URZ, URZ ;  /* 0x0000003f3f3ff290 */ /* 0x000ff2000fffe03f */
[----:B------:R0:W-:Y:S01]  /*641a0*/  STL.64 [R1+0x570], R24 ;  /* 0x0005701801007387 */ /* 0x0001e20000100a00 */
[----:B------:R-:W-:Y:S03]  /*641b0*/  STL.64 [R1+0x578], R26 ;  /* 0x0005781a01007387 */ /* 0x000fe60000100a00 */
[----:B0-----:R-:W2:Y:S01]  /*641c0*/  LDL.LU.64 R24, [R1+0x3a20] ;  /* 0x003a200001187983 */ /* 0x001ea20000300a00 */
[----:B------:R-:W2:Y:S02]  /*641d0*/  LDL.LU.64 R14, [R1+0x3a18] ;  /* 0x003a1800010e7983 */ /* 0x000ea40000300a00 */
[----:B------:R-:W2:Y:S01]  /*641e0*/  LDL.LU.64 R12, [R1+0x3a10] ;  /* 0x003a1000010c7983 */ /* 0x000ea20000300a00 */
[C---:B------:R-:W-:Y:S01]  /*641f0*/  HMMA.16816.F32 R8, R16.reuse, R8, R20 ;  /* 0x000000081008723c */ /* 0x040fe20000001814 */
[----:B------:R-:W-:Y:S01]  /*64200*/  STL.64 [R1+0x3978], R6 ;  /* 0x0039780601007387 */ /* 0x000fe20000100a00 */
[----:B------:R2:W-:Y:S11]  /*64210*/  STL.64 [R1+0x3970], R4 ;  /* 0x0039700401007387 */ /* 0x0005f60000100a00 */
[----:B------:R-:W-:Y:S11]  /*64220*/  @!UPT UIADD3 URZ, URZ, URZ, URZ ;  /* 0x0000003f3f3ff290 */ /* 0x000ff6000fffe03f */
[----:B------:R-:W-:Y:S01]  /*64230*/  IMAD.MOV.U32 R3, RZ, RZ, R11 ;  /* 0x000000ffff037224 */ /* 0x000fe200078e000b */
[----:B------:R-:W-:Y:S01]  /*64240*/  STL.64 [R1+0x560], R8 ;  /* 0x0005600801007387 */ /* 0x000fe20000100a00 */
[----:B------:R-:W-:Y:S03]  /*64250*/  STL [R1+0x568], R10 ;  /* 0x0005680a01007387 */ /* 0x000fe60000100800 */
        /* <DEDUP_REMOVED lines=21> */
[----:B------:R-:W-:Y:S02]  /*643b0*/  IMAD.MOV.U32 R0, RZ, RZ, R25 ;  /* 0x000000ffff007224 */ /* 0x000fe400078e0019 */
[----:B------:R-:W3:Y:S04]  /*643c0*/  LDL.64 R24, [R1+0x70] ;  /* 0x0000700001187983 */ /* 0x000ee80000100a00 */
[----:B--2---:R-:W-:Y:S01]  /*643d0*/  STL.64 [R1+0x39c0], R10 ;  /* 0x0039c00a01007387 */ /* 0x004fe20000100a00 */
[----:B----4-:R0:W-:Y:S03]  /*643e0*/  STL.64 [R1+0x39b8], R8 ;  /* 0x0039b80801007387 */ /* 0x0101e60000100a00 */
[----:B0-----:R-:W2:Y:S04]  /*643f0*/  LDL.64 R8, [R1+0x40] ;  /* 0x0000400001087983 */ /* 0x001ea80000100a00 */
[----:B--2---:R0:W-:Y:S01]  /*64400*/  STL.64 [R1+0x39d0], R8 ;  /* 0x0039d00801007387 */ /* 0x0041e20000100a00 */
[----:B------:R-:W2:Y:S03]  /*64410*/  LDL R23, [R1+0x9d0] ;  /* 0x0009d00001177983 */ /* 0x000ea60000100800 */
[----:B0-----:R-:W4:Y:S04]  /*64420*/  LDL R8, [R1+0x50] ;  /* 0x0000500001087983 */ /* 0x001f280000100800 */
[----:B------:R-:W4:Y:S04]  /*64430*/  LDL R9, [R1+0x54] ;  /* 0x0000540001097983 */ /* 0x000f280000100800 */
[----:B--2---:R0:W-:Y:S01]  /*64440*/  STL [R1+0x3a00], R23 ;  /* 0x003a001701007387 */ /* 0x0041e20000100800 */
[----:B------:R-:W3:Y:S02]  /*64450*/  LDL.LU R20, [R1+0x4a0] ;  /* 0x0004a00001147983 */ /* 0x000ee40000300800 */
[----:B------:R-:W3:Y:S02]  /*64460*/  LDL.LU R21, [R1+0x4a4] ;  /* 0x0004a40001157983 */ /* 0x000ee40000300800 */
[----:B------:R-:W3:Y:S01]  /*64470*/  LDL.LU R22, [R1+0x4a8] ;  /* 0x0004a80001167983 */ /* 0x000ee20000300800 */
[----:B0-----:R-:W3:Y:S01]  /*64480*/  LDL.LU R23, [R1+0x4ac] ;  /* 0x0004ac0001177983 */ /* 0x001ee20000300800 */
[----:B----4-:R0:W-:Y:S02]  /*64490*/  STL.64 [R1+0x39e8], R8 ;  /* 0x0039e80801007387 */ /* 0x0101e40000100a00 */
[----:B------:R-:W2:Y:S01]  /*644a0*/  LDL.64 R12, [R1+0x30] ;  /* 0x00003000010c7983 */ /* 0x000ea20000100a00 */
[----:B0-----:R-:W4:Y:S04]  /*644b0*/  LDL.64 R8, [R1+0x60] ;  /* 0x0000600001087983 */ /* 0x001f280000100a00 */
[----:B--2---:R0:W-:Y:S04]  /*644c0*/  STL.64 [R1+0x39c8], R12 ;  /* 0x0039c80c01007387 */ /* 0x0041e80000100a00 */
        /* <DEDUP_REMOVED lines=9> */
[----:B------:R-:W3:Y:S02]  /*64560*/  LDL.LU R14, [R1+0x8d8] ;  /* 0x0008d800010e7983 */ /* 0x000ee40000300800 */
[----:B------:R-:W3:Y:S02]  /*64570*/  LDL.LU R15, [R1+0x8dc] ;  /* 0x0008dc00010f7983 */ /* 0x000ee40000300800 */
[----:B------:R-:W-:Y:S01]  /*64580*/  IMAD.MOV.U32 R27, RZ, RZ, R25 ;  /* 0x000000ffff1b7224 */ /* 0x000fe200078e0019 */
[----:B---3--:R-:W-:Y:S01]  /*64590*/  STL.64 [R1+0x39f8], R14 ;  /* 0x0039f80e01007387 */ /* 0x008fe20000100a00 */
[----:B--2---:R0:W-:Y:S03]  /*645a0*/  STL.64 [R1+0x39f0], R12 ;  /* 0x0039f00c01007387 */ /* 0x0041e60000100a00 */
[----:B0-----:R-:W4:Y:S01]  /*645b0*/  LDL.LU R12, [R1+0x8e0] ;  /* 0x0008e000010c7983 */ /* 0x001f220000300800 */
[----:B------:R-:W4:Y:S02]  /*645c0*/  LDL.LU R13, [R1+0x8e4] ;  /* 0x0008e400010d7983 */ /* 0x000f240000300800 */
[----:B------:R-:W4:Y:S02]  /*645d0*/  LDL.LU R14, [R1+0x8e8] ;  /* 0x0008e800010e7983 */ /* 0x000f240000300800 */
[----:B------:R-:W4:Y:S01]  /*645e0*/  LDL.LU R15, [R1+0x8ec] ;  /* 0x0008ec00010f7983 */ /* 0x000f220000300800 */
[----:B------:R-:W-:Y:S01]  /*645f0*/  STL.64 [R1+0x3998], R6 ;  /* 0x0039980601007387 */ /* 0x000fe20000100a00 */
[----:B------:R0:W-:Y:S02]  /*64600*/  STL.64 [R1+0x3990], R4 ;  /* 0x0039900401007387 */ /* 0x0001e40000100a00 */
[----:B------:R-:W2:Y:S02]  /*64610*/  LDL.LU.64 R24, [R1+0x3a08] ;  /* 0x003a080001187983 */ /* 0x000ea40000300a00 */
[----:B------:R-:W-:Y:S02]  /*64620*/  STL.64 [R1+0x540], R20 ;  /* 0x0005401401007387 */ /* 0x000fe40000100a00 */
[----:B0-----:R-:W-:-:S02]  /*64630*/  IMAD.MOV.U32 R5, RZ, RZ, R28 ;  /* 0x000000ffff057224 */ /* 0x001fc400078e001c */
[----:B------:R-:W-:Y:S02]  /*64640*/  IMAD.MOV.U32 R28, RZ, RZ, R23 ;  /* 0x000000ffff1c7224 */ /* 0x000fe400078e0017 */
[----:B------:R-:W3:Y:S01]  /*64650*/  LDL.LU R23, [R1+0x3a00] ;  /* 0x003a000001177983 */ /* 0x000ee20000300800 */
[----:B------:R-:W-:Y:S02]  /*64660*/  IMAD.MOV.U32 R4, RZ, RZ, R29 ;  /* 0x000000ffff047224 */ /* 0x000fe400078e001d */
[----:B------:R-:W-:Y:S02]  /*64670*/  IMAD.MOV.U32 R29, RZ, RZ, R22 ;  /* 0x000000ffff1d7224 */ /* 0x000fe400078e0016 */
[----:B------:R-:W-:Y:S01]  /*64680*/  STL [R1+0x39a8], R27 ;  /* 0x0039a81b01007387 */ /* 0x000fe20000100800 */
[----:B---3--:R-:W0:Y:S01]  /*64690*/  LDSM.16.MT88.4 R20, [R23+0x18100] ;  /* 0x018100001714783b */ /* 0x008e220000004200 */
[----:B----4-:R-:W-:Y:S03]  /*646a0*/  HMMA.16816.F32 R12, R16, R8, R12 ;  /* 0x00000008100c723c */ /* 0x010fe6000000180c */
[----:B--2---:R1:W-:Y:S04]  /*646b0*/  STL.64 [R1+0x39a0], R24 ;  /* 0x0039a01801007387 */ /* 0x0043e80000100a00 */
[----:B-1----:R-:W2:Y:S01]  /*646c0*/  LDL.LU R24, [R1+0x8a0] ;  /* 0x0008a00001187983 */ /* 0x002ea20000300800 */
[----:B------:R-:W2:Y:S02]  /*646d0*/  LDL.LU R25, [R1+0x8a4] ;  /* 0x0008a40001197983 */ /* 0x000ea40000300800 */
[----:B------:R-:W2:Y:S02]  /*646e0*/  LDL.LU R26, [R1+0x8a8] ;  /* 0x0008a800011a7983 */ /* 0x000ea40000300800 */
[----:B------:R-:W2:Y:S01]  /*646f0*/  LDL.LU R27, [R1+0x8ac] ;  /* 0x0008ac00011b7983 */ /* 0x000ea20000300800 */
[----:B------:R1:W-:Y:S01]  /*64700*/  STL [R1+0x32b0], R28 ;  /* 0x0032b01c01007387 */ /* 0x0003e20000100800 */
[----:B------:R3:W-:Y:S02]  /*64710*/  STL [R1+0x32ac], R29 ;  /* 0x0032ac1d01007387 */ /* 0x0007e40000100800 */
[----:B-1----:R-:W-:-:S02]  /*64720*/  IMAD.MOV.U32 R28, RZ, RZ, R9 ;  /* 0x000000ffff1c7224 */ /* 0x002fc400078e0009 */
[----:B---3--:R-:W-:Y:S01]  /*64730*/  IMAD.MOV.U32 R29, RZ, RZ, R8 ;  /* 0x000000ffff1d7224 */ /* 0x008fe200078e0008 */
[----:B0-----:R-:W-:Y:S01]  /*64740*/  STL.64 [R1+0x3830], R22 ;  /* 0x0038301601007387 */ /* 0x001fe20000100a00 */
[----:B------:R0:W-:Y:S03]  /*64750*/  STL.64 [R1+0x3828], R20 ;  /* 0x0038281401007387 */ /* 0x0001e60000100a00 */
[----:B0-----:R-:W3:Y:S04]  /*64760*/  LDL R20, [R1+0x10] ;  /* 0x0000100001147983 */ /* 0x001ee80000100800 */
[----:B------:R-:W3:Y:S01]  /*64770*/  LDL R21, [R1+0x14] ;  /* 0x0000140001157983 */ /* 0x000ee20000100800 */
[----:B------:R-:W-:Y:S02]  /*64780*/  STL.64 [R1+0x8e0], R12 ;  /* 0x0008e00c01007387 */ /* 0x000fe40000100a00 */
[----:B------:R0:W-:Y:S02]  /*64790*/  STL.64 [R1+0x8e8], R14 ;  /* 0x0008e80e01007387 */ /* 0x0001e40000100a00 */
[----:B0-----:R-:W4:Y:S01]  /*647a0*/  LDL.LU.64 R14, [R1+0x39f8] ;  /* 0x0039f800010e7983 */ /* 0x001f220000300a00 */
[----:B------:R-:W4:Y:S02]  /*647b0*/  LDL.LU.64 R12, [R1+0x39f0] ;  /* 0x0039f000010c7983 */ /* 0x000f240000300a00 */
[----:B------:R-:W4:Y:S02]  /*647c0*/  LDL.LU.64 R8, [R1+0x39e8] ;  /* 0x0039e80001087983 */ /* 0x000f240000300a00 */
[----:B------:R-:W-:Y:S01]  /*647d0*/  STL [R1+0x38d8], R28 ;  /* 0x0038d81c01007387 */ /* 0x000fe20000100800 */
[----:B------:R-:W-:Y:S01]  /*647e0*/  STL [R1+0x38d4], R29 ;  /* 0x0038d41d01007387 */ /* 0x000fe20000100800 */
[C---:B----4-:R-:W-:Y:S03]  /*647f0*/  HMMA.16816.F32 R8, R16.reuse, R8, R12 ;  /* 0x000000081008723c */ /* 0x050fe6000000180c */
[----:B------:R-:W4:Y:S01]  /*64800*/  LDL.LU.64 R14, [R1+0x39e0] ;  /* 0x0039e000010e7983 */ /* 0x000f220000300a00 */
[----:B------:R-:W4:Y:S11]  /*64810*/  LDL.LU.64 R12, [R1+0x39d8] ;  /* 0x0039d800010c7983 */ /* 0x000f360000300a00 */
[----:B------:R-:W-:Y:S08]  /*64820*/  @!UPT UIADD3 URZ, URZ, URZ, URZ ;  /* 0x0000003f3f3ff290 */ /* 0x000ff0000fffe03f */
[----:B------:R0:W-:Y:S01]  /*64830*/  STL.64 [R1+0x8d0], R8 ;  /* 0x0008d00801007387 */ /* 0x0001e20000100a00 */
[----:B------:R-:W-:Y:S03]  /*64840*/  STL.64 [R1+0x8d8], R10 ;  /* 0x0008d80a01007387 */ /* 0x000fe60000100a00 */
[----:B0-----:R-:W4:Y:S02]  /*64850*/  LDL.LU.64 R8, [R1+0x39d0] ;  /* 0x0039d00001087983 */ /* 0x001f240000300a00 */
[C---:B----4-:R-:W-:Y:S01]  /*64860*/  HMMA.16816.F32 R12, R16.reuse, R8, R12 ;  /* 0x00000008100c723c */ /* 0x050fe2000000180c */
[----:B------:R-:W-:Y:S02]  /*64870*/  IMAD.MOV.U32 R28, RZ, RZ, R8 ;  /* 0x000000ffff1c7224 */ /* 0x000fe400078e0008 */
[----:B------:R-:W-:Y:S11]  /*64880*/  IMAD.MOV.U32 R29, RZ, RZ, R9 ;  /* 0x000000ffff1d7224 */ /* 0x000ff600078e0009 */
[----:B------:R-:W-:Y:S09]  /*64890*/  @!UPT UIADD3 URZ, URZ, URZ, URZ ;  /* 0x0000003f3f3ff290 */ /* 0x000ff2000fffe03f */
[----:B------:R0:W-:Y:S01]  /*648a0*/  STL.64 [R1+0x8c0], R12 ;  /* 0x0008c00c01007387 */ /* 0x0001e20000100a00 */
[----:B------:R-:W-:Y:S03]  /*648b0*/  STL.64 [R1+0x8c8], R14 ;  /* 0x0008c80e01007387 */ /* 0x000fe60000100a00 */
[----:B0-----:R-:W4:Y:S01]  /*648c0*/  LDL.LU.64 R12, [R1+0x39c8] ;  /* 0x0039c800010c7983 */ /* 0x001f220000300a00 */
        /* <DEDUP_REMOVED lines=8> */
[C---:B--2---:R-:W-:Y:S01]  /*64950*/  HMMA.16816.F32 R4, R16.reuse, R4, R24 ;  /* 0x000000041004723c */ /* 0x044fe20000001818 */
[----:B-1----:R-:W-:Y:S02]  /*64960*/  IMAD.MOV.U32 R11, RZ, RZ, R12 ;  /* 0x000000ffff0b7224 */ /* 0x002fe400078e000c */
[----:B------:R-:W-:Y:S01]  /*64970*/  IMAD.MOV.U32 R10, RZ, RZ, R13 ;  /* 0x000000ffff0a7224 */ /* 0x000fe200078e000d */
[----:B------:R-:W2:Y:S01]  /*64980*/  LDL.LU R12, [R1+0x870] ;  /* 0x00087000010c7983 */ /* 0x000ea20000300800 */
[----:B------:R-:W2:Y:S02]  /*64990*/  LDL.LU R13, [R1+0x874] ;  /* 0x00087400010d7983 */ /* 0x000ea40000300800 */
[----:B------:R-:W2:Y:S02]  /*649a0*/  LDL.LU R14, [R1+0x878] ;  /* 0x00087800010e7983 */ /* 0x000ea40000300800 */
[----:B------:R-:W2:Y:S01]  /*649b0*/  LDL.LU R15, [R1+0x87c] ;  /* 0x00087c00010f7983 */ /* 0x000ea20000300800 */
[----:B------:R-:W-:Y:S04]  /*649c0*/  STL.64 [R1+0x3960], R10 ;  /* 0x0039600a01007387 */ /* 0x000fe80000100a00 */
[----:B----4-:R0:W-:Y:S04]  /*649d0*/  STL.64 [R1+0x3958], R8 ;  /* 0x0039580801007387 */ /* 0x0101e80000100a00 */
[----:B0-----:R-:W4:Y:S01]  /*649e0*/  LDL.64 R8, [R1] ;  /* 0x0000000001087983 */ /* 0x001f220000100a00 */
[----:B------:R-:W2:Y:S02]  /*649f0*/  LDL.LU R27, [R1+0x39a8] ;  /* 0x0039a800011b7983 */ /* 0x000ea40000300800 */
[----:B------:R-:W2:Y:S02]  /*64a00*/  LDL.LU.64 R24, [R1+0x39a0] ;  /* 0x0039a00001187983 */ /* 0x000ea40000300a00 */
[----:B------:R-:W-:Y:S01]  /*64a10*/  STL.64 [R1+0x8a0], R4 ;  /* 0x0008a00401007387 */ /* 0x000fe20000100a00 */
[----:B------:R0:W-:Y:S04]  /*64a20*/  STL.64 [R1+0x8a8], R6 ;  /* 0x0008a80601007387 */ /* 0x0001e80000100a00 */
        /* <DEDUP_REMOVED lines=9> */
[----:B----4-:R-:W-:Y:S01]  /*64ac0*/  IMAD.MOV.U32 R23, RZ, RZ, R9 ;  /* 0x000000ffff177224 */ /* 0x010fe200078e0009 */
[C---:B---3--:R-:W-:Y:S11]  /*64ad0*/  HMMA.16816.F32 R4, R16.reuse, R8, R4 ;  /* 0x000000081004723c */ /* 0x048ff60000001804 */
[----:B------:R-:W-:Y:S11]  /*64ae0*/  @!UPT UIADD3 URZ, URZ, URZ, URZ ;  /* 0x0000003f3f3ff290 */ /* 0x000ff6000fffe03f */
[----:B------:R-:W-:Y:S01]  /*64af0*/  @!UPT UIADD3 URZ, URZ, URZ, URZ ;  /* 0x0000003f3f3ff290 */ /* 0x000fe2000fffe03f */
[----:B------:R-:W-:Y:S01]  /*64b00*/  STL.64 [R1+0x880], R4 ;  /* 0x0008800401007387 */ /* 0x000fe20000100a00 */
[----:B------:R0:W-:Y:S03]  /*64b10*/  STL.64 [R1+0x888], R6 ;  /* 0x0008880601007387 */ /* 0x0001e60000100a00 */
[----:B0-----:R-:W3:Y:S01]  /*64b20*/  LDL.LU.64 R6, [R1+0x3978] ;  /* 0x0039780001067983 */ /* 0x001ee20000300a00 */
[----:B------:R-:W4:Y:S02]  /*64b30*/  LDL.LU.64 R4, [R1+0x3970] ;  /* 0x0039700001047983 */ /* 0x000f240000300a00 */
[----:B------:R-:W-:Y:S02]  /*64b40*/  STL [R1+0x38f8], R23 ;  /* 0x0038f81701007387 */ /* 0x000fe40000100800 */
[----:B------:R0:W-:Y:S02]  /*64b50*/  STL.64 [R1+0x38f0], R20 ;  /* 0x0038f01401007387 */ /* 0x0001e40000100a00 */
[----:B0-----:R-:W3:Y:S01]  /*64b60*/  LDL.LU R20, [R1+0x450] ;  /* 0x0004500001147983 */ /* 0x001ee20000300800 */
[----:B------:R-:W3:Y:S02]  /*64b70*/  LDL.LU R21, [R1+0x454] ;  /* 0x0004540001157983 */ /* 0x000ee40000300800 */
[----:B------:R-:W3:Y:S02]  /*64b80*/  LDL.LU R22, [R1+0x458] ;  /* 0x0004580001167983 */ /* 0x000ee40000300800 */
[----:B------:R-:W3:Y:S01]  /*64b90*/  LDL.LU R23, [R1+0x45c] ;  /* 0x00045c0001177983 */ /* 0x000ee20000300800 */
[----:B--2---:R-:W-:Y:S01]  /*64ba0*/  HMMA.16816.F32 R12, R16, R24, R12 ;  /* 0x00000018100c723c */ /* 0x004fe2000000180c */
[----:B------:R-:W-:Y:S01]  /*64bb0*/  IMAD.MOV.U32 R26, RZ, RZ, R8 ;  /* 0x000000ffff1a7224 */ /* 0x000fe200078e0008 */
[----:B---3--:R-:W-:Y:S01]  /*64bc0*/  STL.64 [R1+0x3908], R22 ;  /* 0x0039081601007387 */ /* 0x008fe20000100a00 */
[----:B------:R0:W-:Y:S02]  /*64bd0*/  STL.64 [R1+0x3900], R20 ;  /* 0x0039001401007387 */ /* 0x0001e40000100a00 */
[----:B0-----:R-:W-:-:S02]  /*64be0*/  IMAD.MOV.U32 R20, RZ, RZ, R7 ;  /* 0x000000ffff147224 */ /* 0x001fc400078e0007 */
[----:B------:R-:W-:-:S05]  /*64bf0*/  IMAD.MOV.U32 R21, RZ, RZ, R6 ;  /* 0x000000ffff157224 */ /* 0x000fca00078e0006 */
[----:B------:R4:W-:Y:S02]  /*64c00*/  STL.64 [R1+0x3918], R20 ;  /* 0x0039181401007387 */ /* 0x0009e40000100a00 */
[----:B----4-:R-:W-:Y:S02]  /*64c10*/  IMAD.MOV.U32 R21, RZ, RZ, R4 ;  /* 0x000000ffff157224 */ /* 0x010fe400078e0004 */
[----:B------:R-:W-:Y:S01]  /*64c20*/  IMAD.MOV.U32 R20, RZ, RZ, R5 ;  /* 0x000000ffff147224 */ /* 0x000fe200078e0005 */
[----:B------:R-:W2:Y:S01]  /*64c30*/  LDL.LU R4, [R1+0x490] ;  /* 0x0004900001047983 */ /* 0x000ea20000300800 */
        /* <DEDUP_REMOVED lines=9> */
[----:B------:R0:W-:Y:S02]  /*64cd0*/  STL.64 [R1+0x870], R12 ;  /* 0x0008700c01007387 */ /* 0x0001e40000100a00 */
[----:B------:R-:W-:Y:S01]  /*64ce0*/  STL.64 [R1+0x878], R14 ;  /* 0x0008780e01007387 */ /* 0x000fe20000100a00 */
[----:B0-----:R-:W3:Y:S01]  /*64cf0*/  LDL.LU.64 R12, [R1+0x3968] ;  /* 0x00396800010c7983 */ /* 0x001ee20000300a00 */
[----:B------:R0:W-:Y:S02]  /*64d00*/  STL.64 [R1+0x3848], R24 ;  /* 0x0038481801007387 */ /* 0x0001e40000100a00 */
[----:B------:R1:W-:Y:S02]  /*64d10*/  STL [R1+0x38d0], R26 ;  /* 0x0038d01a01007387 */ /* 0x0003e40000100800 */
[----:B------:R0:W-:Y:S02]  /*64d20*/  STL [R1+0x38dc], R27 ;  /* 0x0038dc1b01007387 */ /* 0x0001e40000100800 */
[----:B0-----:R-:W2:Y:S01]  /*64d30*/  LDL.LU R24, [R1+0x440] ;  /* 0x0004400001187983 */ /* 0x001ea20000300800 */
[----:B------:R-:W2:Y:S02]  /*64d40*/  LDL.LU R25, [R1+0x444] ;  /* 0x0004440001197983 */ /* 0x000ea40000300800 */
[----:B-1----:R-:W2:Y:S02]  /*64d50*/  LDL.LU R26, [R1+0x448] ;  /* 0x00044800011a7983 */ /* 0x002ea40000300800 */
        /* <DEDUP_REMOVED lines=26> */
[----:B--2---:R-:W-:Y:S01]  /*64f00*/  HMMA.16816.F32 R16, R16, R8, R4 ;  /* 0x000000081010723c */ /* 0x004fe20000001804 */
[----:B------:R-:W2:Y:S01]  /*64f10*/  LDL.LU.64 R6, [R1+0x3950] ;  /* 0x0039500001067983 */ /* 0x000ea20000300a00 */
[----:B------:R-:W2:Y:S11]  /*64f20*/  LDL.LU.64 R4, [R1+0x3948] ;  /* 0x0039480001047983 */ /* 0x000eb60000300a00 */
[----:B------:R-:W-:Y:S10]  /*64f30*/  @!UPT UIADD3 URZ, URZ, URZ, URZ ;  /* 0x0000003f3f3ff290 */ /* 0x000ff4000fffe03f */
[----:B------:R0:W-:Y:S01]  /*64f40*/  STL.64 [R1+0x530], R16 ;  /* 0x0005301001007387 */ /* 0x0001e20000100a00 */
[----:B------:R-:W-:Y:S02]  /*64f50*/  STL.64 [R1+0x538], R18 ;  /* 0x0005381201007387 */ /* 0x000fe40000100a00 */
[----:B0-----:R-:W-:Y:S02]  /*64f60*/  IMAD.MOV.U32 R16, RZ, RZ, R2 ;  /* 0x000000ffff107224 */ /* 0x001fe400078e0002 */
[----:B------:R-:W-:Y:S02]  /*64f70*/  IMAD.MOV.U32 R17, RZ, RZ, R0 ;  /* 0x000000ffff117224 */ /* 0x000fe400078e0000 */
[----:B----4-:R-:W-:Y:S02]  /*64f80*/  IMAD.MOV.U32 R2, RZ, RZ, R20 ;  /* 0x000000ffff027224 */ /* 0x010fe400078e0014 */
        /* <DEDUP_REMOVED lines=11> */
[----:B------:R-:W2:Y:S11]  /*65040*/  LDL.LU.64 R24, [R1+0x3920] ;  /* 0x0039200001187983 */ /* 0x000eb60000300a00 */
[----:B------:R-:W-:Y:S10]  /*65050*/  @!UPT UIADD3 URZ, URZ, URZ, URZ ;  /* 0x0000003f3f3ff290 */ /* 0x000ff4000fffe03f */
[----:B------:R0:W-:Y:S04]  /*65060*/  STL.64 [R1+0x510], R20 ;  /* 0x0005101401007387 */ /* 0x0001e80000100a00 */
[----:B0-----:R-:W2:Y:S01]  /*65070*/  LDL.LU.64 R20, [R1+0x3918] ;  /* 0x0039180001147983 */ /* 0x001ea20000300a00 */
[----:B------:R-:W-:Y:S02]  /*65080*/  IMAD.MOV.U32 R14, RZ, RZ, R22 ;  /* 0x000000ffff0e7224 */ /* 0x000fe400078e0016 */
[----:B------:R-:W-:-:S05]  /*65090*/  IMAD.MOV.U32 R15, RZ, RZ, R23 ;  /* 0x000000ffff0f7224 */ /* 0x000fca00078e0017 */
[----:B------:R-:W-:Y:S01]  /*650a0*/  STL [R1+0x3054], R15 ;  /* 0x0030540f01007387 */ /* 0x000fe20000100800 */
[----:B------:R0:W-:Y:S03]  /*650b0*/  STL [R1+0x3050], R14 ;  /* 0x0030500e01007387 */ /* 0x0001e60000100800 */
[----:B0-----:R-:W4:Y:S01]  /*650c0*/  LDL R14, [R1+0x9d0] ;  /* 0x0009d000010e7983 */ /* 0x001f220000100800 */
[C---:B--2---:R-:W-:Y:S03]  /*650d0*/  HMMA.16816.F32 R20, R4.reuse, R20, R24 ;  /* 0x000000140414723c */ /* 0x044fe60000001818 */
        /* <DEDUP_REMOVED lines=14> */
[----:B------:R-:W-:Y:S01]  /*651c0*/  IMAD.MOV.U32 R3, RZ, RZ, R25 ;  /* 0x000000ffff037224 */ /* 0x000fe200078e0019 */
[----:B------:R-:W3:Y:S01]  /*651d0*/  LDL.LU.64 R26, [R1+0x38e8] ;  /* 0x0038e800011a7983 */ /* 0x000ee20000300a00 */
[----:B------:R-:W3:Y:S02]  /*651e0*/  LDL.LU.64 R24, [R1+0x38e0] ;  /* 0x0038e00001187983 */ /* 0x000ee40000300a00 */
[----:B------:R-:W-:Y:S01]  /*651f0*/  STL [R1+0x3868], R22 ;  /* 0x0038681601007387 */ /* 0x000fe20000100800 */
[----:B--2---:R0:W-:Y:S04]  /*65200*/  STL.64 [R1+0x3860], R20 ;  /* 0x0038601401007387 */ /* 0x0041e80000100a00 */
[----:B0-----:R-:W2:Y:S01]  /*65210*/  LDL.64 R20, [R1+0x20] ;  /* 0x0000200001147983 */ /* 0x001ea20000100a00 */
[----:B---3--:R-:W-:Y:S03]  /*65220*/  HMMA.16816.F32 R16, R4, R16, R24 ;  /* 0x000000100410723c */ /* 0x008fe60000001818 */
[----:B--2---:R0:W-:Y:S02]  /*65230*/  STL.64 [R1+0x3870], R20 ;  /* 0x0038701401007387 */ /* 0x0041e40000100a00 */
[----:B0-----:R-:W-:-:S02]  /*65240*/  IMAD.MOV.U32 R20, RZ, RZ, R11 ;  /* 0x000000ffff147224 */ /* 0x001fc400078e000b */
[----:B------:R-:W-:-:S05]  /*65250*/  IMAD.MOV.U32 R21, RZ, RZ, R10 ;  /* 0x000000ffff157224 */ /* 0x000fca00078e000a */
[----:B------:R0:W-:Y:S01]  /*65260*/  STL.64 [R1+0x3888], R20 ;  /* 0x0038881401007387 */ /* 0x0001e20000100a00 */
[----:B------:R-:W2:Y:S10]  /*65270*/  LDL.LU R27, [R1+0x38dc] ;  /* 0x0038dc00011b7983 */ /* 0x000eb40000300800 */
[----:B------:R1:W-:Y:S02]  /*65280*/  STL.64 [R1+0x4e0], R16 ;  /* 0x0004e01001007387 */ /* 0x0003e40000100a00 */
[----:B------:R-:W-:-:S02]  /*65290*/  IMAD.MOV.U32 R10, RZ, RZ, R18 ;  /* 0x000000ffff0a7224 */ /* 0x000fc400078e0012 */
[----:B------:R-:W-:Y:S02]  /*652a0*/  IMAD.MOV.U32 R11, RZ, RZ, R19 ;  /* 0x000000ffff0b7224 */ /* 0x000fe400078e0013 */
[----:B0-----:R-:W-:Y:S02]  /*652b0*/  IMAD.MOV.U32 R20, RZ, RZ, R28 ;  /* 0x000000ffff147224 */ /* 0x001fe400078e001c */
[----:B------:R-:W-:Y:S01]  /*652c0*/  IMAD.MOV.U32 R21, RZ, RZ, R29 ;  /* 0x000000ffff157224 */ /* 0x000fe200078e001d */
[----:B------:R-:W3:Y:S01]  /*652d0*/  LDL.LU R28, [R1+0x38d8] ;  /* 0x0038d800011c7983 */ /* 0x000ee20000300800 */
[----:B------:R-:W3:Y:S02]  /*652e0*/  LDL.LU R29, [R1+0x38d4] ;  /* 0x0038d400011d7983 */ /* 0x000ee40000300800 */
[----:B-1----:R-:W3:Y:S02]  /*652f0*/  LDL R16, [R1+0x70] ;  /* 0x0000700001107983 */ /* 0x002ee40000100800 */
[----:B------:R-:W3:Y:S01]  /*65300*/  LDL.LU R24, [R1+0x430] ;  /* 0x0004300001187983 */ /* 0x000ee20000300800 */
[----:B------:R-:W3:Y:S01]  /*65310*/  LDL.LU R25, [R1+0x434] ;  /* 0x0004340001197983 */ /* 0x000ee20000300800 */
[----:B------:R-:W3:Y:S02]  /*65320*/  LDL.LU R26, [R1+0x438] ;  /* 0x00043800011a7983 */ /* 0x000ee40000300800 */
[----:B--2---:R-:W-:-:S02]  /*65330*/  IMAD.MOV.U32 R17, RZ, RZ, R27 ;  /* 0x000000ffff117224 */ /* 0x004fc400078e001b */
[----:B------:R-:W3:Y:S01]  /*65340*/  LDL.LU R27, [R1+0x43c] ;  /* 0x00043c00011b7983 */ /* 0x000ee20000300800 */
[----:B------:R-:W-:Y:S02]  /*65350*/  STL.64 [R1+0x38a0], R20 ;  /* 0x0038a01401007387 */ /* 0x000fe40000100a00 */
[----:B------:R-:W-:Y:S02]  /*65360*/  STL.64 [R1+0x3840], R10 ;  /* 0x0038400a01007387 */ /* 0x000fe40000100a00 */
[----:B------:R0:W-:Y:S02]  /*65370*/  STL.64 [R1+0x3838], R8 ;  /* 0x0038380801007387 */ /* 0x0001e40000100a00 */
[----:B0-----:R-:W2:Y:S01]  /*65380*/  LDL.LU R8, [R1+0x800] ;  /* 0x0008000001087983 */ /* 0x001ea20000300800 */
[----:B------:R-:W2:Y:S02]  /*65390*/  LDL.LU R9, [R1+0x804] ;  /* 0x0008040001097983 */ /* 0x000ea40000300800 */
[----:B------:R-:W2:Y:S02]  /*653a0*/  LDL.LU R10, [R1+0x808] ;  /* 0x00080800010a7983 */ /* 0x000ea40000300800 */
[----:B------:R-:W2:Y:S01]  /*653b0*/  LDL.LU R11, [R1+0x80c] ;  /* 0x00080c00010b7983 */ /* 0x000ea20000300800 */
[----:B------:R-:W2:Y:S04]  /*653c0*/  LDL R20, [R1+0x50] ;  /* 0x0000500001147983 */ /* 0x000ea80000100800 */
[----:B------:R-:W2:Y:S04]  /*653d0*/  LDL R21, [R1+0x54] ;  /* 0x0000540001157983 */ /* 0x000ea80000100800 */
[----:B--2---:R-:W-:Y:S01]  /*653e0*/  STL.64 [R1+0x38b8], R20 ;  /* 0x0038b81401007387 */ /* 0x004fe20000100a00 */
        /* <DEDUP_REMOVED lines=19> */
[----:B------:R-:W-:Y:S01]  /*65520*/  IMAD.MOV.U32 R20, RZ, RZ, R29 ;  /* 0x000000ffff147224 */ /* 0x000fe200078e001d */
[----:B--2---:R-:W-:Y:S01]  /*65530*/  STL.64 [R1+0x38c8], R10 ;  /* 0x0038c80a01007387 */ /* 0x004fe20000100a00 */
[----:B------:R0:W-:Y:S03]  /*65540*/  STL.64 [R1+0x38c0], R8 ;  /* 0x0038c00801007387 */ /* 0x0001e60000100a00 */
[----:B0-----:R-:W2:Y:S01]  /*65550*/  LDL.LU R8, [R1+0x850] ;  /* 0x0008500001087983 */ /* 0x001ea20000300800 */
[----:B------:R-:W2:Y:S02]  /*65560*/  LDL.LU R9, [R1+0x854] ;  /* 0x0008540001097983 */ /* 0x000ea40000300800 */
[----:B------:R-:W2:Y:S02]  /*65570*/  LDL.LU R10, [R1+0x858] ;  /* 0x00085800010a7983 */ /* 0x000ea40000300800 */
[----:B------:R-:W2:Y:S01]  /*65580*/  LDL.LU R11, [R1+0x85c] ;  /* 0x00085c00010b7983 */ /* 0x000ea20000300800 */
[----:B------:R-:W3:Y:S11]  /*65590*/  LDL.LU R26, [R1+0x38d0] ;  /* 0x0038d000011a7983 */ /* 0x000ef60000300800 */
[----:B------:R-:W-:Y:S02]  /*655a0*/  STL.64 [R1+0x4d0], R16 ;  /* 0x0004d01001007387 */ /* 0x000fe40000100a00 */
[----:B------:R-:W-:Y:S02]  /*655b0*/  STL [R1+0x4d8], R18 ;  /* 0x0004d81201007387 */ /* 0x000fe40000100800 */
[----:B------:R-:W-:-:S02]  /*655c0*/  IMAD.MOV.U32 R15, RZ, RZ, R19 ;  /* 0x000000ffff0f7224 */ /* 0x000fc400078e0013 */
[----:B----4-:R-:W0:Y:S01]  /*655d0*/  LDSM.16.MT88.4 R16, [R14+0x18180] ;  /* 0x018180000e10783b */ /* 0x010e220000004200 */
[----:B------:R-:W-:Y:S02]  /*655e0*/  IMAD.MOV.U32 R21, RZ, RZ, R28 ;  /* 0x000000ffff157224 */ /* 0x000fe400078e001c */
[----:B------:R-:W-:Y:S01]  /*655f0*/  IMAD.MOV.U32 R25, RZ, RZ, R23 ;  /* 0x000000ffff197224 */ /* 0x000fe200078e0017 */
[----:B------:R-:W-:Y:S01]  /*65600*/  STL [R1+0x32b4], R15 ;  /* 0x0032b40f01007387 */ /* 0x000fe20000100800 */
[----:B------:R-:W-:Y:S02]  /*65610*/  STL [R1+0x3858], R14 ;  /* 0x0038580e01007387 */ /* 0x000fe40000100800 */
[----:B------:R1:W-:Y:S02]  /*65620*/  STL.64 [R1+0x3850], R12 ;  /* 0x0038500c01007387 */ /* 0x0003e40000100a00 */
[----:B-1----:R-:W4:Y:S01]  /*65630*/  LDL.LU R12, [R1+0x7f0] ;  /* 0x0007f000010c7983 */ /* 0x002f220000300800 */
[----:B------:R-:W4:Y:S02]  /*65640*/  LDL.LU R13, [R1+0x7f4] ;  /* 0x0007f400010d7983 */ /* 0x000f240000300800 */
[----:B------:R-:W4:Y:S02]  /*65650*/  LDL.LU R14, [R1+0x7f8] ;  /* 0x0007f800010e7983 */ /* 0x000f240000300800 */
[----:B------:R-:W4:Y:S01]  /*65660*/  LDL.LU R15, [R1+0x7fc] ;  /* 0x0007fc00010f7983 */ /* 0x000f220000300800 */
[----:B0-----:R-:W-:Y:S01]  /*65670*/  STL.64 [R1+0x3728], R18 ;  /* 0x0037281201007387 */ /* 0x001fe20000100a00 */
[----:B------:R0:W-:Y:S03]  /*65680*/  STL.64 [R1+0x3720], R16 ;  /* 0x0037201001007387 */ /* 0x0001e60000100a00 */
        /* <DEDUP_REMOVED lines=31> */
[----:B0-----:R-:W3:Y:S02]  /*65880*/  LDL.LU.64 R20, [R1+0x3870] ;  /* 0x0038700001147983 */ /* 0x001ee40000300a00 */
[----:B---3--:R-:W-:Y:S11]  /*65890*/  HMMA.16816.F32 R16, R4, R20, R16 ;  /* 0x000000140410723c */ /* 0x008ff60000001810 */
[----:B------:R-:W-:Y:S11]  /*658a0*/  @!UPT UIADD3 URZ, URZ, URZ, URZ ;  /* 0x0000003f3f3ff290 */ /* 0x000ff6000fffe03f */
[----:B------:R-:W-:Y:S01]  /*658b0*/  @!UPT UIADD3 URZ, URZ, URZ, URZ ;  /* 0x0000003f3f3ff290 */ /* 0x000fe2000fffe03f */
[----:B------:R0:W-:Y:S01]  /*658c0*/  STL.64 [R1+0x810], R16 ;  /* 0x0008101001007387 */ /* 0x0001e20000100a00 */
[----:B------:R-:W-:Y:S02]  /*658d0*/  STL.64 [R1+0x818], R18 ;  /* 0x0008181201007387 */ /* 0x000fe40000100a00 */
[----:B-1----:R-:W3:Y:S02]  /*658e0*/  LDL.LU R22, [R1+0x3868] ;  /* 0x0038680001167983 */ /* 0x002ee40000300800 */
[----:B0-----:R-:W-:Y:S02]  /*658f0*/  IMAD.MOV.U32 R17, RZ, RZ, R20 ;  /* 0x000000ffff117224 */ /* 0x001fe400078e0014 */
[----:B------:R-:W-:Y:S02]  /*65900*/  IMAD.MOV.U32 R16, RZ, RZ, R21 ;  /* 0x000000ffff107224 */ /* 0x000fe400078e0015 */
[----:B------:R-:W2:Y:S03]  /*65910*/  LDL.LU.64 R20, [R1+0x3860] ;  /* 0x0038600001147983 */ /* 0x000ea60000300a00 */
[----:B------:R0:W-:Y:S02]  /*65920*/  STL.64 [R1+0x37c8], R16 ;  /* 0x0037c81001007387 */ /* 0x0001e40000100a00 */
[----:B0-----:R-:W2:Y:S04]  /*65930*/  LDL.64 R16, [R1+0x80] ;  /* 0x0000800001107983 */ /* 0x001ea80000100a00 */
[----:B--2---:R3:W-:Y:S02]  /*65940*/  STL.64 [R1+0x37d8], R16 ;  /* 0x0037d81001007387 */ /* 0x0047e40000100a00 */
[----:B---3--:R-:W-:-:S02]  /*65950*/  IMAD.MOV.U32 R16, RZ, RZ, R22 ;  /* 0x000000ffff107224 */ /* 0x008fc400078e0016 */
[----:B------:R-:W-:-:S05]  /*65960*/  IMAD.MOV.U32 R17, RZ, RZ, R3 ;  /* 0x000000ffff117224 */ /* 0x000fca00078e0003 */
[----:B------:R0:W-:Y:S04]  /*65970*/  STL.64 [R1+0x37f0], R16 ;  /* 0x0037f01001007387 */ /* 0x0001e80000100a00 */
[----:B0-----:R-:W2:Y:S01]  /*65980*/  LDL.64 R16, [R1+0xa0] ;  /* 0x0000a00001107983 */ /* 0x001ea20000100a00 */
[C---:B------:R-:W-:Y:S01]  /*65990*/  HMMA.16816.F32 R8, R4.reuse, R20, R8 ;  /* 0x000000140408723c */ /* 0x040fe20000001808 */
[----:B------:R-:W-:Y:S02]  /*659a0*/  IMAD.MOV.U32 R24, RZ, RZ, R26 ;  /* 0x000000ffff187224 */ /* 0x000fe400078e001a */
[----:B--2---:R-:W-:Y:S01]  /*659b0*/  STL.64 [R1+0x3808], R16 ;  /* 0x0038081001007387 */ /* 0x004fe20000100a00 */
[----:B------:R-:W2:Y:S11]  /*659c0*/  LDL.LU R20, [R1+0x420] ;  /* 0x0004200001147983 */ /* 0x000eb60000300800 */
[----:B------:R-:W-:Y:S08]  /*659d0*/  @!UPT UIADD3 URZ, URZ, URZ, URZ ;  /* 0x0000003f3f3ff290 */ /* 0x000ff0000fffe03f */
[----:B------:R0:W-:Y:S02]  /*659e0*/  STL.64 [R1+0x800], R8 ;  /* 0x0008000801007387 */ /* 0x0001e40000100a00 */
[----:B------:R1:W-:Y:S01]  /*659f0*/  STL.64 [R1+0x808], R10 ;  /* 0x0008080a01007387 */ /* 0x0003e20000100a00 */
[----:B------:R-:W2:Y:S01]  /*65a00*/  LDL.LU R21, [R1+0x424] ;  /* 0x0004240001157983 */ /* 0x000ea20000300800 */
[----:B------:R-:W2:Y:S02]  /*65a10*/  LDL.LU R22, [R1+0x428] ;  /* 0x0004280001167983 */ /* 0x000ea40000300800 */
[----:B------:R-:W2:Y:S01]  /*65a20*/  LDL.LU R23, [R1+0x42c] ;  /* 0x00042c0001177983 */ /* 0x000ea20000300800 */
[----:B0-----:R-:W3:Y:S01]  /*65a30*/  LDL.LU R8, [R1+0x7d0] ;  /* 0x0007d00001087983 */ /* 0x001ee20000300800 */
[----:B------:R-:W3:Y:S02]  /*65a40*/  LDL.LU R9, [R1+0x7d4] ;  /* 0x0007d40001097983 */ /* 0x000ee40000300800 */
[----:B-1----:R-:W3:Y:S02]  /*65a50*/  LDL.LU R10, [R1+0x7d8] ;  /* 0x0007d800010a7983 */ /* 0x002ee40000300800 */
[----:B------:R-:W3:Y:S01]  /*65a60*/  LDL.LU R11, [R1+0x7dc] ;  /* 0x0007dc00010b7983 */ /* 0x000ee20000300800 */
[----:B------:R-:W2:Y:S01]  /*65a70*/  LDL.64 R16, [R1+0xb0] ;  /* 0x0000b00001107983 */ /* 0x000ea20000100a00 */
[C---:B----4-:R-:W-:Y:S03]  /*65a80*/  HMMA.16816.F32 R24, R4.reuse, R24, R12 ;  /* 0x000000180418723c */ /* 0x050fe6000000180c */
[----:B--2---:R0:W-:Y:S04]  /*65a90*/  STL.64 [R1+0x3810], R16 ;  /* 0x0038101001007387 */ /* 0x0041e80000100a00 */
[----:B0-----:R-:W2:Y:S01]  /*65aa0*/  LDL.LU R16, [R1+0x7e0] ;  /* 0x0007e00001107983 */ /* 0x001ea20000300800 */
[----:B------:R-:W2:Y:S02]  /*65ab0*/  LDL.LU R17, [R1+0x7e4] ;  /* 0x0007e40001117983 */ /* 0x000ea40000300800 */
[----:B------:R-:W2:Y:S02]  /*65ac0*/  LDL.LU R18, [R1+0x7e8] ;  /* 0x0007e80001127983 */ /* 0x000ea40000300800 */
[----:B------:R-:W2:Y:S01]  /*65ad0*/  LDL.LU R19, [R1+0x7ec] ;  /* 0x0007ec0001137983 */ /* 0x000ea20000300800 */
[----:B------:R-:W4:Y:S01]  /*65ae0*/  LDL.LU R14, [R1+0x3858] ;  /* 0x00385800010e7983 */ /* 0x000f220000300800 */
[----:B------:R-:W3:Y:S09]  /*65af0*/  LDL.LU.64 R12, [R1+0x3850] ;  /* 0x00385000010c7983 */ /* 0x000ef20000300a00 */
[----:B------:R0:W-:Y:S02]  /*65b00*/  STL.64 [R1+0x7f0], R24 ;  /* 0x0007f01801007387 */ /* 0x0001e40000100a00 */
[----:B------:R-:W-:Y:S01]  /*65b10*/  STL.64 [R1+0x7f8], R26 ;  /* 0x0007f81a01007387 */ /* 0x000fe20000100a00 */
[----:B0-----:R-:W2:Y:S02]  /*65b20*/  LDL.LU.64 R24, [R1+0x3848] ;  /* 0x0038480001187983 */ /* 0x001ea40000300a00 */
[C---:B--2---:R-:W-:Y:S11]  /*65b30*/  HMMA.16816.F32 R16, R4.reuse, R24, R16 ;  /* 0x000000180410723c */ /* 0x044ff60000001810 */
[----:B------:R-:W-:Y:S11]  /*65b40*/  @!UPT UIADD3 URZ, URZ, URZ, URZ ;  /* 0x0000003f3f3ff290 */ /* 0x000ff6000fffe03f */
[----:B------:R-:W-:Y:S01]  /*65b50*/  @!UPT UIADD3 URZ, URZ, URZ, URZ ;  /* 0x0000003f3f3ff290 */ /* 0x000fe2000fffe03f */
[----:B------:R-:W-:Y:S01]  /*65b60*/  STL.64 [R1+0x7e0], R16 ;  /* 0x0007e01001007387 */ /* 0x000fe20000100a00 */
        /* <DEDUP_REMOVED lines=31> */
[----:B------:R-:W-:-:S02]  /*65d60*/  IMAD.MOV.U32 R16, RZ, RZ, R2 ;  /* 0x000000ffff107224 */ /* 0x000fc400078e0002 */
[----:B------:R-:W-:Y:S01]  /*65d70*/  IMAD.MOV.U32 R17, RZ, RZ, R0 ;  /* 0x000000ffff117224 */ /* 0x000fe200078e0000 */
[----:B--2---:R-:W-:Y:S01]  /*65d80*/  HMMA.16816.F32 R4, R4, R8, R20 ;  /* 0x000000080404723c */ /* 0x004fe20000001814 */
        /* <DEDUP_REMOVED lines=9> */
[----:B---3--:R-:W-:Y:S01]  /*65e20*/  STL.64 [R1+0x3738], R10 ;  /* 0x0037380a01007387 */ /* 0x008fe20000100a00 */
        /* <DEDUP_REMOVED lines=10> */
[----:B------:R-:W-:Y:S03]  /*65ed0*/  STL.64 [R1+0x4b8], R18 ;  /* 0x0004b81201007387 */ /* 0x000fe60000100a00 */
[----:B0-----:R-:W3:Y:S02]  /*65ee0*/  LDL.LU.64 R16, [R1+0x3810] ;  /* 0x0038100001107983 */ /* 0x001ee40000300a00 */
[C---:B---3--:R-:W-:Y:S01]  /*65ef0*/  HMMA.16816.F32 R8, R20.reuse, R16, R8 ;  /* 0x000000101408723c */ /* 0x048fe20000001808 */
[----:B------:R-:W-:Y:S11]  /*65f00*/  IMAD.MOV.U32 R3, RZ, RZ, R17 ;  /* 0x000000ffff037224 */ /* 0x000ff600078e0011 */
[----:B------:R-:W-:Y:S11]  /*65f10*/  @!UPT UIADD3 URZ, URZ, URZ, URZ ;  /* 0x0000003f3f3ff290 */ /* 0x000ff6000fffe03f */
[----:B------:R0:W-:Y:S01]  /*65f20*/  STL.64 [R1+0x4a0], R8 ;  /* 0x0004a00801007387 */ /* 0x0001e20000100a00 */
[----:B------:R1:W-:Y:S02]  /*65f30*/  STL.64 [R1+0x4a8], R10 ;  /* 0x0004a80a01007387 */ /* 0x0003e40000100a00 */
[----:B0-----:R-:W-:Y:S02]  /*65f40*/  IMAD.MOV.U32 R8, RZ, RZ, R16 ;  /* 0x000000ffff087224 */ /* 0x001fe400078e0010 */
        /* <DEDUP_REMOVED lines=21> */
[----:B------:R0:W-:Y:S01]  /*660a0*/  STL.64 [R1+0x470], R24 ;  /* 0x0004701801007387 */ /* 0x0001e20000100a00 */
[----:B------:R-:W-:Y:S03]  /*660b0*/  STL.64 [R1+0x478], R26 ;  /* 0x0004781a01007387 */ /* 0x000fe60000100a00 */
[----:B0-----:R-:W4:Y:S01]  /*660c0*/  LDL.LU.64 R24, [R1+0x37d0] ;  /* 0x0037d00001187983 */ /* 0x001f220000300a00 */
[----:B------:R-:W2:Y:S02]  /*660d0*/  LDL.LU.64 R16, [R1+0x37c8] ;  /* 0x0037c80001107983 */ /* 0x000ea40000300a00 */
[----:B------:R-:W-:Y:S02]  /*660e0*/  STL.64 [R1+0x3748], R10 ;  /* 0x0037480a01007387 */ /* 0x000fe40000100a00 */
[----:B------:R0:W-:Y:S02]  /*660f0*/  STL.64 [R1+0x3740], R8 ;  /* 0x0037400801007387 */ /* 0x0001e40000100a00 */
[----:B0-----:R-:W3:Y:S01]  /*66100*/  LDL.64 R8, [R1] ;  /* 0x0000000001087983 */ /* 0x001ee20000100a00 */
[----:B----4-:R-:W-:Y:S01]  /*66110*/  HMMA.16816.F32 R4, R20, R24, R4 ;  /* 0x000000181404723c */ /* 0x010fe20000001804 */
[----:B------:R-:W-:-:S02]  /*66120*/  IMAD.MOV.U32 R2, RZ, RZ, R24 ;  /* 0x000000ffff027224 */ /* 0x000fc400078e0018 */
[----:B------:R-:W-:Y:S01]  /*66130*/  IMAD.MOV.U32 R0, RZ, RZ, R25 ;  /* 0x000000ffff007224 */ /* 0x000fe200078e0019 */
[----:B---3--:R-:W-:Y:S11]  /*66140*/  STL.64 [R1+0x3760], R8 ;  /* 0x0037600801007387 */ /* 0x008ff60000100a00 */
[----:B------:R-:W-:Y:S08]  /*66150*/  @!UPT UIADD3 URZ, URZ, URZ, URZ ;  /* 0x0000003f3f3ff290 */ /* 0x000ff0000fffe03f */
[----:B------:R-:W-:Y:S01]  /*66160*/  STL.64 [R1+0x460], R4 ;  /* 0x0004600401007387 */ /* 0x000fe20000100a00 */
[----:B------:R-:W-:Y:S02]  /*66170*/  STL.64 [R1+0x468], R6 ;  /* 0x0004680601007387 */ /* 0x000fe40000100a00 */
[----:B------:R-:W3:Y:S02]  /*66180*/  LDL.LU R24, [R1+0x770] ;  /* 0x0007700001187983 */ /* 0x000ee40000300800 */
[----:B------:R-:W3:Y:S01]  /*66190*/  LDL.LU R25, [R1+0x774] ;  /* 0x0007740001197983 */ /* 0x000ee20000300800 */
[----:B------:R-:W4:Y:S01]  /*661a0*/  LDL.LU R26, [R1+0x778] ;  /* 0x00077800011a7983 */ /* 0x000f220000300800 */
[----:B------:R-:W4:Y:S03]  /*661b0*/  LDL.LU R27, [R1+0x77c] ;  /* 0x00077c00011b7983 */ /* 0x000f260000300800 */
[----:B------:R-:W0:Y:S04]  /*661c0*/  LDSM.16.MT88.4 R4, [R14+0x18200] ;  /* 0x018200000e04783b */ /* 0x000e280000004200 */
[----:B----4-:R-:W-:Y:S01]  /*661d0*/  STL.64 [R1+0x3778], R26 ;  /* 0x0037781a01007387 */ /* 0x010fe20000100a00 */
[----:B---3--:R2:W-:Y:S02]  /*661e0*/  STL.64 [R1+0x3770], R24 ;  /* 0x0037701801007387 */ /* 0x0085e40000100a00 */
[----:B--2---:R-:W-:-:S02]  /*661f0*/  IMAD.MOV.U32 R24, RZ, RZ, R17 ;  /* 0x000000ffff187224 */ /* 0x004fc400078e0011 */
[----:B------:R-:W-:-:S05]  /*66200*/  IMAD.MOV.U32 R25, RZ, RZ, R16 ;  /* 0x000000ffff197224 */ /* 0x000fca00078e0010 */
[----:B------:R1:W-:Y:S04]  /*66210*/  STL.64 [R1+0x3788], R24 ;  /* 0x0037881801007387 */ /* 0x0003e80000100a00 */
[----:B-1----:R-:W2:Y:S04]  /*66220*/  LDL.64 R24, [R1+0x30] ;  /* 0x0000300001187983 */ /* 0x002ea80000100a00 */
[----:B--2---:R1:W-:Y:S04]  /*66230*/  STL.64 [R1+0x37a0], R24 ;  /* 0x0037a01801007387 */ /* 0x0043e80000100a00 */
[----:B-1----:R-:W2:Y:S04]  /*66240*/  LDL.64 R24, [R1+0x40] ;  /* 0x0000400001187983 */ /* 0x002ea80000100a00 */
[----:B--2---:R-:W-:Y:S01]  /*66250*/  STL.64 [R1+0x37b8], R24 ;  /* 0x0037b81801007387 */ /* 0x004fe20000100a00 */
[----:B------:R-:W2:Y:S03]  /*66260*/  LDL.64 R8, [R1+0x10] ;  /* 0x0000100001087983 */ /* 0x000ea60000100a00 */
[----:B--2---:R1:W-:Y:S04]  /*66270*/  STL.64 [R1+0x3780], R8 ;  /* 0x0037800801007387 */ /* 0x0043e80000100a00 */
[----:B-1----:R-:W2:Y:S01]  /*66280*/  LDL.LU R8, [R1+0x780] ;  /* 0x0007800001087983 */ /* 0x002ea20000300800 */
[----:B------:R-:W2:Y:S02]  /*66290*/  LDL.LU R9, [R1+0x784] ;  /* 0x0007840001097983 */ /* 0x000ea40000300800 */
[----:B------:R-:W3:Y:S02]  /*662a0*/  LDL.LU R10, [R1+0x788] ;  /* 0x00078800010a7983 */ /* 0x000ee40000300800 */
[----:B------:R-:W3:Y:S01]  /*662b0*/  LDL.LU R11, [R1+0x78c] ;  /* 0x00078c00010b7983 */ /* 0x000ee20000300800 */
[----:B------:R-:W4:Y:S04]  /*662c0*/  LDL.64 R24, [R1+0x50] ;  /* 0x0000500001187983 */ /* 0x000f280000100a00 */
[----:B----4-:R1:W-:Y:S04]  /*662d0*/  STL.64 [R1+0x37c0], R24 ;  /* 0x0037c01801007387 */ /* 0x0103e80000100a00 */
[----:B-1----:R-:W4:Y:S01]  /*662e0*/  LDL.64 R24, [R1+0x60] ;  /* 0x0000600001187983 */ /* 0x002f220000100a00 */
[----:B---3--:R-:W-:Y:S02]  /*662f0*/  STL.64 [R1+0x3798], R10 ;  /* 0x0037980a01007387 */ /* 0x008fe40000100a00 */
[----:B--2---:R1:W-:Y:S02]  /*66300*/  STL.64 [R1+0x3790], R8 ;  /* 0x0037900801007387 */ /* 0x0043e40000100a00 */
[----:B-1----:R-:W2:Y:S01]  /*66310*/  LDL.LU R8, [R1+0x790] ;  /* 0x0007900001087983 */ /* 0x002ea20000300800 */
[----:B------:R-:W2:Y:S02]  /*66320*/  LDL.LU R9, [R1+0x794] ;  /* 0x0007940001097983 */ /* 0x000ea40000300800 */
[----:B------:R-:W3:Y:S02]  /*66330*/  LDL.LU R10, [R1+0x798] ;  /* 0x00079800010a7983 */ /* 0x000ee40000300800 */
[----:B------:R-:W3:Y:S02]  /*66340*/  LDL.LU R11, [R1+0x79c] ;  /* 0x00079c00010b7983 */ /* 0x000ee40000300800 */
[----:B---3--:R-:W-:Y:S01]  /*66350*/  STL.64 [R1+0x37b0], R10 ;  /* 0x0037b00a01007387 */ /* 0x008fe20000100a00 */
[----:B--2---:R1:W-:Y:S03]  /*66360*/  STL.64 [R1+0x37a8], R8 ;  /* 0x0037a80801007387 */ /* 0x0043e60000100a00 */
[----:B-1----:R-:W2:Y:S01]  /*66370*/  LDL.LU R8, [R1+0x7a0] ;  /* 0x0007a00001087983 */ /* 0x002ea20000300800 */
        /* <DEDUP_REMOVED lines=9> */
[----:B-1----:R-:W2:Y:S01]  /*66410*/  LDL.LU R16, [R1+0x760] ;  /* 0x0007600001107983 */ /* 0x002ea20000300800 */
[----:B------:R-:W2:Y:S02]  /*66420*/  LDL.LU R17, [R1+0x764] ;  /* 0x0007640001117983 */ /* 0x000ea40000300800 */
[----:B------:R-:W2:Y:S02]  /*66430*/  LDL.LU R18, [R1+0x768] ;  /* 0x0007680001127983 */ /* 0x000ea40000300800 */
[----:B------:R-:W2:Y:S01]  /*66440*/  LDL.LU R19, [R1+0x76c] ;  /* 0x00076c0001137983 */ /* 0x000ea20000300800 */
[----:B------:R-:W-:Y:S01]  /*66450*/  STL [R1+0x3698], R14 ;  /* 0x0036980e01007387 */ /* 0x000fe20000100800 */
[----:B0-----:R-:W-:Y:S02]  /*66460*/  STL.64 [R1+0x35d0], R6 ;  /* 0x0035d00601007387 */ /* 0x001fe40000100a00 */
[----:B------:R0:W-:Y:S02]  /*66470*/  STL.64 [R1+0x35c8], R4 ;  /* 0x0035c80401007387 */ /* 0x0001e40000100a00 */
[----:B0-----:R-:W4:Y:S01]  /*66480*/  LDL.LU R4, [R1+0x7c0] ;  /* 0x0007c00001047983 */ /* 0x001f220000300800 */
[----:B------:R-:W4:Y:S02]  /*66490*/  LDL.LU R5, [R1+0x7c4] ;  /* 0x0007c40001057983 */ /* 0x000f240000300800 */
[----:B------:R-:W4:Y:S02]  /*664a0*/  LDL.LU R6, [R1+0x7c8] ;  /* 0x0007c80001067983 */ /* 0x000f240000300800 */
[----:B------:R-:W4:Y:S02]  /*664b0*/  LDL.LU R7, [R1+0x7cc] ;  /* 0x0007cc0001077983 */ /* 0x000f240000300800 */
[C---:B----4-:R-:W-:Y:S11]  /*664c0*/  HMMA.16816.F32 R4, R20.reuse, R24, R4 ;  /* 0x000000181404723c */ /* 0x050ff60000001804 */
[----:B------:R-:W-:Y:S11]  /*664d0*/  @!UPT UIADD3 URZ, URZ, URZ, URZ ;  /* 0x0000003f3f3ff290 */ /* 0x000ff6000fffe03f */
[----:B------:R-:W-:Y:S01]  /*664e0*/  @!UPT UIADD3 URZ, URZ, URZ, URZ ;  /* 0x0000003f3f3ff290 */ /* 0x000fe2000fffe03f */
[----:B------:R0:W-:Y:S01]  /*664f0*/  STL.64 [R1+0x7c0], R4 ;  /* 0x0007c00401007387 */ /* 0x0001e20000100a00 */
[----:B------:R-:W-:Y:S02]  /*66500*/  STL.64 [R1+0x7c8], R6 ;  /* 0x0007c80601007387 */ /* 0x000fe40000100a00 */
[----:B0-----:R-:W-:Y:S02]  /*66510*/  IMAD.MOV.U32 R4, RZ, RZ, R25 ;  /* 0x000000ffff047224 */ /* 0x001fe400078e0019 */
[----:B------:R-:W-:Y:S02]  /*66520*/  IMAD.MOV.U32 R5, RZ, RZ, R24 ;  /* 0x000000ffff057224 */ /* 0x000fe400078e0018 */
[----:B------:R-:W3:Y:S01]  /*66530*/  LDL.LU.64 R24, [R1+0x37c0] ;  /* 0x0037c00001187983 */ /* 0x000ee20000300a00 */
[----:B------:R0:W-:Y:S02]  /*66540*/  STL [R1+0x36a0], R4 ;  /* 0x0036a00401007387 */ /* 0x0001e40000100800 */
[----:B------:R1:W-:Y:S01]  /*66550*/  STL [R1+0x369c], R5 ;  /* 0x00369c0501007387 */ /* 0x0003e20000100800 */
[----:B0-----:R-:W3:Y:S01]  /*66560*/  LDL.LU R4, [R1+0x7b0] ;  /* 0x0007b00001047983 */ /* 0x001ee20000300800 */
[----:B-1----:R-:W3:Y:S02]  /*66570*/  LDL.LU R5, [R1+0x7b4] ;  /* 0x0007b40001057983 */ /* 0x002ee40000300800 */
[----:B------:R-:W3:Y:S02]  /*66580*/  LDL.LU R6, [R1+0x7b8] ;  /* 0x0007b80001067983 */ /* 0x000ee40000300800 */
[----:B------:R-:W3:Y:S02]  /*66590*/  LDL.LU R7, [R1+0x7bc] ;  /* 0x0007bc0001077983 */ /* 0x000ee40000300800 */
        /* <DEDUP_REMOVED lines=8> */
[----:B------:R-:W-:Y:S01]  /*66620*/  STL [R1+0x36a4], R7 ;  /* 0x0036a40701007387 */ /* 0x000fe20000100800 */
        /* <DEDUP_REMOVED lines=18> */
[C---:B---3--:R-:W-:Y:S01]  /*66750*/  HMMA.16816.F32 R24, R20.reuse, R24, R8 ;  /* 0x000000181418723c */ /* 0x048fe20000001808 */
[----:B------:R-:W3:Y:S11]  /*66760*/  LDL.LU.64 R8, [R1+0x3780] ;  /* 0x0037800001087983 */ /* 0x000ef60000300a00 */
[----:B------:R-:W-:Y:S11]  /*66770*/  @!UPT UIADD3 URZ, URZ, URZ, URZ ;  /* 0x0000003f3f3ff290 */ /* 0x000ff6000fffe03f */
        /* <DEDUP_REMOVED lines=12> */
[----:B------:R-:W2:Y:S02]  /*66840*/  LDL.LU.64 R8, [R1+0x3760] ;  /* 0x0037600001087983 */ /* 0x000ea40000300a00 */
[----:B--2---:R-:W-:Y:S11]  /*66850*/  HMMA.16816.F32 R16, R20, R8, R16 ;  /* 0x000000081410723c */ /* 0x004ff60000001810 */
[----:B------:R-:W-:Y:S11]  /*66860*/  @!UPT UIADD3 URZ, URZ, URZ, URZ ;  /* 0x0000003f3f3ff290 */ /* 0x000ff6000fffe03f */
[----:B------:R-:W-:Y:S01]  /*66870*/  @!UPT UIADD3 URZ, URZ, URZ, URZ ;  /* 0x0000003f3f3ff290 */ /* 0x000fe2000fffe03f */
[----:B------:R-:W-:Y:S01]  /*66880*/  STL.64 [R1+0x760], R16 ;  /* 0x0007601001007387 */ /* 0x000fe20000100a00 */
[----:B------:R0:W-:Y:S03]  /*66890*/  STL.64 [R1+0x768], R18 ;  /* 0x0007681201007387 */ /* 0x0001e60000100a00 */
[----:B0-----:R-:W3:Y:S01]  /*668a0*/  LDL.LU.64 R18, [R1+0x3758] ;  /* 0x0037580001127983 */ /* 0x001ee20000300a00 */
[----:B------:R-:W3:Y:S02]  /*668b0*/  LDL.LU.64 R16, [R1+0x3750] ;  /* 0x0037500001107983 */ /* 0x000ee40000300a00 */
[----:B------:R-:W2:Y:S02]  /*668c0*/  LDL.LU.64 R10, [R1+0x3748] ;  /* 0x00374800010a7983 */ /* 0x000ea40000300a00 */
[----:B------:R-:W-:Y:S02]  /*668d0*/  IMAD.MOV.U32 R7, RZ, RZ, R8 ;  /* 0x000000ffff077224 */ /* 0x000fe400078e0008 */
[----:B------:R-:W-:-:S02]  /*668e0*/  IMAD.MOV.U32 R4, RZ, RZ, R9 ;  /* 0x000000ffff047224 */ /* 0x000fc400078e0009 */
[----:B------:R-:W4:Y:S01]  /*668f0*/  LDL.LU.64 R8, [R1+0x3740] ;  /* 0x0037400001087983 */ /* 0x000f220000300a00 */
[----:B------:R-:W-:Y:S02]  /*66900*/  STL.64 [R1+0x36b0], R6 ;  /* 0x0036b00601007387 */ /* 0x000fe40000100a00 */
[----:B------:R0:W-:Y:S02]  /*66910*/  STL.64 [R1+0x36a8], R4 ;  /* 0x0036a80401007387 */ /* 0x0001e40000100a00 */
[----:B0-----:R-:W-:Y:S02]  /*66920*/  IMAD.MOV.U32 R4, RZ, RZ, R15 ;  /* 0x000000ffff047224 */ /* 0x001fe400078e000f */
[----:B--2---:R-:W-:-:S05]  /*66930*/  IMAD.MOV.U32 R5, RZ, RZ, R11 ;  /* 0x000000ffff057224 */ /* 0x004fca00078e000b */
[----:B------:R0:W-:Y:S04]  /*66940*/  STL.64 [R1+0x36c0], R4 ;  /* 0x0036c00401007387 */ /* 0x0001e80000100a00 */
[----:B0-----:R-:W2:Y:S01]  /*66950*/  LDL.64 R4, [R1+0x90] ;  /* 0x0000900001047983 */ /* 0x001ea20000100a00 */
[----:B---3--:R-:W-:Y:S03]  /*66960*/  HMMA.16816.F32 R16, R20, R24, R16 ;  /* 0x000000181410723c */ /* 0x008fe60000001810 */
[----:B--2---:R0:W-:Y:S02]  /*66970*/  STL.64 [R1+0x36d8], R4 ;  /* 0x0036d80401007387 */ /* 0x0041e40000100a00 */
[----:B0-----:R-:W-:-:S02]  /*66980*/  IMAD.MOV.U32 R4, RZ, RZ, R10 ;  /* 0x000000ffff047224 */ /* 0x001fc400078e000a */
[----:B----4-:R-:W-:-:S05]  /*66990*/  IMAD.MOV.U32 R5, RZ, RZ, R9 ;  /* 0x000000ffff057224 */ /* 0x010fca00078e0009 */
[----:B------:R-:W-:Y:S11]  /*669a0*/  STL.64 [R1+0x36f0], R4 ;  /* 0x0036f00401007387 */ /* 0x000ff60000100a00 */
[----:B------:R0:W-:Y:S02]  /*669b0*/  STL.64 [R1+0x750], R16 ;  /* 0x0007501001007387 */ /* 0x0001e40000100a00 */
[----:B------:R1:W-:Y:S01]  /*669c0*/  STL.64 [R1+0x758], R18 ;  /* 0x0007581201007387 */ /* 0x0003e20000100a00 */
[----:B0-----:R-:W2:Y:S01]  /*669d0*/  LDL.LU R16, [R1+0x3b0] ;  /* 0x0003b00001107983 */ /* 0x001ea20000300800 */
[----:B------:R-:W2:Y:S02]  /*669e0*/  LDL.LU R17, [R1+0x3b4] ;  /* 0x0003b40001117983 */ /* 0x000ea40000300800 */
[----:B-1----:R-:W2:Y:S02]  /*669f0*/  LDL.LU R18, [R1+0x3b8] ;  /* 0x0003b80001127983 */ /* 0x002ea40000300800 */
[----:B------:R-:W-:-:S02]  /*66a00*/  IMAD.MOV.U32 R4, RZ, RZ, R8 ;  /* 0x000000ffff047224 */ /* 0x000fc400078e0008 */
[----:B------:R-:W-:Y:S01]  /*66a10*/  IMAD.MOV.U32 R5, RZ, RZ, R3 ;  /* 0x000000ffff057224 */ /* 0x000fe200078e0003 */
[----:B------:R-:W2:Y:S01]  /*66a20*/  LDL.LU R19, [R1+0x3bc] ;  /* 0x0003bc0001137983 */ /* 0x000ea20000300800 */
[----:B------:R-:W3:Y:S02]  /*66a30*/  LDL.LU R8, [R1+0x740] ;  /* 0x0007400001087983 */ /* 0x000ee40000300800 */
[----:B------:R-:W3:Y:S02]  /*66a40*/  LDL.LU R9, [R1+0x744] ;  /* 0x0007440001097983 */ /* 0x000ee40000300800 */
[----:B------:R-:W3:Y:S01]  /*66a50*/  LDL.LU R10, [R1+0x748] ;  /* 0x00074800010a7983 */ /* 0x000ee20000300800 */
[----:B------:R-:W3:Y:S01]  /*66a60*/  LDL.LU R11, [R1+0x74c] ;  /* 0x00074c00010b7983 */ /* 0x000ee20000300800 */
[----:B------:R0:W-:Y:S03]  /*66a70*/  STL.64 [R1+0x3708], R4 ;  /* 0x0037080401007387 */ /* 0x0001e60000100a00 */
[----:B0-----:R-:W4:Y:S01]  /*66a80*/  LDL.64 R4, [R1+0xc0] ;  /* 0x0000c00001047983 */ /* 0x001f220000100a00 */
        /* <DEDUP_REMOVED lines=39> */
[----:B------:R-:W-:Y:S01]  /*66d00*/  STL.64 [R1+0x450], R20 ;  /* 0x0004501401007387 */ /* 0x000fe20000100a00 */
[----:B------:R-:W-:Y:S02]  /*66d10*/  STL.64 [R1+0x458], R22 ;  /* 0x0004581601007387 */ /* 0x000fe40000100a00 */
[----:B---3--:R-:W-:Y:S02]  /*66d20*/  STL.64 [R1+0x35e0], R10 ;  /* 0x0035e00a01007387 */ /* 0x008fe40000100a00 */
        /* <DEDUP_REMOVED lines=41> */
[----:B------:R-:W2:Y:S11]  /*66fc0*/  LDL.LU.64 R26, [R1+0x36b8] ;  /* 0x0036b800011a7983 */ /* 0x000eb60000300a00 */
[----:B------:R-:W-:Y:S11]  /*66fd0*/  @!UPT UIADD3 URZ, URZ, URZ, URZ ;  /* 0x0000003f3f3ff290 */ /* 0x000ff6000fffe03f */
[----:B------:R-:W-:Y:S01]  /*66fe0*/  STL.64 [R1+0x400], R4 ;  /* 0x0004000401007387 */ /* 0x000fe20000100a00 */
[----:B------:R0:W-:Y:S03]  /*66ff0*/  STL.64 [R1+0x408], R6 ;  /* 0x0004080601007387 */ /* 0x0001e60000100a00 */
[----:B0-----:R-:W4:Y:S01]  /*67000*/  LDL.LU.64 R6, [R1+0x36b0] ;  /* 0x0036b00001067983 */ /* 0x001f220000300a00 */
[----:B------:R-:W2:Y:S01]  /*67010*/  LDL.LU.64 R4, [R1+0x36a8] ;  /* 0x0036a80001047983 */ /* 0x000ea20000300a00 */
[----:B---3--:R-:W-:Y:S01]  /*67020*/  HMMA.16816.F32 R20, R16, R20, R8 ;  /* 0x000000141014723c */ /* 0x008fe20000001808 */
[----:B----4-:R-:W-:Y:S02]  /*67030*/  IMAD.MOV.U32 R24, RZ, RZ, R7 ;  /* 0x000000ffff187224 */ /* 0x010fe400078e0007 */
[----:B--2---:R-:W-:Y:S01]  /*67040*/  IMAD.MOV.U32 R25, RZ, RZ, R4 ;  /* 0x000000ffff197224 */ /* 0x004fe200078e0004 */
[----:B------:R-:W2:Y:S01]  /*67050*/  LDL.LU R7, [R1+0x36a4] ;  /* 0x0036a40001077983 */ /* 0x000ea20000300800 */
[----:B------:R-:W3:Y:S03]  /*67060*/  LDL.LU R4, [R1+0x36a0] ;  /* 0x0036a00001047983 */ /* 0x000ee60000300800 */
[----:B------:R0:W-:Y:S01]  /*67070*/  STL.64 [R1+0x3610], R24 ;  /* 0x0036101801007387 */ /* 0x0001e20000100a00 */
[----:B------:R-:W4:Y:S11]  /*67080*/  LDL.LU R8, [R1+0x6e0] ;  /* 0x0006e00001087983 */ /* 0x000f360000300800 */
[----:B------:R-:W-:Y:S03]  /*67090*/  @!UPT UIADD3 URZ, URZ, URZ, URZ ;  /* 0x0000003f3f3ff290 */ /* 0x000fe6000fffe03f */
[----:B------:R-:W-:Y:S02]  /*670a0*/  STL.64 [R1+0x3f0], R20 ;  /* 0x0003f01401007387 */ /* 0x000fe40000100a00 */
[----:B------:R-:W-:Y:S01]  /*670b0*/  STL.64 [R1+0x3f8], R22 ;  /* 0x0003f81601007387 */ /* 0x000fe20000100a00 */
[----:B------:R-:W4:Y:S01]  /*670c0*/  LDL.LU R9, [R1+0x6e4] ;  /* 0x0006e40001097983 */ /* 0x000f220000300800 */
[----:B------:R-:W2:Y:S02]  /*670d0*/  LDL.LU R10, [R1+0x6e8] ;  /* 0x0006e800010a7983 */ /* 0x000ea40000300800 */
[----:B------:R-:W2:Y:S02]  /*670e0*/  LDL.LU R11, [R1+0x6ec] ;  /* 0x0006ec00010b7983 */ /* 0x000ea40000300800 */
[----:B0-----:R-:W-:Y:S02]  /*670f0*/  IMAD.MOV.U32 R24, RZ, RZ, R27 ;  /* 0x000000ffff187224 */ /* 0x001fe400078e001b */
[----:B------:R-:W-:-:S05]  /*67100*/  IMAD.MOV.U32 R25, RZ, RZ, R26 ;  /* 0x000000ffff197224 */ /* 0x000fca00078e001a */
[----:B------:R0:W-:Y:S04]  /*67110*/  STL.64 [R1+0x3628], R24 ;  /* 0x0036281801007387 */ /* 0x0001e80000100a00 */
[----:B0-----:R-:W2:Y:S01]  /*67120*/  LDL.LU R24, [R1+0x720] ;  /* 0x0007200001187983 */ /* 0x001ea20000300800 */
[----:B------:R-:W2:Y:S02]  /*67130*/  LDL.LU R25, [R1+0x724] ;  /* 0x0007240001197983 */ /* 0x000ea40000300800 */
[----:B------:R-:W2:Y:S02]  /*67140*/  LDL.LU R26, [R1+0x728] ;  /* 0x00072800011a7983 */ /* 0x000ea40000300800 */
[----:B------:R-:W2:Y:S02]  /*67150*/  LDL.LU R27, [R1+0x72c] ;  /* 0x00072c00011b7983 */ /* 0x000ea40000300800 */
[----:B--2---:R-:W-:Y:S01]  /*67160*/  STL.64 [R1+0x3638], R26 ;  /* 0x0036381a01007387 */ /* 0x004fe20000100a00 */
[----:B------:R0:W-:Y:S02]  /*67170*/  STL.64 [R1+0x3630], R24 ;  /* 0x0036301801007387 */ /* 0x0001e40000100a00 */
[----:B0-----:R-:W-:-:S02]  /*67180*/  IMAD.MOV.U32 R24, RZ, RZ, R5 ;  /* 0x000000ffff187224 */ /* 0x001fc400078e0005 */
[----:B------:R-:W-:Y:S01]  /*67190*/  IMAD.MOV.U32 R25, RZ, RZ, R14 ;  /* 0x000000ffff197224 */ /* 0x000fe200078e000e */
[----:B------:R-:W2:Y:S01]  /*671a0*/  LDL.LU R5, [R1+0x369c] ;  /* 0x00369c0001057983 */ /* 0x000ea20000300800 */
[----:B------:R-:W2:Y:S03]  /*671b0*/  LDL.LU R14, [R1+0x3698] ;  /* 0x00369800010e7983 */ /* 0x000ea60000300800 */
[----:B------:R0:W-:Y:S02]  /*671c0*/  STL.64 [R1+0x3650], R24 ;  /* 0x0036501801007387 */ /* 0x0001e40000100a00 */
[----:B0-----:R-:W-:Y:S02]  /*671d0*/  IMAD.MOV.U32 R24, RZ, RZ, R29 ;  /* 0x000000ffff187224 */ /* 0x001fe400078e001d */
[----:B------:R-:W-:-:S05]  /*671e0*/  IMAD.MOV.U32 R25, RZ, RZ, R28 ;  /* 0x000000ffff197224 */ /* 0x000fca00078e001c */
[----:B------:R-:W-:Y:S01]  /*671f0*/  STL.64 [R1+0x3668], R24 ;  /* 0x0036681801007387 */ /* 0x000fe20000100a00 */
[----:B------:R-:W-:Y:S02]  /*67200*/  STL.64 [R1+0x35f0], R10 ;  /* 0x0035f00a01007387 */ /* 0x000fe40000100a00 */
[----:B----4-:R0:W-:Y:S02]  /*67210*/  STL.64 [R1+0x35e8], R8 ;  /* 0x0035e80801007387 */ /* 0x0101e40000100a00 */
[----:B0-----:R-:W4:Y:S01]  /*67220*/  LDL.LU R8, [R1+0x6f0] ;  /* 0x0006f00001087983 */ /* 0x001f220000300800 */
[----:B------:R-:W4:Y:S02]  /*67230*/  LDL.LU R9, [R1+0x6f4] ;  /* 0x0006f40001097983 */ /* 0x000f240000300800 */
[----:B------:R-:W3:Y:S02]  /*67240*/  LDL.LU R10, [R1+0x6f8] ;  /* 0x0006f800010a7983 */ /* 0x000ee40000300800 */
[----:B------:R-:W3:Y:S02]  /*67250*/  LDL.LU R11, [R1+0x6fc] ;  /* 0x0006fc00010b7983 */ /* 0x000ee40000300800 */
[----:B------:R-:W-:-:S02]  /*67260*/  IMAD.MOV.U32 R24, RZ, RZ, R7 ;  /* 0x000000ffff187224 */ /* 0x000fc400078e0007 */
[----:B------:R-:W-:-:S05]  /*67270*/  IMAD.MOV.U32 R25, RZ, RZ, R6 ;  /* 0x000000ffff197224 */ /* 0x000fca00078e0006 */
[----:B------:R-:W-:Y:S04]  /*67280*/  STL.64 [R1+0x3680], R24 ;  /* 0x0036801801007387 */ /* 0x000fe80000100a00 */
[----:B--2---:R-:W0:Y:S04]  /*67290*/  LDSM.16.MT88.4 R20, [R14+0x18280] ;  /* 0x018280000e14783b */ /* 0x004e280000004200 */
[----:B---3--:R-:W-:Y:S01]  /*672a0*/  STL.64 [R1+0x3608], R10 ;  /* 0x0036080a01007387 */ /* 0x008fe20000100a00 */
[----:B----4-:R1:W-:Y:S03]  /*672b0*/  STL.64 [R1+0x3600], R8 ;  /* 0x0036000801007387 */ /* 0x0103e60000100a00 */
        /* <DEDUP_REMOVED lines=28> */
[----:B------:R-:W-:-:S02]  /*67480*/  IMAD.MOV.U32 R24, RZ, RZ, R5 ;  /* 0x000000ffff187224 */ /* 0x000fc400078e0005 */
[----:B------:R-:W-:Y:S01]  /*67490*/  IMAD.MOV.U32 R25, RZ, RZ, R4 ;  /* 0x000000ffff197224 */ /* 0x000fe200078e0004 */
        /* <DEDUP_REMOVED lines=8> */
[----:B------:R-:W3:Y:S02]  /*67520*/  LDL.LU R6, [R1+0x348] ;  /* 0x0003480001067983 */ /* 0x000ee40000300800 */
[----:B------:R-:W3:Y:S01]  /*67530*/  LDL.LU R7, [R1+0x34c] ;  /* 0x00034c0001077983 */ /* 0x000ee20000300800 */
[----:B0-----:R-:W-:Y:S01]  /*67540*/  STL.64 [R1+0x34d0], R22 ;  /* 0x0034d01601007387 */ /* 0x001fe20000100a00 */
[----:B------:R0:W-:Y:S03]  /*67550*/  STL.64 [R1+0x34c8], R20 ;  /* 0x0034c81401007387 */ /* 0x0001e60000100a00 */
[----:B0-----:R-:W4:Y:S01]  /*67560*/  LDL.64 R20, [R1+0x20] ;  /* 0x0000200001147983 */ /* 0x001f220000100a00 */
        /* <DEDUP_REMOVED lines=33> */
[----:B------:R-:W-:Y:S03]  /*67780*/  STL.64 [R1+0x3a8], R26 ;  /* 0x0003a81a01007387 */ /* 0x000fe60000100a00 */
[----:B0-----:R-:W2:Y:S01]  /*67790*/  LDL.LU.64 R24, [R1+0x3628] ;  /* 0x0036280001187983 */ /* 0x001ea20000300a00 */
[----:B------:R0:W-:Y:S03]  /*677a0*/  STL.64 [R1+0x3528], R20 ;  /* 0x0035281401007387 */ /* 0x0001e60000100a00 */
[----:B0-----:R-:W4:Y:S01]  /*677b0*/  LDL.64 R20, [R1+0xa0] ;  /* 0x0000a00001147983 */ /* 0x001f220000100a00 */
[C---:B--2---:R-:W-:Y:S03]  /*677c0*/  HMMA.16816.F32 R24, R16.reuse, R24, R8 ;  /* 0x000000181018723c */ /* 0x044fe60000001808 */
[----:B----4-:R-:W-:Y:S01]  /*677d0*/  STL.64 [R1+0x35b0], R20 ;  /* 0x0035b01401007387 */ /* 0x010fe20000100a00 */
[----:B------:R-:W2:Y:S02]  /*677e0*/  LDL.LU.64 R10, [R1+0x3620] ;  /* 0x00362000010a7983 */ /* 0x000ea40000300a00 */
[----:B------:R-:W2:Y:S11]  /*677f0*/  LDL.LU.64 R8, [R1+0x3618] ;  /* 0x0036180001087983 */ /* 0x000eb60000300a00 */
[----:B------:R-:W-:Y:S06]  /*67800*/  @!UPT UIADD3 URZ, URZ, URZ, URZ ;  /* 0x0000003f3f3ff290 */ /* 0x000fec000fffe03f */
        /* <DEDUP_REMOVED lines=13> */
[----:B------:R-:W-:Y:S01]  /*678e0*/  STL.64 [R1+0x370], R8 ;  /* 0x0003700801007387 */ /* 0x000fe20000100a00 */
[----:B------:R0:W-:Y:S03]  /*678f0*/  STL.64 [R1+0x378], R10 ;  /* 0x0003780a01007387 */ /* 0x0001e60000100a00 */
[----:B0-----:R-:W2:Y:S01]  /*67900*/  LDL.LU.64 R10, [R1+0x35f0] ;  /* 0x0035f000010a7983 */ /* 0x001ea20000300a00 */
[----:B------:R-:W2:Y:S02]  /*67910*/  LDL.LU.64 R8, [R1+0x35e8] ;  /* 0x0035e80001087983 */ /* 0x000ea40000300a00 */
[----:B------:R0:W-:Y:S02]  /*67920*/  STL [R1+0x34fc], R24 ;  /* 0x0034fc1801007387 */ /* 0x0001e40000100800 */
[----:B------:R1:W-:Y:S01]  /*67930*/  STL [R1+0x34f8], R25 ;  /* 0x0034f81901007387 */ /* 0x0003e20000100800 */
        /* <DEDUP_REMOVED lines=16> */
[----:B------:R-:W-:Y:S02]  /*67a40*/  STL [R1+0x3578], R14 ;  /* 0x0035780e01007387 */ /* 0x000fe40000100800 */
[----:B------:R-:W-:Y:S02]  /*67a50*/  STL.64 [R1+0x3570], R12 ;  /* 0x0035700c01007387 */ /* 0x000fe40000100a00 */
[----:B------:R-:W-:-:S02]  /*67a60*/  IMAD.MOV.U32 R20, RZ, RZ, R2 ;  /* 0x000000ffff147224 */ /* 0x000fc400078e0002 */
[----:B------:R-:W-:Y:S01]  /*67a70*/  IMAD.MOV.U32 R21, RZ, RZ, R0 ;  /* 0x000000ffff157224 */ /* 0x000fe200078e0000 */
        /* <DEDUP_REMOVED lines=12> */
[----:B0-----:R-:W3:Y:S01]  /*67b40*/  LDL.64 R8, [R1+0xb0] ;  /* 0x0000b00001087983 */ /* 0x001ee20000100a00 */
[C---:B--2---:R-:W-:Y:S03]  /*67b50*/  HMMA.16816.F32 R20, R4.reuse, R20, R24 ;  /* 0x000000140414723c */ /* 0x044fe60000001818 */
[----:B------:R-:W3:Y:S01]  /*67b60*/  LDL.LU.64 R26, [R1+0x35c0] ;  /* 0x0035c000011a7983 */ /* 0x000ee20000300a00 */
[----:B------:R-:W3:Y:S11]  /*67b70*/  LDL.LU.64 R24, [R1+0x35b8] ;  /* 0x0035b80001187983 */ /* 0x000ef60000300a00 */
[----:B------:R-:W-:Y:S08]  /*67b80*/  @!UPT UIADD3 URZ, URZ, URZ, URZ ;  /* 0x0000003f3f3ff290 */ /* 0x000ff0000fffe03f */
[----:B------:R0:W-:Y:S01]  /*67b90*/  STL.64 [R1+0x350], R20 ;  /* 0x0003501401007387 */ /* 0x0001e20000100a00 */
[----:B------:R-:W-:Y:S03]  /*67ba0*/  STL.64 [R1+0x358], R22 ;  /* 0x0003581601007387 */ /* 0x000fe60000100a00 */
[----:B0-----:R-:W4:Y:S01]  /*67bb0*/  LDL.LU.64 R20, [R1+0x35b0] ;  /* 0x0035b00001147983 */ /* 0x001f220000300a00 */
[C---:B---3--:R-:W-:Y:S11]  /*67bc0*/  HMMA.16816.F32 R24, R4.reuse, R8, R24 ;  /* 0x000000080418723c */ /* 0x048ff60000001818 */
[----:B------:R-:W-:Y:S11]  /*67bd0*/  @!UPT UIADD3 URZ, URZ, URZ, URZ ;  /* 0x0000003f3f3ff290 */ /* 0x000ff6000fffe03f */
[----:B------:R-:W-:Y:S01]  /*67be0*/  @!UPT UIADD3 URZ, URZ, URZ, URZ ;  /* 0x0000003f3f3ff290 */ /* 0x000fe2000fffe03f */
[----:B------:R0:W-:Y:S02]  /*67bf0*/  STL.64 [R1+0x340], R24 ;  /* 0x0003401801007387 */ /* 0x0001e40000100a00 */
[----:B0-----:R-:W-:Y:S02]  /*67c00*/  IMAD.MOV.U32 R24, RZ, RZ, R8 ;  /* 0x000000ffff187224 */ /* 0x001fe400078e0008 */
[----:B------:R-:W-:Y:S02]  /*67c10*/  IMAD.MOV.U32 R25, RZ, RZ, R9 ;  /* 0x000000ffff197224 */ /* 0x000fe400078e0009 */
[----:B----4-:R-:W-:Y:S01]  /*67c20*/  HMMA.16816.F32 R8, R4, R20, R16 ;  /* 0x000000140408723c */ /* 0x010fe20000001810 */
[----:B------:R-:W-:Y:S02]  /*67c30*/  STL.64 [R1+0x348], R26 ;  /* 0x0003481a01007387 */ /* 0x000fe40000100a00 */
[----:B------:R0:W-:Y:S02]  /*67c40*/  STL.64 [R1+0x3590], R24 ;  /* 0x0035901801007387 */ /* 0x0001e40000100a00 */
[----:B------:R-:W-:-:S02]  /*67c50*/  IMAD.MOV.U32 R2, RZ, RZ, R20 ;  /* 0x000000ffff027224 */ /* 0x000fc400078e0014 */
[----:B------:R-:W-:Y:S11]  /*67c60*/  IMAD.MOV.U32 R0, RZ, RZ, R21 ;  /* 0x000000ffff007224 */ /* 0x000ff600078e0015 */
[----:B------:R-:W-:Y:S05]  /*67c70*/  @!UPT UIADD3 URZ, URZ, URZ, URZ ;  /* 0x0000003f3f3ff290 */ /* 0x000fea000fffe03f */
[----:B------:R-:W-:Y:S01]  /*67c80*/  STL.64 [R1+0x330], R8 ;  /* 0x0003300801007387 */ /* 0x000fe20000100a00 */
[----:B------:R-:W-:Y:S02]  /*67c90*/  STL.64 [R1+0x338], R10 ;  /* 0x0003380a01007387 */ /* 0x000fe40000100a00 */
[----:B------:R-:W2:Y:S02]  /*67ca0*/  LDL.LU R20, [R1+0x6a0] ;  /* 0x0006a00001147983 */ /* 0x000ea40000300800 */
[----:B------:R-:W2:Y:S01]  /*67cb0*/  LDL.LU R21, [R1+0x6a4] ;  /* 0x0006a40001157983 */ /* 0x000ea20000300800 */
[----:B------:R-:W3:Y:S01]  /*67cc0*/  LDL.LU R22, [R1+0x6a8] ;  /* 0x0006a80001167983 */ /* 0x000ee20000300800 */
[----:B------:R-:W3:Y:S02]  /*67cd0*/  LDL.LU R23, [R1+0x6ac] ;  /* 0x0006ac0001177983 */ /* 0x000ee40000300800 */
[----:B0-----:R-:W4:Y:S02]  /*67ce0*/  LDL.LU R24, [R1+0x2f0] ;  /* 0x0002f00001187983 */ /* 0x001f240000300800 */
[----:B------:R-:W4:Y:S01]  /*67cf0*/  LDL.LU R25, [R1+0x2f4] ;  /* 0x0002f40001197983 */ /* 0x000f220000300800 */
[----:B------:R-:W2:Y:S01]  /*67d00*/  LDL.LU R26, [R1+0x2f8] ;  /* 0x0002f800011a7983 */ /* 0x000ea20000300800 */
[----:B------:R-:W2:Y:S03]  /*67d10*/  LDL.LU R27, [R1+0x2fc] ;  /* 0x0002fc00011b7983 */ /* 0x000ea60000300800 */
[----:B--2---:R-:W-:Y:S01]  /*67d20*/  STL.64 [R1+0x35a0], R26 ;  /* 0x0035a01a01007387 */ /* 0x004fe20000100a00 */
[----:B----4-:R0:W-:Y:S02]  /*67d30*/  STL.64 [R1+0x3598], R24 ;  /* 0x0035981801007387 */ /* 0x0101e40000100a00 */
[----:B------:R-:W2:Y:S02]  /*67d40*/  LDL.LU R12, [R1+0x2e0] ;  /* 0x0002e000010c7983 */ /* 0x000ea40000300800 */
[----:B------:R-:W2:Y:S01]  /*67d50*/  LDL.LU R13, [R1+0x2e4] ;  /* 0x0002e400010d7983 */ /* 0x000ea20000300800 */
[----:B------:R-:W4:Y:S01]  /*67d60*/  LDL.LU R14, [R1+0x2e8] ;  /* 0x0002e800010e7983 */ /* 0x000f220000300800 */
[----:B0-----:R-:W-:-:S03]  /*67d70*/  IMAD.MOV.U32 R24, RZ, RZ, R15 ;  /* 0x000000ffff187224 */ /* 0x001fc600078e000f */
[----:B------:R-:W4:Y:S04]  /*67d80*/  LDL.LU R15, [R1+0x2ec] ;  /* 0x0002ec00010f7983 */ /* 0x000f280000300800 */
[----:B----4-:R-:W-:Y:S01]  /*67d90*/  STL.64 [R1+0x3588], R14 ;  /* 0x0035880e01007387 */ /* 0x010fe20000100a00 */
[----:B--2---:R0:W-:Y:S03]  /*67da0*/  STL.64 [R1+0x3580], R12 ;  /* 0x0035800c01007387 */ /* 0x0041e60000100a00 */
        /* <DEDUP_REMOVED lines=9> */
[----:B0-----:R-:W3:Y:S04]  /*67e40*/  LDL.64 R20, [R1+0x40] ;  /* 0x0000400001147983 */ /* 0x001ee80000100a00 */
[----:B---3--:R0:W-:Y:S04]  /*67e50*/  STL.64 [R1+0x3550], R20 ;  /* 0x0035501401007387 */ /* 0x0081e80000100a00 */
[----:B0-----:R-:W3:Y:S04]  /*67e60*/  LDL.64 R20, [R1+0x50] ;  /* 0x0000500001147983 */ /* 0x001ee80000100a00 */
[----:B---3--:R0:W-:Y:S04]  /*67e70*/  STL.64 [R1+0x3568], R20 ;  /* 0x0035681401007387 */ /* 0x0081e80000100a00 */
[----:B0-----:R-:W3:Y:S01]  /*67e80*/  LDL.64 R20, [R1+0x60] ;  /* 0x0000600001147983 */ /* 0x001ee20000100a00 */
[----:B------:R-:W3:Y:S02]  /*67e90*/  LDL.LU R8, [R1+0x690] ;  /* 0x0006900001087983 */ /* 0x000ee40000300800 */
[----:B------:R-:W3:Y:S02]  /*67ea0*/  LDL.LU R9, [R1+0x694] ;  /* 0x0006940001097983 */ /* 0x000ee40000300800 */
[----:B------:R-:W3:Y:S01]  /*67eb0*/  LDL.LU R10, [R1+0x698] ;  /* 0x00069800010a7983 */ /* 0x000ee20000300800 */
[----:B------:R-:W3:Y:S01]  /*67ec0*/  LDL.LU R11, [R1+0x69c] ;  /* 0x00069c00010b7983 */ /* 0x000ee20000300800 */
[----:B------:R-:W-:-:S07]  /*67ed0*/  IMAD.MOV.U32 R25, RZ, RZ, R3 ;  /* 0x000000ffff197224 */ /* 0x000fce00078e0003 */
[C---:B--2---:R-:W-:Y:S01]  /*67ee0*/  HMMA.16816.F32 R24, R4.reuse, R24, R12 ;  /* 0x000000180418723c */ /* 0x044fe2000000180c */
[----:B---3--:R-:W-:Y:S01]  /*67ef0*/  STL.64 [R1+0x3548], R10 ;  /* 0x0035480a01007387 */ /* 0x008fe20000100a00 */
        /* <DEDUP_REMOVED lines=24> */
[----:B------:R-:W4:Y:S01]  /*68080*/  LDL.LU.64 R14, [R1+0x3588] ;  /* 0x00358800010e7983 */ /* 0x000f220000300a00 */
[----:B------:R-:W4:Y:S02]  /*68090*/  LDL.LU.64 R12, [R1+0x3580] ;  /* 0x00358000010c7983 */ /* 0x000f240000300a00 */
[----:B------:R-:W-:Y:S01]  /*680a0*/  STL.64 [R1+0x3508], R26 ;  /* 0x0035081a01007387 */ /* 0x000fe20000100a00 */
[C---:B----4-:R-:W-:Y:S01]  /*680b0*/  HMMA.16816.F32 R12, R4.reuse, R16, R12 ;  /* 0x00000010040c723c */ /* 0x050fe2000000180c */
[----:B---3--:R0:W-:Y:S04]  /*680c0*/  STL.64 [R1+0x3500], R24 ;  /* 0x0035001801007387 */ /* 0x0081e80000100a00 */
[----:B0-----:R-:W3:Y:S11]  /*680d0*/  LDL.64 R24, [R1+0x30] ;  /* 0x0000300001187983 */ /* 0x001ef60000100a00 */
[----:B------:R-:W-:Y:S07]  /*680e0*/  @!UPT UIADD3 URZ, URZ, URZ, URZ ;  /* 0x0000003f3f3ff290 */ /* 0x000fee000fffe03f */
[----:B------:R-:W-:Y:S01]  /*680f0*/  STL.64 [R1+0x300], R12 ;  /* 0x0003000c01007387 */ /* 0x000fe20000100a00 */
[----:B------:R0:W-:Y:S03]  /*68100*/  STL.64 [R1+0x308], R14 ;  /* 0x0003080e01007387 */ /* 0x0001e60000100a00 */
[----:B0-----:R-:W4:Y:S01]  /*68110*/  LDL.LU R14, [R1+0x3578] ;  /* 0x00357800010e7983 */ /* 0x001f220000300800 */
[----:B------:R-:W-:Y:S02]  /*68120*/  IMAD.MOV.U32 R15, RZ, RZ, R16 ;  /* 0x000000ffff0f7224 */ /* 0x000fe400078e0010 */
[----:B------:R-:W-:Y:S02]  /*68130*/  IMAD.MOV.U32 R3, RZ, RZ, R17 ;  /* 0x000000ffff037224 */ /* 0x000fe400078e0011 */
[----:B------:R-:W2:Y:S03]  /*68140*/  LDL.LU.64 R12, [R1+0x3570] ;  /* 0x00357000010c7983 */ /* 0x000ea60000300a00 */
[----:B------:R-:W-:Y:S01]  /*68150*/  STL [R1+0x3464], R3 ;  /* 0x0034640301007387 */ /* 0x000fe20000100800 */
[----:B------:R-:W-:Y:S03]  /*68160*/  STL [R1+0x3460], R15 ;  /* 0x0034600f01007387 */ /* 0x000fe60000100800 */
[----:B----4-:R-:W0:Y:S04]  /*68170*/  LDSM.16.MT88.4 R16, [R14+0x18300] ;  /* 0x018300000e10783b */ /* 0x010e280000004200 */
[----:B------:R-:W-:Y:S04]  /*68180*/  STL [R1+0x3468], R14 ;  /* 0x0034680e01007387 */ /* 0x000fe80000100800 */
[----:B0-----:R-:W-:Y:S01]  /*68190*/  STL.64 [R1+0x3398], R18 ;  /* 0x0033981201007387 */ /* 0x001fe20000100a00 */
[----:B------:R0:W-:Y:S03]  /*681a0*/  STL.64 [R1+0x3390], R16 ;  /* 0x0033901001007387 */ /* 0x0001e60000100a00 */
        /* <DEDUP_REMOVED lines=8> */
[----:B------:R1:W-:Y:S02]  /*68230*/  STL.64 [R1+0x2f8], R18 ;  /* 0x0002f81201007387 */ /* 0x0003e40000100a00 */
[----:B0-----:R-:W-:Y:S02]  /*68240*/  IMAD.MOV.U32 R17, RZ, RZ, R20 ;  /* 0x000000ffff117224 */ /* 0x001fe400078e0014 */
[----:B------:R-:W-:Y:S02]  /*68250*/  IMAD.MOV.U32 R16, RZ, RZ, R21 ;  /* 0x000000ffff107224 */ /* 0x000fe400078e0015 */
[----:B------:R-:W2:Y:S01]  /*68260*/  LDL.LU.64 R20, [R1+0x3568] ;  /* 0x0035680001147983 */ /* 0x000ea20000300a00 */
[----:B------:R-:W-:Y:S01]  /*68270*/  STL [R1+0x346c], R17 ;  /* 0x00346c1101007387 */ /* 0x000fe20000100800 */
        /* <DEDUP_REMOVED lines=17> */
[----:B------:R-:W4:Y:S02]  /*68390*/  LDL.LU.64 R22, [R1+0x3538] ;  /* 0x0035380001167983 */ /* 0x000f240000300a00 */
[----:B------:R-:W4:Y:S02]  /*683a0*/  LDL.LU.64 R20, [R1+0x3530] ;  /* 0x0035300001147983 */ /* 0x000f240000300a00 */
[----:B---3--:R-:W-:-:S02]  /*683b0*/  IMAD.MOV.U32 R3, RZ, RZ, R24 ;  /* 0x000000ffff037224 */ /* 0x008fc400078e0018 */
[----:B------:R-:W-:Y:S01]  /*683c0*/  IMAD.MOV.U32 R15, RZ, RZ, R25 ;  /* 0x000000ffff0f7224 */ /* 0x000fe200078e0019 */
[C---:B----4-:R-:W-:Y:S11]  /*683d0*/  HMMA.16816.F32 R20, R4.reuse, R24, R20 ;  /* 0x000000180414723c */ /* 0x050ff60000001814 */
[----:B------:R-:W-:Y:S11]  /*683e0*/  @!UPT UIADD3 URZ, URZ, URZ, URZ ;  /* 0x0000003f3f3ff290 */ /* 0x000ff6000fffe03f */
[----:B------:R-:W-:Y:S01]  /*683f0*/  @!UPT UIADD3 URZ, URZ, URZ, URZ ;  /* 0x0000003f3f3ff290 */ /* 0x000fe2000fffe03f */
[----:B------:R0:W-:Y:S01]  /*68400*/  STL.64 [R1+0x700], R20 ;  /* 0x0007001401007387 */ /* 0x0001e20000100a00 */
[----:B------:R-:W-:Y:S03]  /*68410*/  STL.64 [R1+0x708], R22 ;  /* 0x0007081601007387 */ /* 0x000fe60000100a00 */
[----:B0-----:R-:W2:Y:S01]  /*68420*/  LDL.LU.64 R20, [R1+0x3528] ;  /* 0x0035280001147983 */ /* 0x001ea20000300a00 */
[----:B------:R-:W3:Y:S01]  /*68430*/  LDL.64 R24, [R1] ;  /* 0x0000000001187983 */ /* 0x000ee20000100a00 */
[----:B--2---:R-:W-:Y:S01]  /*68440*/  HMMA.16816.F32 R8, R4, R20, R8 ;  /* 0x000000140408723c */ /* 0x004fe20000001808 */
[----:B------:R-:W-:Y:S01]  /*68450*/  IMAD.MOV.U32 R14, RZ, RZ, R21 ;  /* 0x000000ffff0e7224 */ /* 0x000fe200078e0015 */
[----:B---3--:R0:W-:Y:S11]  /*68460*/  STL.64 [R1+0x3520], R24 ;  /* 0x0035201801007387 */ /* 0x0081f60000100a00 */
[----:B------:R-:W-:Y:S10]  /*68470*/  @!UPT UIADD3 URZ, URZ, URZ, URZ ;  /* 0x0000003f3f3ff290 */ /* 0x000ff4000fffe03f */
[----:B------:R-:W-:Y:S01]  /*68480*/  STL.64 [R1+0x6f0], R8 ;  /* 0x0006f00801007387 */ /* 0x000fe20000100a00 */
[----:B------:R-:W-:Y:S02]  /*68490*/  STL.64 [R1+0x6f8], R10 ;  /* 0x0006f80a01007387 */ /* 0x000fe40000100a00 */
[----:B0-----:R-:W2:Y:S02]  /*684a0*/  LDL.64 R24, [R1+0x10] ;  /* 0x0000100001187983 */ /* 0x001ea40000100a00 */
[----:B------:R-:W-:Y:S01]  /*684b0*/  STL.64 [R1+0x34f0], R14 ;  /* 0x0034f00e01007387 */ /* 0x000fe20000100a00 */
[----:B------:R0:W-:Y:S04]  /*684c0*/  STL.64 [R1+0x34e8], R12 ;  /* 0x0034e80c01007387 */ /* 0x0001e80000100a00 */
        /* <DEDUP_REMOVED lines=11> */
[----:B------:R-:W4:Y:S01]  /*68580*/  LDL.LU R8, [R1+0x650] ;  /* 0x0006500001087983 */ /* 0x000f220000300800 */
[----:B------:R-:W4:Y:S02]  /*68590*/  LDL.LU R9, [R1+0x654] ;  /* 0x0006540001097983 */ /* 0x000f240000300800 */
[----:B------:R-:W4:Y:S02]  /*685a0*/  LDL.LU R10, [R1+0x658] ;  /* 0x00065800010a7983 */ /* 0x000f240000300800 */
[----:B------:R-:W4:Y:S01]  /*685b0*/  LDL.LU R11, [R1+0x65c] ;  /* 0x00065c00010b7983 */ /* 0x000f220000300800 */
[----:B------:R-:W-:Y:S01]  /*685c0*/  STL.64 [R1+0x3478], R18 ;  /* 0x0034781201007387 */ /* 0x000fe20000100a00 */
[----:B------:R0:W-:Y:S03]  /*685d0*/  STL.64 [R1+0x3470], R16 ;  /* 0x0034701001007387 */ /* 0x0001e60000100a00 */
[----:B0-----:R-:W2:Y:S01]  /*685e0*/  LDL.LU R16, [R1+0x290] ;  /* 0x0002900001107983 */ /* 0x001ea20000300800 */
[----:B------:R-:W2:Y:S02]  /*685f0*/  LDL.LU R17, [R1+0x294] ;  /* 0x0002940001117983 */ /* 0x000ea40000300800 */
[----:B------:R-:W2:Y:S02]  /*68600*/  LDL.LU R18, [R1+0x298] ;  /* 0x0002980001127983 */ /* 0x000ea40000300800 */
[----:B------:R-:W2:Y:S02]  /*68610*/  LDL.LU R19, [R1+0x29c] ;  /* 0x00029c0001137983 */ /* 0x000ea40000300800 */
[----:B--2---:R-:W-:Y:S01]  /*68620*/  STL.64 [R1+0x3488], R18 ;  /* 0x0034881201007387 */ /* 0x004fe20000100a00 */
[----:B------:R0:W-:Y:S02]  /*68630*/  STL.64 [R1+0x3480], R16 ;  /* 0x0034801001007387 */ /* 0x0001e40000100a00 */
[----:B------:R-:W2:Y:S02]  /*68640*/  LDL.LU R20, [R1+0x2d0] ;  /* 0x0002d00001147983 */ /* 0x000ea40000300800 */
[----:B------:R-:W2:Y:S01]  /*68650*/  LDL.LU R21, [R1+0x2d4] ;  /* 0x0002d40001157983 */ /* 0x000ea20000300800 */
[----:B------:R-:W2:Y:S01]  /*68660*/  LDL.LU R22, [R1+0x2d8] ;  /* 0x0002d80001167983 */ /* 0x000ea20000300800 */
[----:B------:R-:W2:Y:S02]  /*68670*/  LDL.LU R23, [R1+0x2dc] ;  /* 0x0002dc0001177983 */ /* 0x000ea40000300800 */
[----:B0-----:R-:W-:-:S02]  /*68680*/  IMAD.MOV.U32 R16, RZ, RZ, R2 ;  /* 0x000000ffff107224 */ /* 0x001fc400078e0002 */
[----:B------:R-:W-:-:S05]  /*68690*/  IMAD.MOV.U32 R17, RZ, RZ, R0 ;  /* 0x000000ffff117224 */ /* 0x000fca00078e0000 */
[----:B------:R0:W-:Y:S04]  /*686a0*/  STL.64 [R1+0x34a0], R16 ;  /* 0x0034a01001007387 */ /* 0x0001e80000100a00 */
[----:B0-----:R-:W2:Y:S01]  /*686b0*/  LDL.LU R16, [R1+0x680] ;  /* 0x0006800001107983 */ /* 0x001ea20000300800 */
[----:B------:R-:W2:Y:S02]  /*686c0*/  LDL.LU R17, [R1+0x684] ;  /* 0x0006840001117983 */ /* 0x000ea40000300800 */
[----:B------:R-:W2:Y:S02]  /*686d0*/  LDL.LU R18, [R1+0x688] ;  /* 0x0006880001127983 */ /* 0x000ea40000300800 */
[----:B------:R-:W2:Y:S02]  /*686e0*/  LDL.LU R19, [R1+0x68c] ;  /* 0x00068c0001137983 */ /* 0x000ea40000300800 */
[C---:B--2---:R-:W-:Y:S11]  /*686f0*/  HMMA.16816.F32 R16, R4.reuse, R24, R16 ;  /* 0x000000180410723c */ /* 0x044ff60000001810 */
[----:B------:R-:W-:Y:S11]  /*68700*/  @!UPT UIADD3 URZ, URZ, URZ, URZ ;  /* 0x0000003f3f3ff290 */ /* 0x000ff6000fffe03f */
[----:B------:R-:W-:Y:S01]  /*68710*/  @!UPT UIADD3 URZ, URZ, URZ, URZ ;  /* 0x0000003f3f3ff290 */ /* 0x000fe2000fffe03f */
[----:B------:R-:W-:Y:S01]  /*68720*/  STL.64 [R1+0x6e0], R16 ;  /* 0x0006e01001007387 */ /* 0x000fe20000100a00 */
[----:B------:R0:W-:Y:S02]  /*68730*/  STL.64 [R1+0x6e8], R18 ;  /* 0x0006e81201007387 */ /* 0x0001e40000100a00 */
[----:B0-----:R-:W-:Y:S02]  /*68740*/  IMAD.MOV.U32 R19, RZ, RZ, R24 ;  /* 0x000000ffff137224 */ /* 0x001fe400078e0018 */
[----:B------:R-:W-:Y:S02]  /*68750*/  IMAD.MOV.U32 R18, RZ, RZ, R25 ;  /* 0x000000ffff127224 */ /* 0x000fe400078e0019 */
[----:B------:R-:W3:Y:S02]  /*68760*/  LDL.LU.64 R24, [R1+0x3520] ;  /* 0x0035200001187983 */ /* 0x000ee40000300a00 */
[----:B---3--:R-:W-:Y:S01]  /*68770*/  HMMA.16816.F32 R12, R4, R24, R12 ;  /* 0x00000018040c723c */ /* 0x008fe2000000180c */
        /* <DEDUP_REMOVED lines=9> */
[----:B--2---:R-:W-:-:S02]  /*68810*/  IMAD.MOV.U32 R16, RZ, RZ, R24 ;  /* 0x000000ffff107224 */ /* 0x004fc400078e0018 */
[----:B------:R-:W-:Y:S01]  /*68820*/  IMAD.MOV.U32 R17, RZ, RZ, R25 ;  /* 0x000000ffff117224 */ /* 0x000fe200078e0019 */
[----:B------:R-:W2:Y:S01]  /*68830*/  LDL.LU R24, [R1+0x34fc] ;  /* 0x0034fc0001187983 */ /* 0x000ea20000300800 */
[----:B------:R-:W2:Y:S02]  /*68840*/  LDL.LU R25, [R1+0x34f8] ;  /* 0x0034f80001197983 */ /* 0x000ea40000300800 */
[----:B------:R-:W-:Y:S01]  /*68850*/  STL.64 [R1+0x34c0], R18 ;  /* 0x0034c01201007387 */ /* 0x000fe20000100a00 */
[----:B------:R0:W-:Y:S04]  /*68860*/  STL.64 [R1+0x34b8], R16 ;  /* 0x0034b81001007387 */ /* 0x0001e80000100a00 */
        /* <DEDUP_REMOVED lines=10> */
[----:B------:R-:W4:Y:S02]  /*68910*/  LDL.LU.64 R12, [R1+0x34e8] ;  /* 0x0034e800010c7983 */ /* 0x000f240000300a00 */
[----:B------:R0:W-:Y:S02]  /*68920*/  STL.64 [R1+0x33c0], R24 ;  /* 0x0033c01801007387 */ /* 0x0001e40000100a00 */
[----:B0-----:R-:W2:Y:S04]  /*68930*/  LDL R24, [R1+0xc0] ;  /* 0x0000c00001187983 */ /* 0x001ea80000100800 */
[----:B------:R-:W2:Y:S01]  /*68940*/  LDL R25, [R1+0xc4] ;  /* 0x0000c40001197983 */ /* 0x000ea20000100800 */
[C---:B----4-:R-:W-:Y:S11]  /*68950*/  HMMA.16816.F32 R8, R4.reuse, R12, R8 ;  /* 0x0000000c0408723c */ /* 0x050ff60000001808 */
[----:B------:R-:W-:Y:S11]  /*68960*/  @!UPT UIADD3 URZ, URZ, URZ, URZ ;  /* 0x0000003f3f3ff290 */ /* 0x000ff6000fffe03f */
[----:B------:R-:W-:Y:S01]  /*68970*/  @!UPT UIADD3 URZ, URZ, URZ, URZ ;  /* 0x0000003f3f3ff290 */ /* 0x000fe2000fffe03f */
[----:B------:R-:W-:Y:S01]  /*68980*/  STL.64 [R1+0x6b0], R8 ;  /* 0x0006b00801007387 */ /* 0x000fe20000100a00 */
[----:B------:R0:W-:Y:S03]  /*68990*/  STL.64 [R1+0x6b8], R10 ;  /* 0x0006b80a01007387 */ /* 0x0001e60000100a00 */
[----:B0-----:R-:W4:Y:S01]  /*689a0*/  LDL.LU.64 R10, [R1+0x34e0] ;  /* 0x0034e000010a7983 */ /* 0x001f220000300a00 */
[----:B------:R-:W3:Y:S02]  /*689b0*/  LDL.LU.64 R8, [R1+0x34d8] ;  /* 0x0034d80001087983 */ /* 0x000ee40000300a00 */
[----:B--2---:R-:W-:Y:S02]  /*689c0*/  STL.64 [R1+0x3498], R14 ;  /* 0x0034980e01007387 */ /* 0x004fe40000100a00 */
[----:B------:R0:W-:Y:S02]  /*689d0*/  STL.64 [R1+0x3490], R12 ;  /* 0x0034900c01007387 */ /* 0x0001e40000100a00 */
        /* <DEDUP_REMOVED lines=11> */
[----:B------:R-:W3:Y:S01]  /*68a90*/  LDL.LU.64 R22, [R1+0x34d0] ;  /* 0x0034d00001167983 */ /* 0x000ee20000300a00 */
[----:B------:R-:W3:Y:S11]  /*68aa0*/  LDL.LU.64 R20, [R1+0x34c8] ;  /* 0x0034c80001147983 */ /* 0x000ef60000300a00 */
[----:B------:R0:W-:Y:S02]  /*68ab0*/  STL.64 [R1+0x2e0], R4 ;  /* 0x0002e00401007387 */ /* 0x0001e40000100a00 */
[----:B0-----:R-:W-:-:S02]  /*68ac0*/  IMAD.MOV.U32 R4, RZ, RZ, R27 ;  /* 0x000000ffff047224 */ /* 0x001fc400078e001b */
[----:B------:R-:W-:Y:S01]  /*68ad0*/  IMAD.MOV.U32 R5, RZ, RZ, R26 ;  /* 0x000000ffff057224 */ /* 0x000fe200078e001a */
[----:B------:R-:W-:Y:S01]  /*68ae0*/  STL.64 [R1+0x2e8], R6 ;  /* 0x0002e80601007387 */ /* 0x000fe20000100a00 */
[----:B----4-:R-:W-:Y:S02]  /*68af0*/  STL.64 [R1+0x33a8], R10 ;  /* 0x0033a80a01007387 */ /* 0x010fe40000100a00 */
[----:B------:R0:W-:Y:S02]  /*68b00*/  STL.64 [R1+0x33a0], R8 ;  /* 0x0033a00801007387 */ /* 0x0001e40000100a00 */
[----:B0-----:R-:W4:Y:S01]  /*68b10*/  LDL.LU R8, [R1+0x280] ;  /* 0x0002800001087983 */ /* 0x001f220000300800 */
[----:B------:R-:W4:Y:S02]  /*68b20*/  LDL.LU R9, [R1+0x284] ;  /* 0x0002840001097983 */ /* 0x000f240000300800 */
[----:B------:R-:W4:Y:S02]  /*68b30*/  LDL.LU R10, [R1+0x288] ;  /* 0x00028800010a7983 */ /* 0x000f240000300800 */
[----:B------:R-:W4:Y:S01]  /*68b40*/  LDL.LU R11, [R1+0x28c] ;  /* 0x00028c00010b7983 */ /* 0x000f220000300800 */
[----:B---3--:R-:W-:Y:S01]  /*68b50*/  HMMA.16816.F32 R24, R20, R24, R16 ;  /* 0x000000181418723c */ /* 0x008fe20000001810 */
[----:B------:R-:W3:Y:S01]  /*68b60*/  LDL.LU.64 R18, [R1+0x34c0] ;  /* 0x0034c00001127983 */ /* 0x000ee20000300a00 */
        /* <DEDUP_REMOVED lines=9> */
[----:B------:R3:W-:Y:S02]  /*68c00*/  STL.64 [R1+0x33c8], R24 ;  /* 0x0033c81801007387 */ /* 0x0007e40000100a00 */
[----:B---3--:R-:W-:-:S02]  /*68c10*/  IMAD.MOV.U32 R24, RZ, RZ, R19 ;  /* 0x000000ffff187224 */ /* 0x008fc400078e0013 */
[----:B------:R-:W-:Y:S02]  /*68c20*/  IMAD.MOV.U32 R25, RZ, RZ, R18 ;  /* 0x000000ffff197224 */ /* 0x000fe400078e0012 */
[C---:B------:R-:W-:Y:S03]  /*68c30*/  HMMA.16816.F32 R16, R20.reuse, R16, R12 ;  /* 0x000000101410723c */ /* 0x040fe6000000180c */
[----:B------:R0:W-:Y:S04]  /*68c40*/  STL.64 [R1+0x33e8], R24 ;  /* 0x0033e81801007387 */ /* 0x0001e80000100a00 */
[----:B0-----:R-:W2:Y:S04]  /*68c50*/  LDL R24, [R1+0x90] ;  /* 0x0000900001187983 */ /* 0x001ea80000100800 */
[----:B------:R-:W2:Y:S01]  /*68c60*/  LDL R25, [R1+0x94] ;  /* 0x0000940001197983 */ /* 0x000ea20000100800 */
[----:B------:R-:W3:Y:S02]  /*68c70*/  LDL.LU.64 R14, [R1+0x34b0] ;  /* 0x0034b000010e7983 */ /* 0x000ee40000300a00 */
[----:B------:R-:W3:Y:S09]  /*68c80*/  LDL.LU.64 R12, [R1+0x34a8] ;  /* 0x0034a800010c7983 */ /* 0x000ef20000300a00 */
[----:B------:R0:W-:Y:S01]  /*68c90*/  STL.64 [R1+0x690], R16 ;  /* 0x0006901001007387 */ /* 0x0001e20000100a00 */
[----:B------:R3:W-:Y:S03]  /*68ca0*/  STL.64 [R1+0x698], R18 ;  /* 0x0006981201007387 */ /* 0x0007e60000100a00 */
        /* <DEDUP_REMOVED lines=8> */
[----:B------:R-:W2:Y:S01]  /*68d30*/  LDL.LU.64 R16, [R1+0x3480] ;  /* 0x0034800001107983 */ /* 0x000ea20000300a00 */
[C---:B----4-:R-:W-:Y:S08]  /*68d40*/  HMMA.16816.F32 R4, R20.reuse, R4, R8 ;  /* 0x000000041404723c */ /* 0x050ff00000001808 */
[----:B--2---:R-:W-:Y:S01]  /*68d50*/  HMMA.16816.F32 R24, R20, R24, R16 ;  /* 0x000000181418723c */ /* 0x004fe20000001810 */
[----:B------:R-:W2:Y:S01]  /*68d60*/  LDL.LU.64 R18, [R1+0x3478] ;  /* 0x0034780001127983 */ /* 0x000ea20000300a00 */
[----:B------:R-:W4:Y:S11]  /*68d70*/  LDL.LU.64 R16, [R1+0x3470] ;  /* 0x0034700001107983 */ /* 0x000f360000300a00 */
[----:B------:R-:W-:Y:S10]  /*68d80*/  @!UPT UIADD3 URZ, URZ, URZ, URZ ;  /* 0x0000003f3f3ff290 */ /* 0x000ff4000fffe03f */
[----:B------:R3:W-:Y:S01]  /*68d90*/  STL.64 [R1+0x670], R24 ;  /* 0x0006701801007387 */ /* 0x0007e20000100a00 */
[----:B------:R-:W-:Y:S02]  /*68da0*/  STL.64 [R1+0x678], R26 ;  /* 0x0006781a01007387 */ /* 0x000fe40000100a00 */
[----:B---3--:R-:W-:Y:S02]  /*68db0*/  IMAD.MOV.U32 R25, RZ, RZ, R14 ;  /* 0x000000ffff197224 */ /* 0x008fe400078e000e */
[----:B----4-:R-:W-:Y:S02]  /*68dc0*/  IMAD.MOV.U32 R24, RZ, RZ, R17 ;  /* 0x000000ffff187224 */ /* 0x010fe400078e0011 */
[----:B------:R-:W3:Y:S01]  /*68dd0*/  LDL.LU R17, [R1+0x346c] ;  /* 0x00346c0001117983 */ /* 0x000ee20000300800 */
[----:B------:R-:W-:Y:S02]  /*68de0*/  STL.64 [R1+0x660], R4 ;  /* 0x0006600401007387 */ /* 0x000fe40000100a00 */
[----:B------:R-:W-:Y:S02]  /*68df0*/  STL.64 [R1+0x668], R6 ;  /* 0x0006680601007387 */ /* 0x000fe40000100a00 */
[----:B------:R-:W4:Y:S01]  /*68e00*/  LDL.LU R14, [R1+0x3468] ;  /* 0x00346800010e7983 */ /* 0x000f220000300800 */
[----:B------:R0:W-:Y:S01]  /*68e10*/  STL.64 [R1+0x3400], R24 ;  /* 0x0034001801007387 */ /* 0x0001e20000100a00 */
[----:B------:R-:W2:Y:S02]  /*68e20*/  LDL.LU R8, [R1+0x5c0] ;  /* 0x0005c00001087983 */ /* 0x000ea40000300800 */
[----:B------:R-:W2:Y:S02]  /*68e30*/  LDL.LU R9, [R1+0x5c4] ;  /* 0x0005c40001097983 */ /* 0x000ea40000300800 */
[----:B------:R-:W2:Y:S01]  /*68e40*/  LDL.LU R10, [R1+0x5c8] ;  /* 0x0005c800010a7983 */ /* 0x000ea20000300800 */
[----:B------:R-:W2:Y:S01]  /*68e50*/  LDL.LU R11, [R1+0x5cc] ;  /* 0x0005cc00010b7983 */ /* 0x000ea20000300800 */
[----:B0-----:R-:W-:-:S02]  /*68e60*/  IMAD.MOV.U32 R24, RZ, RZ, R3 ;  /* 0x000000ffff187224 */ /* 0x001fc400078e0003 */
        /* <DEDUP_REMOVED lines=51> */
[----:B------:R-:W-:Y:S02]  /*691a0*/  IMAD.MOV.U32 R25, RZ, RZ, R16 ;  /* 0x000000ffff197224 */ /* 0x000fe400078e0010 */
[----:B------:R-:W-:Y:S02]  /*691b0*/  IMAD.MOV.U32 R16, RZ, RZ, R15 ;  /* 0x000000ffff107224 */ /* 0x000fe400078e000f */
[----:B------:R-:W-:-:S07]  /*691c0*/  IMAD.MOV.U32 R17, RZ, RZ, R3 ;  /* 0x000000ffff117224 */ /* 0x000fce00078e0003 */
[C---:B------:R-:W-:Y:S01]  /*691d0*/  HMMA.16816.F32 R4, R20.reuse, R16, R4 ;  /* 0x000000101404723c */ /* 0x040fe20000001804 */
[----:B--2---:R-:W-:Y:S01]  /*691e0*/  STL.64 [R1+0x3458], R10 ;  /* 0x0034580a01007387 */ /* 0x004fe20000100a00 */
[----:B------:R0:W-:Y:S03]  /*691f0*/  STL.64 [R1+0x3450], R8 ;  /* 0x0034500801007387 */ /* 0x0001e60000100a00 */
[----:B0-----:R-:W2:Y:S01]  /*69200*/  LDL.LU R8, [R1+0x640] ;  /* 0x0006400001087983 */ /* 0x001ea20000300800 */
[----:B------:R-:W2:Y:S02]  /*69210*/  LDL.LU R9, [R1+0x644] ;  /* 0x0006440001097983 */ /* 0x000ea40000300800 */
[----:B------:R-:W2:Y:S02]  /*69220*/  LDL.LU R10, [R1+0x648] ;  /* 0x00064800010a7983 */ /* 0x000ea40000300800 */
[----:B------:R-:W2:Y:S01]  /*69230*/  LDL.LU R11, [R1+0x64c] ;  /* 0x00064c00010b7983 */ /* 0x000ea20000300800 */
[----:B------:R-:W3:Y:S11]  /*69240*/  LDL.LU R16, [R1+0x260] ;  /* 0x0002600001107983 */ /* 0x000ef60000300800 */
[----:B------:R-:W-:Y:S01]  /*69250*/  @!UPT UIADD3 URZ, URZ, URZ, URZ ;  /* 0x0000003f3f3ff290 */ /* 0x000fe2000fffe03f */
[----:B------:R-:W-:Y:S02]  /*69260*/  STL.64 [R1+0x650], R4 ;  /* 0x0006500401007387 */ /* 0x000fe40000100a00 */
[----:B------:R-:W-:Y:S02]  /*69270*/  STL.64 [R1+0x658], R6 ;  /* 0x0006580601007387 */ /* 0x000fe40000100a00 */
[----:B----4-:R-:W0:Y:S04]  /*69280*/  LDSM.16.MT88.4 R4, [R14+0x18380] ;  /* 0x018380000e04783b */ /* 0x010e280000004200 */
[----:B------:R-:W3:Y:S01]  /*69290*/  LDL.LU R17, [R1+0x264] ;  /* 0x0002640001117983 */ /* 0x000ee20000300800 */
[----:B------:R-:W3:Y:S02]  /*692a0*/  LDL.LU R18, [R1+0x268] ;  /* 0x0002680001127983 */ /* 0x000ee40000300800 */
[----:B------:R-:W3:Y:S01]  /*692b0*/  LDL.LU R19, [R1+0x26c] ;  /* 0x00026c0001137983 */ /* 0x000ee20000300800 */
[----:B0-----:R-:W-:Y:S01]  /*692c0*/  STL.64 [R1+0x3290], R6 ;  /* 0x0032900601007387 */ /* 0x001fe20000100a00 */
        /* <DEDUP_REMOVED lines=51> */
[----:B0-----:R-:W4:Y:S01]  /*69600*/  LDL.LU R4, [R1+0x250] ;  /* 0x0002500001047983 */ /* 0x001f220000300800 */
[----:B------:R-:W4:Y:S02]  /*69610*/  LDL.LU R5, [R1+0x254] ;  /* 0x0002540001057983 */ /* 0x000f240000300800 */
[----:B-1----:R-:W4:Y:S02]  /*69620*/  LDL.LU R6, [R1+0x258] ;  /* 0x0002580001067983 */ /* 0x002f240000300800 */
[----:B------:R-:W4:Y:S01]  /*69630*/  LDL.LU R7, [R1+0x25c] ;  /* 0x00025c0001077983 */ /* 0x000f220000300800 */
        /* <DEDUP_REMOVED lines=8> */
[----:B0-----:R-:W2:Y:S04]  /*696c0*/  LDL.LU.64 R24, [R1+0x70] ;  /* 0x0000700001187983 */ /* 0x001ea80000300a00 */
[----:B--2---:R0:W-:Y:S04]  /*696d0*/  STL.64 [R1+0x3368], R24 ;  /* 0x0033681801007387 */ /* 0x0041e80000100a00 */
[----:B0-----:R-:W2:Y:S04]  /*696e0*/  LDL.LU.64 R24, [R1+0x90] ;  /* 0x0000900001187983 */ /* 0x001ea80000300a00 */
[----:B--2---:R0:W-:Y:S04]  /*696f0*/  STL.64 [R1+0x3378], R24 ;  /* 0x0033781801007387 */ /* 0x0041e80000100a00 */
[----:B0-----:R-:W2:Y:S01]  /*69700*/  LDL.LU.64 R24, [R1+0xa0] ;  /* 0x0000a00001187983 */ /* 0x001ea20000300a00 */
[C---:B------:R-:W-:Y:S03]  /*69710*/  HMMA.16816.F32 R8, R20.reuse, R12, R8 ;  /* 0x0000000c1408723c */ /* 0x040fe60000001808 */
[----:B--2---:R0:W-:Y:S04]  /*69720*/  STL.64 [R1+0x3380], R24 ;  /* 0x0033801801007387 */ /* 0x0041e80000100a00 */
[----:B0-----:R-:W2:Y:S04]  /*69730*/  LDL.LU.64 R24, [R1+0xb0] ;  /* 0x0000b00001187983 */ /* 0x001ea80000300a00 */
[----:B--2---:R0:W-:Y:S04]  /*69740*/  STL.64 [R1+0x3388], R24 ;  /* 0x0033881801007387 */ /* 0x0041e80000100a00 */
[----:B0-----:R-:W4:Y:S08]  /*69750*/  LDL.LU.64 R24, [R1+0xc0] ;  /* 0x0000c00001187983 */ /* 0x001f300000300a00 */
[----:B------:R-:W-:Y:S02]  /*69760*/  STL.64 [R1+0x5c0], R8 ;  /* 0x0005c00801007387 */ /* 0x000fe40000100a00 */
[----:B------:R0:W-:Y:S02]  /*69770*/  STL.64 [R1+0x5c8], R10 ;  /* 0x0005c80a01007387 */ /* 0x0001e40000100a00 */
[----:B0-----:R-:W2:Y:S01]  /*69780*/  LDL.LU.64 R10, [R1+0x33a8] ;  /* 0x0033a800010a7983 */ /* 0x001ea20000300a00 */
[----:B------:R-:W3:Y:S02]  /*69790*/  LDL.LU.64 R8, [R1+0x33a0] ;  /* 0x0033a00001087983 */ /* 0x000ee40000300a00 */
[----:B------:R0:W-:Y:S02]  /*697a0*/  STL [R1+0x32bc], R12 ;  /* 0x0032bc0c01007387 */ /* 0x0001e40000100800 */
[----:B------:R1:W-:Y:S01]  /*697b0*/  STL [R1+0x32b8], R13 ;  /* 0x0032b80d01007387 */ /* 0x0003e20000100800 */
[----:B------:R1:W-:Y:S04]  /*697c0*/  STL [R1+0x3370], R14 ;  /* 0x0033700e01007387 */ /* 0x0003e80000100800 */
[----:B0-----:R-:W2:Y:S01]  /*697d0*/  LDL.LU R12, [R1+0x220] ;  /* 0x00022000010c7983 */ /* 0x001ea20000300800 */
[----:B-1----:R-:W2:Y:S02]  /*697e0*/  LDL.LU R13, [R1+0x224] ;  /* 0x00022400010d7983 */ /* 0x002ea40000300800 */
[----:B------:R-:W2:Y:S01]  /*697f0*/  LDL.LU R14, [R1+0x228] ;  /* 0x00022800010e7983 */ /* 0x000ea20000300800 */
[----:B------:R-:W2:Y:S01]  /*69800*/  LDL.LU R15, [R1+0x22c] ;  /* 0x00022c00010f7983 */ /* 0x000ea20000300800 */
[----:B---3--:R-:W-:Y:S03]  /*69810*/  HMMA.16816.F32 R20, R20, R8, R16 ;  /* 0x000000081414723c */ /* 0x008fe60000001810 */
[----:B------:R-:W4:Y:S01]  /*69820*/  LDL.LU.64 R18, [R1+0x3398] ;  /* 0x0033980001127983 */ /* 0x000f220000300a00 */
[----:B------:R-:W4:Y:S11]  /*69830*/  LDL.LU.64 R16, [R1+0x3390] ;  /* 0x0033900001107983 */ /* 0x000f360000300a00 */
[----:B------:R-:W-:Y:S08]  /*69840*/  @!UPT UIADD3 URZ, URZ, URZ, URZ ;  /* 0x0000003f3f3ff290 */ /* 0x000ff0000fffe03f */
[----:B------:R0:W-:Y:S01]  /*69850*/  STL.64 [R1+0x2d0], R20 ;  /* 0x0002d01401007387 */ /* 0x0001e20000100a00 */
[----:B------:R1:W-:Y:S03]  /*69860*/  STL.64 [R1+0x2d8], R22 ;  /* 0x0002d81601007387 */ /* 0x0003e60000100a00 */
[----:B0-----:R-:W3:Y:S01]  /*69870*/  LDL.LU R20, [R1+0x200] ;  /* 0x0002000001147983 */ /* 0x001ee20000300800 */
[----:B------:R-:W3:Y:S02]  /*69880*/  LDL.LU R21, [R1+0x204] ;  /* 0x0002040001157983 */ /* 0x000ee40000300800 */
[----:B-1----:R-:W3:Y:S02]  /*69890*/  LDL.LU R22, [R1+0x208] ;  /* 0x0002080001167983 */ /* 0x002ee40000300800 */
[----:B------:R-:W3:Y:S01]  /*698a0*/  LDL.LU R23, [R1+0x20c] ;  /* 0x00020c0001177983 */ /* 0x000ee20000300800 */
[----:B--2---:R-:W-:Y:S01]  /*698b0*/  STL.64 [R1+0x32a0], R10 ;  /* 0x0032a00a01007387 */ /* 0x004fe20000100a00 */
[----:B------:R0:W-:Y:S03]  /*698c0*/  STL.64 [R1+0x3298], R8 ;  /* 0x0032980801007387 */ /* 0x0001e60000100a00 */
[----:B0-----:R-:W2:Y:S01]  /*698d0*/  LDL.LU R8, [R1+0x230] ;  /* 0x0002300001087983 */ /* 0x001ea20000300800 */
[----:B------:R-:W2:Y:S02]  /*698e0*/  LDL.LU R9, [R1+0x234] ;  /* 0x0002340001097983 */ /* 0x000ea40000300800 */
[----:B------:R-:W2:Y:S02]  /*698f0*/  LDL.LU R10, [R1+0x238] ;  /* 0x00023800010a7983 */ /* 0x000ea40000300800 */
[----:B------:R-:W2:Y:S01]  /*69900*/  LDL.LU R11, [R1+0x23c] ;  /* 0x00023c00010b7983 */ /* 0x000ea20000300800 */
        /* <DEDUP_REMOVED lines=8> */
[----:B------:R0:W-:Y:S02]  /*69990*/  STL [R1+0x32c4], R4 ;  /* 0x0032c40401007387 */ /* 0x0001e40000100800 */
[----:B------:R1:W-:Y:S01]  /*699a0*/  STL [R1+0x32c0], R5 ;  /* 0x0032c00501007387 */ /* 0x0003e20000100800 */
[----:B0-----:R-:W4:Y:S01]  /*699b0*/  LDL.LU R4, [R1+0x240] ;  /* 0x0002400001047983 */ /* 0x001f220000300800 */
[----:B-1----:R-:W4:Y:S02]  /*699c0*/  LDL.LU R5, [R1+0x244] ;  /* 0x0002440001057983 */ /* 0x002f240000300800 */
        /* <DEDUP_REMOVED lines=10> */
[----:B------:R-:W-:Y:S02]  /*69a70*/  STL [R1+0x32cc], R6 ;  /* 0x0032cc0601007387 */ /* 0x000fe40000100800 */
[----:B------:R-:W-:Y:S02]  /*69a80*/  STL [R1+0x32c8], R7 ;  /* 0x0032c80701007387 */ /* 0x000fe40000100800 */
[----:B------:R-:W4:Y:S01]  /*69a90*/  LDL.LU.64 R4, [R1+0x80] ;  /* 0x0000800001047983 */ /* 0x000f220000300a00 */
[C---:B--2---:R-:W-:Y:S11]  /*69aa0*/  HMMA.16816.F32 R8, R16.reuse, R24, R8 ;  /* 0x000000181008723c */ /* 0x044ff60000001808 */
        /* <DEDUP_REMOVED lines=13> */
[----:B0-----:R-:W2:Y:S01]  /*69b80*/  LDL.LU R14, [R1+0x3370] ;  /* 0x00337000010e7983 */ /* 0x001ea20000300800 */
[----:B------:R-:W3:Y:S02]  /*69b90*/  LDL.LU.64 R24, [R1+0x3368] ;  /* 0x0033680001187983 */ /* 0x000ee40000300a00 */
[----:B------:R-:W-:Y:S02]  /*69ba0*/  STL.64 [R1+0x32d8], R10 ;  /* 0x0032d80a01007387 */ /* 0x000fe40000100a00 */
[----:B------:R0:W-:Y:S02]  /*69bb0*/  STL.64 [R1+0x32d0], R8 ;  /* 0x0032d00801007387 */ /* 0x0001e40000100a00 */
[----:B0-----:R-:W2:Y:S01]  /*69bc0*/  LDL.LU R8, [R1+0x210] ;  /* 0x0002100001087983 */ /* 0x001ea20000300800 */
[----:B------:R-:W2:Y:S02]  /*69bd0*/  LDL.LU R9, [R1+0x214] ;  /* 0x0002140001097983 */ /* 0x000ea40000300800 */
[----:B------:R-:W2:Y:S02]  /*69be0*/  LDL.LU R10, [R1+0x218] ;  /* 0x00021800010a7983 */ /* 0x000ea40000300800 */
[----:B------:R-:W2:Y:S02]  /*69bf0*/  LDL.LU R11, [R1+0x21c] ;  /* 0x00021c00010b7983 */ /* 0x000ea40000300800 */
[----:B----4-:R-:W-:-:S02]  /*69c00*/  IMAD.MOV.U32 R29, RZ, RZ, R4 ;  /* 0x000000ffff1d7224 */ /* 0x010fc400078e0004 */
[----:B------:R-:W-:Y:S01]  /*69c10*/  IMAD.MOV.U32 R3, RZ, RZ, R5 ;  /* 0x000000ffff037224 */ /* 0x000fe200078e0005 */
[C---:B--2---:R-:W-:Y:S08]  /*69c20*/  HMMA.16816.F32 R8, R16.reuse, R4, R8 ;  /* 0x000000041008723c */ /* 0x044ff00000001808 */
[----:B---3--:R-:W-:Y:S01]  /*69c30*/  HMMA.16816.F32 R4, R16, R24, R20 ;  /* 0x000000181004723c */ /* 0x008fe20000001814 */
[----:B------:R-:W-:-:S02]  /*69c40*/  IMAD.MOV.U32 R15, RZ, RZ, R24 ;  /* 0x000000ffff0f7224 */ /* 0x000fc400078e0018 */
[----:B------:R-:W-:Y:S11]  /*69c50*/  IMAD.MOV.U32 R28, RZ, RZ, R25 ;  /* 0x000000ffff1c7224 */ /* 0x000ff600078e0019 */
[----:B------:R-:W-:Y:S01]  /*69c60*/  @!UPT UIADD3 URZ, URZ, URZ, URZ ;  /* 0x0000003f3f3ff290 */ /* 0x000fe2000fffe03f */
[----:B------:R0:W-:Y:S01]  /*69c70*/  STL.64 [R1+0x280], R8 ;  /* 0x0002800801007387 */ /* 0x0001e20000100a00 */
[----:B------:R1:W-:Y:S07]  /*69c80*/  STL.64 [R1+0x288], R10 ;  /* 0x0002880a01007387 */ /* 0x0003ee0000100a00 */
[----:B------:R2:W-:Y:S02]  /*69c90*/  STL.64 [R1+0x270], R4 ;  /* 0x0002700401007387 */ /* 0x0005e40000100a00 */
[----:B------:R3:W-:Y:S01]  /*69ca0*/  STL.64 [R1+0x278], R6 ;  /* 0x0002780601007387 */ /* 0x0007e20000100a00 */
[----:B------:R2:W-:Y:S04]  /*69cb0*/  STL.64 [R1+0x3360], R14 ;  /* 0x0033600e01007387 */ /* 0x0005e80000100a00 */
[----:B0-----:R-:W4:Y:S01]  /*69cc0*/  LDL.LU R8, [R1+0x960] ;  /* 0x0009600001087983 */ /* 0x001f220000300800 */
[----:B------:R-:W4:Y:S02]  /*69cd0*/  LDL.LU R9, [R1+0x964] ;  /* 0x0009640001097983 */ /* 0x000f240000300800 */
[----:B-1----:R-:W4:Y:S02]  /*69ce0*/  LDL.LU R10, [R1+0x968] ;  /* 0x00096800010a7983 */ /* 0x002f240000300800 */
[----:B------:R-:W4:Y:S01]  /*69cf0*/  LDL.LU R11, [R1+0x96c] ;  /* 0x00096c00010b7983 */ /* 0x000f220000300800 */
[----:B------:R-:W4:Y:S01]  /*69d00*/  LDL.LU R24, [R1+0x980] ;  /* 0x0009800001187983 */ /* 0x000f220000300800 */
[----:B------:R-:W4:Y:S02]  /*69d10*/  LDL.LU R25, [R1+0x984] ;  /* 0x0009840001197983 */ /* 0x000f240000300800 */
[----:B------:R-:W4:Y:S02]  /*69d20*/  LDL.LU R26, [R1+0x988] ;  /* 0x00098800011a7983 */ /* 0x000f240000300800 */
[----:B------:R-:W4:Y:S01]  /*69d30*/  LDL.LU R27, [R1+0x98c] ;  /* 0x00098c00011b7983 */ /* 0x000f220000300800 */
[----:B--2---:R-:W2:Y:S01]  /*69d40*/  LDL.LU R4, [R1+0x9a0] ;  /* 0x0009a00001047983 */ /* 0x004ea20000300800 */
[----:B------:R-:W2:Y:S02]  /*69d50*/  LDL.LU R5, [R1+0x9a4] ;  /* 0x0009a40001057983 */ /* 0x000ea40000300800 */
[----:B---3--:R-:W3:Y:S02]  /*69d60*/  LDL.LU R6, [R1+0x9a8] ;  /* 0x0009a80001067983 */ /* 0x008ee40000300800 */
[----:B------:R-:W3:Y:S01]  /*69d70*/  LDL.LU R7, [R1+0x9ac] ;  /* 0x0009ac0001077983 */ /* 0x000ee20000300800 */
[----:B------:R-:W2:Y:S01]  /*69d80*/  LDL.LU R12, [R1+0x1f0] ;  /* 0x0001f000010c7983 */ /* 0x000ea20000300800 */
[----:B------:R-:W4:Y:S02]  /*69d90*/  LDL.LU R13, [R1+0x1f4] ;  /* 0x0001f400010d7983 */ /* 0x000f240000300800 */
[----:B------:R-:W4:Y:S02]  /*69da0*/  LDL.LU R14, [R1+0x1f8] ;  /* 0x0001f800010e7983 */ /* 0x000f240000300800 */
[----:B------:R-:W4:Y:S01]  /*69db0*/  LDL.LU R15, [R1+0x1fc] ;  /* 0x0001fc00010f7983 */ /* 0x000f220000300800 */
[----:B------:R-:W4:Y:S04]  /*69dc0*/  LDL.LU.64 R20, [R1+0x60] ;  /* 0x0000600001147983 */ /* 0x000f280000300a00 */
[----:B---3--:R-:W-:Y:S01]  /*69dd0*/  STL.64 [R1+0x3338], R6 ;  /* 0x0033380601007387 */ /* 0x008fe20000100a00 */
[----:B--2---:R0:W-:Y:S03]  /*69de0*/  STL.64 [R1+0x3330], R4 ;  /* 0x0033300401007387 */ /* 0x0041e60000100a00 */
[----:B0-----:R-:W2:Y:S04]  /*69df0*/  LDL.LU.64 R4, [R1+0x40] ;  /* 0x0000400001047983 */ /* 0x001ea80000300a00 */
[----:B--2---:R0:W-:Y:S04]  /*69e00*/  STL.64 [R1+0x3348], R4 ;  /* 0x0033480401007387 */ /* 0x0041e80000100a00 */
[----:B0-----:R-:W2:Y:S01]  /*69e10*/  LDL.LU.64 R4, [R1+0x50] ;  /* 0x0000500001047983 */ /* 0x001ea20000300a00 */
[----:B----4-:R-:W-:Y:S02]  /*69e20*/  STL.64 [R1+0x3318], R26 ;  /* 0x0033181a01007387 */ /* 0x010fe40000100a00 */
[----:B------:R0:W-:Y:S02]  /*69e30*/  STL.64 [R1+0x3310], R24 ;  /* 0x0033101801007387 */ /* 0x0001e40000100a00 */
[----:B0-----:R-:W3:Y:S04]  /*69e40*/  LDL.LU.64 R24, [R1+0x20] ;  /* 0x0000200001187983 */ /* 0x001ee80000300a00 */
[----:B---3--:R0:W-:Y:S04]  /*69e50*/  STL.64 [R1+0x3328], R24 ;  /* 0x0033281801007387 */ /* 0x0081e80000100a00 */
[----:B0-----:R-:W3:Y:S04]  /*69e60*/  LDL.LU.64 R24, [R1+0x30] ;  /* 0x0000300001187983 */ /* 0x001ee80000300a00 */
[----:B---3--:R0:W-:Y:S04]  /*69e70*/  STL.64 [R1+0x3340], R24 ;  /* 0x0033401801007387 */ /* 0x0081e80000100a00 */
[----:B0-----:R-:W3:Y:S01]  /*69e80*/  LDL.LU R24, [R1+0x9b0] ;  /* 0x0009b00001187983 */ /* 0x001ee20000300800 */
[----:B------:R-:W3:Y:S02]  /*69e90*/  LDL.LU R25, [R1+0x9b4] ;  /* 0x0009b40001197983 */ /* 0x000ee40000300800 */
[----:B------:R-:W4:Y:S02]  /*69ea0*/  LDL.LU R26, [R1+0x9b8] ;  /* 0x0009b800011a7983 */ /* 0x000f240000300800 */
[----:B------:R-:W4:Y:S02]  /*69eb0*/  LDL.LU R27, [R1+0x9bc] ;  /* 0x0009bc00011b7983 */ /* 0x000f240000300800 */
[----:B----4-:R-:W-:Y:S01]  /*69ec0*/  STL.64 [R1+0x3358], R26 ;  /* 0x0033581a01007387 */ /* 0x010fe20000100a00 */
        /* <DEDUP_REMOVED lines=9> */
[----:B------:R-:W4:Y:S02]  /*69f60*/  LDL.LU R10, [R1+0x978] ;  /* 0x00097800010a7983 */ /* 0x000f240000300800 */
[----:B------:R-:W4:Y:S01]  /*69f70*/  LDL.LU R11, [R1+0x97c] ;  /* 0x00097c00010b7983 */ /* 0x000f220000300800 */
[----:B------:R-:W-:Y:S01]  /*69f80*/  HMMA.16816.F32 R12, R16, R20, R12 ;  /* 0x00000014100c723c */ /* 0x000fe2000000180c */
[----:B----4-:R-:W-:Y:S01]  /*69f90*/  STL.64 [R1+0x3300], R10 ;  /* 0x0033000a01007387 */ /* 0x010fe20000100a00 */
[----:B---3--:R0:W-:Y:S03]  /*69fa0*/  STL.64 [R1+0x32f8], R8 ;  /* 0x0032f80801007387 */ /* 0x0081e60000100a00 */
[----:B0-----:R-:W3:Y:S04]  /*69fb0*/  LDL.LU.64 R8, [R1+0x10] ;  /* 0x0000100001087983 */ /* 0x001ee80000300a00 */
[----:B---3--:R0:W-:Y:S04]  /*69fc0*/  STL.64 [R1+0x3320], R8 ;  /* 0x0033200801007387 */ /* 0x0081e80000100a00 */
[----:B0-----:R-:W3:Y:S01]  /*69fd0*/  LDL.LU R8, [R1+0x990] ;  /* 0x0009900001087983 */ /* 0x001ee20000300800 */
[----:B------:R-:W3:Y:S02]  /*69fe0*/  LDL.LU R9, [R1+0x994] ;  /* 0x0009940001097983 */ /* 0x000ee40000300800 */
[----:B------:R-:W3:Y:S02]  /*69ff0*/  LDL.LU R10, [R1+0x998] ;  /* 0x00099800010a7983 */ /* 0x000ee40000300800 */
[----:B------:R-:W3:Y:S05]  /*6a000*/  LDL.LU R11, [R1+0x99c] ;  /* 0x00099c00010b7983 */ /* 0x000eea0000300800 */
[----:B------:R-:W-:Y:S01]  /*6a010*/  STL.64 [R1+0x260], R12 ;  /* 0x0002600c01007387 */ /* 0x000fe20000100a00 */
[----:B------:R0:W-:Y:S03]  /*6a020*/  STL.64 [R1+0x268], R14 ;  /* 0x0002680e01007387 */ /* 0x0001e60000100a00 */
[----:B0-----:R-:W4:Y:S01]  /*6a030*/  LDL.LU.64 R14, [R1+0x3360] ;  /* 0x00336000010e7983 */ /* 0x001f220000300a00 */
[----:B------:R-:W-:-:S02]  /*6a040*/  IMAD.MOV.U32 R0, RZ, RZ, R20 ;  /* 0x000000ffff007224 */ /* 0x000fc400078e0014 */
[----:B------:R-:W-:Y:S02]  /*6a050*/  IMAD.MOV.U32 R2, RZ, RZ, R21 ;  /* 0x000000ffff027224 */ /* 0x000fe400078e0015 */
[----:B----4-:R-:W0:Y:S04]  /*6a060*/  LDSM.16.MT88.4 R20, [R14+0x1c000] ;  /* 0x01c000000e14783b */ /* 0x010e280000004200 */
[----:B0-----:R-:W-:Y:S01]  /*6a070*/  STL.64 [R1+0x3140], R22 ;  /* 0x0031401601007387 */ /* 0x001fe20000100a00 */
[----:B------:R0:W-:Y:S03]  /*6a080*/  STL.64 [R1+0x3138], R20 ;  /* 0x0031381401007387 */ /* 0x0001e60000100a00 */
[----:B0-----:R-:W4:Y:S01]  /*6a090*/  LDL.LU R20, [R1+0x5b0] ;  /* 0x0005b00001147983 */ /* 0x001f220000300800 */
[----:B------:R-:W4:Y:S02]  /*6a0a0*/  LDL.LU R21, [R1+0x5b4] ;  /* 0x0005b40001157983 */ /* 0x000f240000300800 */
[----:B------:R-:W3:Y:S02]  /*6a0b0*/  LDL.LU R22, [R1+0x5b8] ;  /* 0x0005b80001167983 */ /* 0x000ee40000300800 */
[----:B------:R-:W3:Y:S01]  /*6a0c0*/  LDL.LU R23, [R1+0x5bc] ;  /* 0x0005bc0001177983 */ /* 0x000ee20000300800 */
[C---:B--2---:R-:W-:Y:S01]  /*6a0d0*/  HMMA.16816.F32 R24, R16.reuse, R4, R24 ;  /* 0x000000041018723c */ /* 0x044fe20000001818 */
[----:B---3--:R-:W-:Y:S01]  /*6a0e0*/  STL.64 [R1+0x3150], R22 ;  /* 0x0031501601007387 */ /* 0x008fe20000100a00 */
[----:B----4-:R0:W-:Y:S03]  /*6a0f0*/  STL.64 [R1+0x3148], R20 ;  /* 0x0031481401007387 */ /* 0x0101e60000100a00 */
[----:B0-----:R-:W2:Y:S01]  /*6a100*/  LDL.LU R20, [R1] ;  /* 0x0000000001147983 */ /* 0x001ea20000300800 */
[----:B------:R-:W2:Y:S11]  /*6a110*/  LDL.LU R21, [R1+0x4] ;  /* 0x0000040001157983 */ /* 0x000eb60000300800 */
[----:B------:R-:W-:Y:S06]  /*6a120*/  @!UPT UIADD3 URZ, URZ, URZ, URZ ;  /* 0x0000003f3f3ff290 */ /* 0x000fec000fffe03f */
[----:B------:R-:W-:Y:S02]  /*6a130*/  STL.64 [R1+0x250], R24 ;  /* 0x0002501801007387 */ /* 0x000fe40000100a00 */
[----:B------:R0:W-:Y:S02]  /*6a140*/  STL.64 [R1+0x258], R26 ;  /* 0x0002581a01007387 */ /* 0x0001e40000100a00 */
[----:B------:R-:W-:Y:S02]  /*6a150*/  IMAD.MOV.U32 R23, RZ, RZ, R4 ;  /* 0x000000ffff177224 */ /* 0x000fe400078e0004 */
[----:B------:R-:W-:Y:S01]  /*6a160*/  IMAD.MOV.U32 R22, RZ, RZ, R5 ;  /* 0x000000ffff167224 */ /* 0x000fe200078e0005 */
[----:B0-----:R-:W3:Y:S01]  /*6a170*/  LDL.LU.64 R26, [R1+0x3358] ;  /* 0x00335800011a7983 */ /* 0x001ee20000300a00 */
[----:B------:R-:W3:Y:S02]  /*6a180*/  LDL.LU.64 R24, [R1+0x3350] ;  /* 0x0033500001187983 */ /* 0x000ee40000300a00 */
[----:B------:R-:W3:Y:S02]  /*6a190*/  LDL.LU.64 R4, [R1+0x3348] ;  /* 0x0033480001047983 */ /* 0x000ee40000300a00 */
[----:B---3--:R-:W-:Y:S01]  /*6a1a0*/  HMMA.16816.F32 R24, R16, R4, R24 ;  /* 0x000000041018723c */ /* 0x008fe20000001818 */
[----:B------:R-:W-:-:S02]  /*6a1b0*/  IMAD.MOV.U32 R12, RZ, RZ, R4 ;  /* 0x000000ffff0c7224 */ /* 0x000fc400078e0004 */
[----:B------:R-:W-:Y:S11]  /*6a1c0*/  IMAD.MOV.U32 R13, RZ, RZ, R5 ;  /* 0x000000ffff0d7224 */ /* 0x000ff600078e0005 */
[----:B------:R-:W-:Y:S09]  /*6a1d0*/  @!UPT UIADD3 URZ, URZ, URZ, URZ ;  /* 0x0000003f3f3ff290 */ /* 0x000ff2000fffe03f */
[----:B------:R0:W-:Y:S01]  /*6a1e0*/  STL.64 [R1+0x240], R24 ;  /* 0x0002401801007387 */ /* 0x0001e20000100a00 */
[----:B------:R-:W-:Y:S03]  /*6a1f0*/  STL.64 [R1+0x248], R26 ;  /* 0x0002481a01007387 */ /* 0x000fe60000100a00 */
[----:B0-----:R-:W3:Y:S01]  /*6a200*/  LDL.LU.64 R24, [R1+0x3340] ;  /* 0x0033400001187983 */ /* 0x001ee20000300a00 */
[----:B------:R-:W3:Y:S02]  /*6a210*/  LDL.LU.64 R6, [R1+0x3338] ;  /* 0x0033380001067983 */ /* 0x000ee40000300a00 */
        /* <DEDUP_REMOVED lines=43> */
[----:B---3--:R-:W-:Y:S11]  /*6a4d0*/  HMMA.16816.F32 R8, R16, R24, R8 ;  /* 0x000000181008723c */ /* 0x008ff60000001808 */
[----:B------:R-:W-:Y:S11]  /*6a4e0*/  @!UPT UIADD3 URZ, URZ, URZ, URZ ;  /* 0x0000003f3f3ff290 */ /* 0x000ff6000fffe03f */
[----:B------:R-:W-:Y:S01]  /*6a4f0*/  @!UPT UIADD3 URZ, URZ, URZ, URZ ;  /* 0x0000003f3f3ff290 */ /* 0x000fe2000fffe03f */
[----:B------:R-:W-:Y:S01]  /*6a500*/  STL.64 [R1+0x1f0], R8 ;  /* 0x0001f00801007387 */ /* 0x000fe20000100a00 */
[----:B------:R0:W-:Y:S03]  /*6a510*/  STL.64 [R1+0x1f8], R10 ;  /* 0x0001f80a01007387 */ /* 0x0001e60000100a00 */
[----:B0-----:R-:W3:Y:S01]  /*6a520*/  LDL.LU.64 R10, [R1+0x32d8] ;  /* 0x0032d800010a7983 */ /* 0x001ee20000300a00 */
[----:B------:R-:W4:Y:S02]  /*6a530*/  LDL.LU.64 R8, [R1+0x32d0] ;  /* 0x0032d00001087983 */ /* 0x000f240000300a00 */
[----:B------:R-:W3:Y:S02]  /*6a540*/  LDL.LU R6, [R1+0x32cc] ;  /* 0x0032cc0001067983 */ /* 0x000ee40000300800 */
[----:B------:R-:W3:Y:S01]  /*6a550*/  LDL.LU R7, [R1+0x32c8] ;  /* 0x0032c80001077983 */ /* 0x000ee20000300800 */
[----:B------:R-:W-:Y:S01]  /*6a560*/  STL.64 [R1+0x3198], R20 ;  /* 0x0031981401007387 */ /* 0x000fe20000100a00 */
[----:B--2---:R-:W-:Y:S02]  /*6a570*/  STL.64 [R1+0x3160], R26 ;  /* 0x0031601a01007387 */ /* 0x004fe40000100a00 */
[----:B------:R0:W-:Y:S02]  /*6a580*/  STL.64 [R1+0x3158], R24 ;  /* 0x0031581801007387 */ /* 0x0001e40000100a00 */
        /* <DEDUP_REMOVED lines=10> */
[----:B------:R-:W-:Y:S01]  /*6a630*/  IMAD.MOV.U32 R21, RZ, RZ, R13 ;  /* 0x000000ffff157224 */ /* 0x000fe200078e000d */
[----:B------:R-:W3:Y:S01]  /*6a640*/  LDL.LU R12, [R1+0x32bc] ;  /* 0x0032bc00010c7983 */ /* 0x000ee20000300800 */
[----:B------:R-:W3:Y:S03]  /*6a650*/  LDL.LU R13, [R1+0x32b8] ;  /* 0x0032b800010d7983 */ /* 0x000ee60000300800 */
[----:B------:R0:W-:Y:S02]  /*6a660*/  STL.64 [R1+0x31c8], R20 ;  /* 0x0031c81401007387 */ /* 0x0001e40000100a00 */
[----:B0-----:R-:W-:-:S02]  /*6a670*/  IMAD.MOV.U32 R20, RZ, RZ, R23 ;  /* 0x000000ffff147224 */ /* 0x001fc400078e0017 */
[----:B------:R-:W-:Y:S01]  /*6a680*/  IMAD.MOV.U32 R21, RZ, RZ, R22 ;  /* 0x000000ffff157224 */ /* 0x000fe200078e0016 */
[----:B--2---:R-:W-:Y:S01]  /*6a690*/  STL.64 [R1+0x3178], R26 ;  /* 0x0031781a01007387 */ /* 0x004fe20000100a00 */
[----:B------:R0:W-:Y:S03]  /*6a6a0*/  STL.64 [R1+0x3170], R24 ;  /* 0x0031701801007387 */ /* 0x0001e60000100a00 */
[----:B0-----:R-:W2:Y:S01]  /*6a6b0*/  LDL.LU R24, [R1+0x110] ;  /* 0x0001100001187983 */ /* 0x001ea20000300800 */
[----:B------:R-:W2:Y:S02]  /*6a6c0*/  LDL.LU R25, [R1+0x114] ;  /* 0x0001140001197983 */ /* 0x000ea40000300800 */
        /* <DEDUP_REMOVED lines=31> */
[----:B---3--:R-:W-:-:S02]  /*6a8c0*/  IMAD.MOV.U32 R20, RZ, RZ, R11 ;  /* 0x000000ffff147224 */ /* 0x008fc400078e000b */
[----:B------:R-:W-:-:S05]  /*6a8d0*/  IMAD.MOV.U32 R21, RZ, RZ, R10 ;  /* 0x000000ffff157224 */ /* 0x000fca00078e000a */
[----:B------:R-:W-:Y:S04]  /*6a8e0*/  STL.64 [R1+0x3238], R20 ;  /* 0x0032381401007387 */ /* 0x000fe80000100a00 */
[----:B--2---:R-:W-:Y:S01]  /*6a8f0*/  STL.64 [R1+0x31c0], R26 ;  /* 0x0031c01a01007387 */ /* 0x004fe20000100a00 */
[----:B------:R0:W-:Y:S03]  /*6a900*/  STL.64 [R1+0x31b8], R24 ;  /* 0x0031b81801007387 */ /* 0x0001e60000100a00 */
[----:B0-----:R-:W2:Y:S01]  /*6a910*/  LDL.LU R24, [R1+0x140] ;  /* 0x0001400001187983 */ /* 0x001ea20000300800 */
[----:B------:R-:W2:Y:S02]  /*6a920*/  LDL.LU R25, [R1+0x144] ;  /* 0x0001440001197983 */ /* 0x000ea40000300800 */
[----:B------:R-:W3:Y:S02]  /*6a930*/  LDL.LU R26, [R1+0x148] ;  /* 0x00014800011a7983 */ /* 0x000ee40000300800 */
[----:B------:R-:W3:Y:S02]  /*6a940*/  LDL.LU R27, [R1+0x14c] ;  /* 0x00014c00011b7983 */ /* 0x000ee40000300800 */
[----:B----4-:R-:W-:-:S02]  /*6a950*/  IMAD.MOV.U32 R20, RZ, RZ, R9 ;  /* 0x000000ffff147224 */ /* 0x010fc400078e0009 */
        /* <DEDUP_REMOVED lines=62> */
[----:B----4-:R-:W-:Y:S01]  /*6ad40*/  HMMA.16816.F32 R16, R16, R8, R4 ;  /* 0x000000081010723c */ /* 0x010fe20000001804 */
[----:B------:R-:W2:Y:S01]  /*6ad50*/  LDL.LU.64 R6, [R1+0x3290] ;  /* 0x0032900001067983 */ /* 0x000ea20000300a00 */
[----:B------:R-:W2:Y:S11]  /*6ad60*/  LDL.LU.64 R4, [R1+0x3288] ;  /* 0x0032880001047983 */ /* 0x000eb60000300a00 */
[----:B------:R-:W-:Y:S10]  /*6ad70*/  @!UPT UIADD3 URZ, URZ, URZ, URZ ;  /* 0x0000003f3f3ff290 */ /* 0x000ff4000fffe03f */
[----:B------:R0:W-:Y:S01]  /*6ad80*/  STL.64 [R1+0x1d0], R16 ;  /* 0x0001d01001007387 */ /* 0x0001e20000100a00 */
[----:B------:R-:W-:Y:S02]  /*6ad90*/  STL.64 [R1+0x1d8], R18 ;  /* 0x0001d81201007387 */ /* 0x000fe40000100a00 */
[----:B0-----:R-:W-:Y:S02]  /*6ada0*/  IMAD.MOV.U32 R16, RZ, RZ, R0 ;  /* 0x000000ffff107224 */ /* 0x001fe400078e0000 */
[----:B------:R-:W-:Y:S01]  /*6adb0*/  IMAD.MOV.U32 R17, RZ, RZ, R2 ;  /* 0x000000ffff117224 */ /* 0x000fe200078e0002 */
[----:B------:R-:W4:Y:S01]  /*6adc0*/  LDL.LU R0, [R1+0x3284] ;  /* 0x0032840001007983 */ /* 0x000f220000300800 */
[----:B------:R-:W3:Y:S01]  /*6add0*/  LDL.LU R2, [R1+0x3280] ;  /* 0x0032800001027983 */ /* 0x000ee20000300800 */
        /* <DEDUP_REMOVED lines=43> */
[C---:B--2---:R-:W-:Y:S01]  /*6b090*/  HMMA.16816.F32 R16, R4.reuse, R16, R20 ;  /* 0x000000100410723c */ /* 0x044fe20000001814 */
[----:B------:R-:W2:Y:S11]  /*6b0a0*/  LDL.LU.64 R20, [R1+0x31e0] ;  /* 0x0031e00001147983 */ /* 0x000eb60000300a00 */
[----:B------:R-:W-:Y:S11]  /*6b0b0*/  @!UPT UIADD3 URZ, URZ, URZ, URZ ;  /* 0x0000003f3f3ff290 */ /* 0x000ff6000fffe03f */
[----:B------:R-:W-:Y:S01]  /*6b0c0*/  STL.64 [R1+0x160], R16 ;  /* 0x0001601001007387 */ /* 0x000fe20000100a00 */
[----:B------:R-:W-:Y:S02]  /*6b0d0*/  STL.64 [R1+0x168], R18 ;  /* 0x0001681201007387 */ /* 0x000fe40000100a00 */
[----:B------:R-:W0:Y:S02]  /*6b0e0*/  LDSM.16.MT88.4 R16, [R14+0x1c080] ;  /* 0x01c080000e10783b */ /* 0x000e240000004200 */
[----:B0-----:R-:W-:Y:S02]  /*6b0f0*/  STL.64 [R1+0x3028], R18 ;  /* 0x0030281201007387 */ /* 0x001fe40000100a00 */
[----:B------:R0:W-:Y:S02]  /*6b100*/  STL.64 [R1+0x3020], R16 ;  /* 0x0030201001007387 */ /* 0x0001e40000100a00 */
[----:B0-----:R-:W3:Y:S01]  /*6b110*/  LDL.LU R16, [R1+0x5a0] ;  /* 0x0005a00001107983 */ /* 0x001ee20000300800 */
        /* <DEDUP_REMOVED lines=42> */
[----:B0-----:R-:W2:Y:S01]  /*6b3c0*/  LDL.LU.64 R22, [R1+0x3150] ;  /* 0x0031500001167983 */ /* 0x001ea20000300a00 */
[----:B------:R-:W2:Y:S02]  /*6b3d0*/  LDL.LU.64 R20, [R1+0x3148] ;  /* 0x0031480001147983 */ /* 0x000ea40000300a00 */
[----:B---3--:R-:W-:Y:S02]  /*6b3e0*/  IMAD.MOV.U32 R18, RZ, RZ, R2 ;  /* 0x000000ffff127224 */ /* 0x008fe400078e0002 */
[----:B----4-:R-:W-:-:S07]  /*6b3f0*/  IMAD.MOV.U32 R19, RZ, RZ, R0 ;  /* 0x000000ffff137224 */ /* 0x010fce00078e0000 */
[C---:B------:R-:W-:Y:S08]  /*6b400*/  HMMA.16816.F32 R16, R4.reuse, R12, R16 ;  /* 0x0000000c0410723c */ /* 0x040ff00000001810 */
        /* <DEDUP_REMOVED lines=8> */
[----:B------:R-:W-:Y:S01]  /*6b490*/  STL.64 [R1+0xe0], R16 ;  /* 0x0000e01001007387 */ /* 0x000fe20000100a00 */
[----:B0-----:R-:W3:Y:S04]  /*6b4a0*/  LDL.64 R26, [R1+0x78] ;  /* 0x00007800011a7983 */ /* 0x001ee80000100a00 */
[----:B---3--:R0:W-:Y:S01]  /*6b4b0*/  STL.64 [R1+0x30e0], R26 ;  /* 0x0030e01a01007387 */ /* 0x0081e20000100a00 */
[----:B------:R-:W3:Y:S02]  /*6b4c0*/  LDL.LU R24, [R1+0x560] ;  /* 0x0005600001187983 */ /* 0x000ee40000300800 */
[----:B------:R-:W3:Y:S01]  /*6b4d0*/  LDL.LU R25, [R1+0x564] ;  /* 0x0005640001197983 */ /* 0x000ee20000300800 */
[----:B0-----:R-:W4:Y:S01]  /*6b4e0*/  LDL.LU R26, [R1+0x568] ;  /* 0x00056800011a7983 */ /* 0x001f220000300800 */
[----:B------:R-:W-:-:S02]  /*6b4f0*/  IMAD.MOV.U32 R27, RZ, RZ, R3 ;  /* 0x000000ffff1b7224 */ /* 0x000fc400078e0003 */
[----:B------:R-:W2:Y:S03]  /*6b500*/  LDL.LU R3, [R1+0x3130] ;  /* 0x0031300001037983 */ /* 0x000ea60000300800 */
[----:B----4-:R0:W-:Y:S01]  /*6b510*/  STL.64 [R1+0x30f0], R26 ;  /* 0x0030f01a01007387 */ /* 0x0101e20000100a00 */
[----:B---3--:R-:W-:Y:S03]  /*6b520*/  STL.64 [R1+0x30e8], R24 ;  /* 0x0030e81801007387 */ /* 0x008fe60000100a00 */
[----:B0-----:R-:W3:Y:S04]  /*6b530*/  LDL R26, [R1+0xa8] ;  /* 0x0000a800011a7983 */ /* 0x001ee80000100800 */
[----:B------:R-:W3:Y:S01]  /*6b540*/  LDL R27, [R1+0xac] ;  /* 0x0000ac00011b7983 */ /* 0x000ee20000100800 */
[----:B------:R-:W4:Y:S02]  /*6b550*/  LDL.LU R16, [R1+0x590] ;  /* 0x0005900001107983 */ /* 0x000f240000300800 */
[----:B------:R-:W-:-:S02]  /*6b560*/  IMAD.MOV.U32 R0, RZ, RZ, R18 ;  /* 0x000000ffff007224 */ /* 0x000fc400078e0012 */
[----:B------:R-:W4:Y:S02]  /*6b570*/  LDL.LU R17, [R1+0x594] ;  /* 0x0005940001117983 */ /* 0x000f240000300800 */
[----:B------:R-:W-:Y:S01]  /*6b580*/  IMAD.MOV.U32 R2, RZ, RZ, R19 ;  /* 0x000000ffff027224 */ /* 0x000fe200078e0013 */
[----:B------:R-:W4:Y:S01]  /*6b590*/  LDL.LU R18, [R1+0x598] ;  /* 0x0005980001127983 */ /* 0x000f220000300800 */
[----:B------:R-:W4:Y:S03]  /*6b5a0*/  LDL.LU R19, [R1+0x59c] ;  /* 0x00059c0001137983 */ /* 0x000f260000300800 */
[----:B---3--:R0:W-:Y:S04]  /*6b5b0*/  STL.64 [R1+0x3100], R26 ;  /* 0x0031001a01007387 */ /* 0x0081e80000100a00 */
[----:B0-----:R-:W3:Y:S04]  /*6b5c0*/  LDL.64 R26, [R1+0xb8] ;  /* 0x0000b800011a7983 */ /* 0x001ee80000100a00 */
[----:B---3--:R0:W-:Y:S01]  /*6b5d0*/  STL.64 [R1+0x3118], R26 ;  /* 0x0031181a01007387 */ /* 0x0081e20000100a00 */
[----:B------:R-:W3:Y:S02]  /*6b5e0*/  LDL.LU R24, [R1+0xd0] ;  /* 0x0000d00001187983 */ /* 0x000ee40000300800 */
[----:B------:R-:W3:Y:S01]  /*6b5f0*/  LDL.LU R25, [R1+0xd4] ;  /* 0x0000d40001197983 */ /* 0x000ee20000300800 */
[----:B0-----:R-:W3:Y:S01]  /*6b600*/  LDL.LU R26, [R1+0xd8] ;  /* 0x0000d800011a7983 */ /* 0x001ee20000300800 */
[----:B------:R-:W3:Y:S02]  /*6b610*/  LDL.LU R27, [R1+0xdc] ;  /* 0x0000dc00011b7983 */ /* 0x000ee40000300800 */
[----:B------:R-:W2:Y:S02]  /*6b620*/  LDL R13, [R1+0x9d0] ;  /* 0x0009d000010d7983 */ /* 0x000ea40000100800 */
[----:B------:R-:W-:Y:S01]  /*6b630*/  STL [R1+0x30fc], R15 ;  /* 0x0030fc0f01007387 */ /* 0x000fe20000100800 */
[----:B--2---:R0:W-:Y:S01]  /*6b640*/  STL [R1+0x30f8], R13 ;  /* 0x0030f80d01007387 */ /* 0x0041e20000100800 */
[----:B------:R-:W2:Y:S03]  /*6b650*/  LDL.LU R12, [R1+0x570] ;  /* 0x00057000010c7983 */ /* 0x000ea60000300800 */
        /* <DEDUP_REMOVED lines=8> */
[----:B------:R-:W-:Y:S01]  /*6b6e0*/  IMAD.MOV.U32 R15, RZ, RZ, R3 ;  /* 0x000000ffff0f7224 */ /* 0x000fe200078e0003 */
[----:B---3--:R-:W-:Y:S04]  /*6b6f0*/  HMMA.16816.F32 R4, R4, R8, R24 ;  /* 0x000000080404723c */ /* 0x008fe80000001818 */
[----:B--2---:R0:W-:Y:S01]  /*6b700*/  STL.64 [R1+0x3128], R14 ;  /* 0x0031280e01007387 */ /* 0x0041e20000100a00 */
[----:B------:R-:W-:Y:S03]  /*6b710*/  STL.64 [R1+0x3120], R12 ;  /* 0x0031200c01007387 */ /* 0x000fe60000100a00 */
[----:B0-----:R-:W4:Y:S01]  /*6b720*/  LDL.64 R14, [R1+0xc8] ;  /* 0x0000c800010e7983 */ /* 0x001f220000100a00 */
[----:B------:R-:W-:Y:S02]  /*6b730*/  STL [R1+0x28dc], R2 ;  /* 0x0028dc0201007387 */ /* 0x000fe40000100800 */
[----:B------:R-:W-:Y:S11]  /*6b740*/  STL [R1+0x28d8], R0 ;  /* 0x0028d80001007387 */ /* 0x000ff60000100800 */
[----:B------:R-:W-:Y:S01]  /*6b750*/  @!UPT UIADD3 URZ, URZ, URZ, URZ ;  /* 0x0000003f3f3ff290 */ /* 0x000fe2000fffe03f */
[----:B------:R0:W-:Y:S01]  /*6b760*/  STL.64 [R1+0xd0], R4 ;  /* 0x0000d00401007387 */ /* 0x0001e20000100a00 */
[----:B------:R-:W-:Y:S01]  /*6b770*/  STL [R1+0xd8], R6 ;  /* 0x0000d80601007387 */ /* 0x000fe20000100800 */
[----:B------:R-:W-:-:S03]  /*6b780*/  IMAD.MOV.U32 R3, RZ, RZ, R7 ;  /* 0x000000ffff037224 */ /* 0x000fc600078e0007 */
[----:B0-----:R-:W2:Y:S01]  /*6b790*/  LDL.LU R4, [R1+0x540] ;  /* 0x0005400001047983 */ /* 0x001ea20000300800 */
[----:B------:R-:W2:Y:S02]  /*6b7a0*/  LDL.LU R5, [R1+0x544] ;  /* 0x0005440001057983 */ /* 0x000ea40000300800 */
[----:B------:R0:W-:Y:S02]  /*6b7b0*/  STL.64 [R1+0x30c8], R10 ;  /* 0x0030c80a01007387 */ /* 0x0001e40000100a00 */
[----:B0-----:R-:W3:Y:S01]  /*6b7c0*/  LDL.64 R10, [R1+0x88] ;  /* 0x00008800010a7983 */ /* 0x001ee20000100a00 */
[----:B------:R-:W-:Y:S01]  /*6b7d0*/  STL [R1+0x28f0], R3 ;  /* 0x0028f00301007387 */ /* 0x000fe20000100800 */
[----:B----4-:R-:W-:Y:S07]  /*6b7e0*/  HMMA.16816.F32 R24, R20, R14, R16 ;  /* 0x0000000e1418723c */ /* 0x010fee0000001810 */
[----:B------:R-:W-:-:S02]  /*6b7f0*/  IMAD.MOV.U32 R17, RZ, RZ, R14 ;  /* 0x000000ffff117224 */ /* 0x000fc400078e000e */
[----:B------:R-:W-:Y:S02]  /*6b800*/  IMAD.MOV.U32 R16, RZ, RZ, R15 ;  /* 0x000000ffff107224 */ /* 0x000fe400078e000f */
[----:B------:R-:W4:Y:S01]  /*6b810*/  LDL.LU.64 R14, [R1+0x3128] ;  /* 0x00312800010e7983 */ /* 0x000f220000300a00 */
[----:B------:R-:W4:Y:S11]  /*6b820*/  LDL.LU.64 R12, [R1+0x3120] ;  /* 0x00312000010c7983 */ /* 0x000f360000300a00 */
[----:B------:R-:W-:Y:S01]  /*6b830*/  STL.64 [R1+0xf90], R24 ;  /* 0x000f901801007387 */ /* 0x000fe20000100a00 */
[----:B------:R0:W-:Y:S03]  /*6b840*/  STL.64 [R1+0xf98], R26 ;  /* 0x000f981a01007387 */ /* 0x0001e60000100a00 */
[----:B0-----:R-:W4:Y:S01]  /*6b850*/  LDL.LU.64 R26, [R1+0x3118] ;  /* 0x00311800011a7983 */ /* 0x001f220000300a00 */
[----:B------:R-:W-:-:S02]  /*6b860*/  IMAD.MOV.U32 R7, RZ, RZ, R28 ;  /* 0x000000ffff077224 */ /* 0x000fc400078e001c */
[----:B------:R-:W-:Y:S02]  /*6b870*/  IMAD.MOV.U32 R6, RZ, RZ, R29 ;  /* 0x000000ffff067224 */ /* 0x000fe400078e001d */
[----:B------:R-:W-:Y:S02]  /*6b880*/  IMAD.MOV.U32 R28, RZ, RZ, R24 ;  /* 0x000000ffff1c7224 */ /* 0x000fe400078e0018 */
[----:B------:R-:W-:-:S03]  /*6b890*/  IMAD.MOV.U32 R29, RZ, RZ, R25 ;  /* 0x000000ffff1d7224 */ /* 0x000fc600078e0019 */
[----:B------:R-:W-:Y:S02]  /*6b8a0*/  STL [R1+0x25f0], R28 ;  /* 0x0025f01c01007387 */ /* 0x000fe40000100800 */
[----:B------:R-:W-:Y:S01]  /*6b8b0*/  STL [R1+0x25ec], R29 ;  /* 0x0025ec1d01007387 */ /* 0x000fe20000100800 */
[C---:B----4-:R-:W-:Y:S01]  /*6b8c0*/  HMMA.16816.F32 R12, R20.reuse, R26, R12 ;  /* 0x0000001a140c723c */ /* 0x050fe2000000180c */
[----:B------:R-:W-:Y:S02]  /*6b8d0*/  IMAD.MOV.U32 R19, RZ, RZ, R26 ;  /* 0x000000ffff137224 */ /* 0x000fe400078e001a */
[----:B------:R-:W-:Y:S11]  /*6b8e0*/  IMAD.MOV.U32 R18, RZ, RZ, R27 ;  /* 0x000000ffff127224 */ /* 0x000ff600078e001b */
[----:B------:R-:W-:Y:S09]  /*6b8f0*/  @!UPT UIADD3 URZ, URZ, URZ, URZ ;  /* 0x0000003f3f3ff290 */ /* 0x000ff2000fffe03f */
[----:B------:R-:W-:Y:S01]  /*6b900*/  STL.64 [R1+0xf80], R12 ;  /* 0x000f800c01007387 */ /* 0x000fe20000100a00 */
[----:B------:R0:W-:Y:S03]  /*6b910*/  STL.64 [R1+0xf88], R14 ;  /* 0x000f880e01007387 */ /* 0x0001e60000100a00 */
[----:B0-----:R-:W4:Y:S01]  /*6b920*/  LDL.LU.64 R14, [R1+0x3110] ;  /* 0x00311000010e7983 */ /* 0x001f220000300a00 */
[----:B------:R-:W4:Y:S02]  /*6b930*/  LDL.LU.64 R12, [R1+0x3108] ;  /* 0x00310800010c7983 */ /* 0x000f240000300a00 */
[----:B------:R-:W4:Y:S02]  /*6b940*/  LDL.LU.64 R26, [R1+0x3100] ;  /* 0x00310000011a7983 */ /* 0x000f240000300a00 */
[----:B------:R0:W-:Y:S01]  /*6b950*/  STL.64 [R1+0x3060], R18 ;  /* 0x0030601201007387 */ /* 0x0001e20000100a00 */
[----:B------:R-:W-:Y:S04]  /*6b960*/  STL.64 [R1+0x3058], R16 ;  /* 0x0030581001007387 */ /* 0x000fe80000100a00 */
[----:B0-----:R-:W2:Y:S01]  /*6b970*/  LDL.64 R18, [R1+0x8] ;  /* 0x0000080001127983 */ /* 0x001ea20000100a00 */
[C---:B----4-:R-:W-:Y:S03]  /*6b980*/  HMMA.16816.F32 R24, R20.reuse, R26, R12 ;  /* 0x0000001a1418723c */ /* 0x050fe6000000180c */
[----:B--2---:R0:W-:Y:S04]  /*6b990*/  STL.64 [R1+0x3078], R18 ;  /* 0x0030781201007387 */ /* 0x0041e80000100a00 */
[----:B0-----:R-:W2:Y:S04]  /*6b9a0*/  LDL R18, [R1+0x98] ;  /* 0x0000980001127983 */ /* 0x001ea80000100800 */
[----:B------:R-:W2:Y:S01]  /*6b9b0*/  LDL R19, [R1+0x9c] ;  /* 0x00009c0001137983 */ /* 0x000ea20000100800 */
[----:B------:R-:W4:Y:S02]  /*6b9c0*/  LDL.LU R15, [R1+0x30fc] ;  /* 0x0030fc00010f7983 */ /* 0x000f240000300800 */
[----:B------:R-:W2:Y:S09]  /*6b9d0*/  LDL.LU R13, [R1+0x30f8] ;  /* 0x0030f800010d7983 */ /* 0x000eb20000300800 */
[----:B------:R-:W-:Y:S01]  /*6b9e0*/  STL.64 [R1+0xf70], R24 ;  /* 0x000f701801007387 */ /* 0x000fe20000100a00 */
[----:B------:R0:W-:Y:S04]  /*6b9f0*/  STL.64 [R1+0xf78], R26 ;  /* 0x000f781a01007387 */ /* 0x0001e80000100a00 */
[----:B0-----:R-:W2:Y:S01]  /*6ba00*/  LDL.LU.64 R26, [R1+0x30f0] ;  /* 0x0030f000011a7983 */ /* 0x001ea20000300a00 */
[----:B------:R-:W2:Y:S02]  /*6ba10*/  LDL.LU.64 R24, [R1+0x30e8] ;  /* 0x0030e80001187983 */ /* 0x000ea40000300a00 */
[C---:B--2---:R-:W-:Y:S01]  /*6ba20*/  HMMA.16816.F32 R16, R20.reuse, R18, R24 ;  /* 0x000000121410723c */ /* 0x044fe20000001818 */
[----:B------:R-:W2:Y:S11]  /*6ba30*/  LDL.LU.64 R26, [R1+0x30e0] ;  /* 0x0030e000011a7983 */ /* 0x000eb60000300a00 */
[----:B------:R-:W-:Y:S11]  /*6ba40*/  @!UPT UIADD3 URZ, URZ, URZ, URZ ;  /* 0x0000003f3f3ff290 */ /* 0x000ff6000fffe03f */
[----:B------:R-:W-:Y:S01]  /*6ba50*/  STL.64 [R1+0xf60], R16 ;  /* 0x000f601001007387 */ /* 0x000fe20000100a00 */
[----:B------:R0:W-:Y:S03]  /*6ba60*/  STL.64 [R1+0xf68], R18 ;  /* 0x000f681201007387 */ /* 0x0001e60000100a00 */
[----:B0-----:R-:W2:Y:S04]  /*6ba70*/  LDL.64 R18, [R1+0x18] ;  /* 0x0000180001127983 */ /* 0x001ea80000100a00 */
[----:B--2---:R0:W-:Y:S01]  /*6ba80*/  STL.64 [R1+0x3080], R18 ;  /* 0x0030801201007387 */ /* 0x0041e20000100a00 */
[----:B------:R-:W3:Y:S02]  /*6ba90*/  LDL.LU R16, [R1+0x550] ;  /* 0x0005500001107983 */ /* 0x000ee40000300800 */
[----:B------:R-:W3:Y:S01]  /*6baa0*/  LDL.LU R17, [R1+0x554] ;  /* 0x0005540001117983 */ /* 0x000ee20000300800 */
[----:B0-----:R-:W3:Y:S01]  /*6bab0*/  LDL.LU R18, [R1+0x558] ;  /* 0x0005580001127983 */ /* 0x001ee20000300800 */
[----:B------:R-:W3:Y:S02]  /*6bac0*/  LDL.LU R19, [R1+0x55c] ;  /* 0x00055c0001137983 */ /* 0x000ee40000300800 */
[C---:B---3--:R-:W-:Y:S11]  /*6bad0*/  HMMA.16816.F32 R16, R20.reuse, R10, R16 ;  /* 0x0000000a1410723c */ /* 0x048ff60000001810 */
[----:B------:R-:W-:Y:S11]  /*6bae0*/  @!UPT UIADD3 URZ, URZ, URZ, URZ ;  /* 0x0000003f3f3ff290 */ /* 0x000ff6000fffe03f */
[----:B------:R-:W-:Y:S01]  /*6baf0*/  @!UPT UIADD3 URZ, URZ, URZ, URZ ;  /* 0x0000003f3f3ff290 */ /* 0x000fe2000fffe03f */
[----:B------:R-:W-:Y:S01]  /*6bb00*/  STL.64 [R1+0xdc0], R16 ;  /* 0x000dc01001007387 */ /* 0x000fe20000100a00 */
[----:B------:R0:W-:Y:S03]  /*6bb10*/  STL.64 [R1+0xdc8], R18 ;  /* 0x000dc81201007387 */ /* 0x0001e60000100a00 */
[----:B0-----:R-:W2:Y:S04]  /*6bb20*/  LDL R18, [R1+0x28] ;  /* 0x0000280001127983 */ /* 0x001ea80000100800 */
[----:B------:R-:W2:Y:S01]  /*6bb30*/  LDL R19, [R1+0x2c] ;  /* 0x00002c0001137983 */ /* 0x000ea20000100800 */
[----:B------:R-:W-:Y:S01]  /*6bb40*/  HMMA.16816.F32 R4, R20, R26, R4 ;  /* 0x0000001a1404723c */ /* 0x000fe20000001804 */
[----:B------:R-:W-:-:S02]  /*6bb50*/  IMAD.MOV.U32 R28, RZ, RZ, R26 ;  /* 0x000000ffff1c7224 */ /* 0x000fc400078e001a */
[----:B------:R-:W-:Y:S02]  /*6bb60*/  IMAD.MOV.U32 R3, RZ, RZ, R27 ;  /* 0x000000ffff037224 */ /* 0x000fe400078e001b */
[----:B------:R-:W-:Y:S02]  /*6bb70*/  IMAD.MOV.U32 R14, RZ, RZ, R10 ;  /* 0x000000ffff0e7224 */ /* 0x000fe400078e000a */
[----:B------:R-:W-:Y:S01]  /*6bb80*/  IMAD.MOV.U32 R12, RZ, RZ, R11 ;  /* 0x000000ffff0c7224 */ /* 0x000fe200078e000b */
[----:B--2---:R-:W-:Y:S11]  /*6bb90*/  STL.64 [R1+0x3098], R18 ;  /* 0x0030981201007387 */ /* 0x004ff60000100a00 */
[----:B------:R-:W-:Y:S04]  /*6bba0*/  @!UPT UIADD3 URZ, URZ, URZ, URZ ;  /* 0x0000003f3f3ff290 */ /* 0x000fe8000fffe03f */
[----:B------:R-:W-:Y:S02]  /*6bbb0*/  STL.64 [R1+0xd90], R4 ;  /* 0x000d900401007387 */ /* 0x000fe40000100a00 */
[----:B------:R-:W-:Y:S02]  /*6bbc0*/  STL.64 [R1+0xd98], R6 ;  /* 0x000d980601007387 */ /* 0x000fe40000100a00 */
[----:B------:R-:W2:Y:S01]  /*6bbd0*/  LDL.LU R24, [R1+0x8b0] ;  /* 0x0008b00001187983 */ /* 0x000ea20000300800 */
[----:B------:R-:W2:Y:S01]  /*6bbe0*/  LDL.LU R25, [R1+0x8b4] ;  /* 0x0008b40001197983 */ /* 0x000ea20000300800 */
[----:B------:R-:W3:Y:S02]  /*6bbf0*/  LDL.LU R26, [R1+0x8b8] ;  /* 0x0008b800011a7983 */ /* 0x000ee40000300800 */
[----:B------:R-:W3:Y:S02]  /*6bc00*/  LDL.LU R27, [R1+0x8bc] ;  /* 0x0008bc00011b7983 */ /* 0x000ee40000300800 */
[----:B------:R-:W2:Y:S01]  /*6bc10*/  LDL.LU R8, [R1+0x8d0] ;  /* 0x0008d00001087983 */ /* 0x000ea20000300800 */
[----:B------:R-:W2:Y:S01]  /*6bc20*/  LDL.LU R9, [R1+0x8d4] ;  /* 0x0008d40001097983 */ /* 0x000ea20000300800 */
[----:B------:R-:W2:Y:S02]  /*6bc30*/  LDL.LU R10, [R1+0x8d8] ;  /* 0x0008d800010a7983 */ /* 0x000ea40000300800 */
[----:B------:R-:W2:Y:S01]  /*6bc40*/  LDL.LU R11, [R1+0x8dc] ;  /* 0x0008dc00010b7983 */ /* 0x000ea20000300800 */
[----:B------:R-:W0:Y:S04]  /*6bc50*/  LDSM.16.MT88.4 R4, [R13+0x1c100] ;  /* 0x01c100000d04783b */ /* 0x000e280000004200 */
[----:B--2---:R-:W-:Y:S01]  /*6bc60*/  STL.64 [R1+0x30d8], R10 ;  /* 0x0030d80a01007387 */ /* 0x004fe20000100a00 */
[----:B------:R1:W-:Y:S03]  /*6bc70*/  STL.64 [R1+0x30d0], R8 ;  /* 0x0030d00801007387 */ /* 0x0003e60000100a00 */
[----:B-1----:R-:W2:Y:S01]  /*6bc80*/  LDL.LU R8, [R1+0x8e0] ;  /* 0x0008e00001087983 */ /* 0x002ea20000300800 */
[----:B------:R-:W2:Y:S02]  /*6bc90*/  LDL.LU R9, [R1+0x8e4] ;  /* 0x0008e40001097983 */ /* 0x000ea40000300800 */
[----:B------:R-:W2:Y:S02]  /*6bca0*/  LDL.LU R10, [R1+0x8e8] ;  /* 0x0008e800010a7983 */ /* 0x000ea40000300800 */
[----:B------:R-:W2:Y:S01]  /*6bcb0*/  LDL.LU R11, [R1+0x8ec] ;  /* 0x0008ec00010b7983 */ /* 0x000ea20000300800 */
[----:B---3--:R1:W-:Y:S01]  /*6bcc0*/  STL.64 [R1+0x30b0], R26 ;  /* 0x0030b01a01007387 */ /* 0x0083e20000100a00 */
[----:B------:R-:W-:Y:S03]  /*6bcd0*/  STL.64 [R1+0x30a8], R24 ;  /* 0x0030a81801007387 */ /* 0x000fe60000100a00 */
[----:B-1----:R-:W3:Y:S04]  /*6bce0*/  LDL.64 R26, [R1+0x48] ;  /* 0x00004800011a7983 */ /* 0x002ee80000100a00 */
[----:B---3--:R1:W-:Y:S01]  /*6bcf0*/  STL.64 [R1+0x30c0], R26 ;  /* 0x0030c01a01007387 */ /* 0x0083e20000100a00 */
[----:B------:R-:W3:Y:S03]  /*6bd00*/  LDL.64 R18, [R1+0x38] ;  /* 0x0000380001127983 */ /* 0x000ee60000100a00 */
[----:B-1----:R-:W2:Y:S04]  /*6bd10*/  LDL.64 R26, [R1+0x58] ;  /* 0x00005800011a7983 */ /* 0x002ea80000100a00 */
[----:B---3--:R1:W-:Y:S01]  /*6bd20*/  STL.64 [R1+0x30b8], R18 ;  /* 0x0030b81201007387 */ /* 0x0083e20000100a00 */
[----:B------:R-:W3:Y:S02]  /*6bd30*/  LDL.LU R16, [R1+0x8c0] ;  /* 0x0008c00001107983 */ /* 0x000ee40000300800 */
[----:B------:R-:W3:Y:S01]  /*6bd40*/  LDL.LU R17, [R1+0x8c4] ;  /* 0x0008c40001117983 */ /* 0x000ee20000300800 */
[----:B-1----:R-:W3:Y:S01]  /*6bd50*/  LDL.LU R18, [R1+0x8c8] ;  /* 0x0008c80001127983 */ /* 0x002ee20000300800 */
[----:B------:R-:W3:Y:S02]  /*6bd60*/  LDL.LU R19, [R1+0x8cc] ;  /* 0x0008cc0001137983 */ /* 0x000ee40000300800 */
[----:B----4-:R-:W-:Y:S02]  /*6bd70*/  STL.64 [R1+0x3070], R14 ;  /* 0x0030700e01007387 */ /* 0x010fe40000100a00 */
[----:B------:R1:W-:Y:S02]  /*6bd80*/  STL.64 [R1+0x3068], R12 ;  /* 0x0030680c01007387 */ /* 0x0003e40000100a00 */
[----:B-1----:R-:W4:Y:S01]  /*6bd90*/  LDL.LU R12, [R1+0x880] ;  /* 0x00088000010c7983 */ /* 0x002f220000300800 */
[----:B------:R-:W4:Y:S02]  /*6bda0*/  LDL.LU R13, [R1+0x884] ;  /* 0x00088400010d7983 */ /* 0x000f240000300800 */
[----:B------:R-:W2:Y:S02]  /*6bdb0*/  LDL.LU R14, [R1+0x888] ;  /* 0x00088800010e7983 */ /* 0x000ea40000300800 */
[----:B------:R-:W2:Y:S02]  /*6bdc0*/  LDL.LU R15, [R1+0x88c] ;  /* 0x00088c00010f7983 */ /* 0x000ea40000300800 */
[----:B--2---:R-:W-:Y:S01]  /*6bdd0*/  STL.64 [R1+0x3090], R14 ;  /* 0x0030900e01007387 */ /* 0x004fe20000100a00 */
[----:B----4-:R1:W-:Y:S03]  /*6bde0*/  STL.64 [R1+0x3088], R12 ;  /* 0x0030880c01007387 */ /* 0x0103e60000100a00 */
[----:B-1----:R-:W2:Y:S01]  /*6bdf0*/  LDL.LU R12, [R1+0x8a0] ;  /* 0x0008a000010c7983 */ /* 0x002ea20000300800 */
[----:B------:R-:W2:Y:S02]  /*6be00*/  LDL.LU R13, [R1+0x8a4] ;  /* 0x0008a400010d7983 */ /* 0x000ea40000300800 */
[----:B------:R-:W2:Y:S02]  /*6be10*/  LDL.LU R14, [R1+0x8a8] ;  /* 0x0008a800010e7983 */ /* 0x000ea40000300800 */
[----:B------:R-:W2:Y:S01]  /*6be20*/  LDL.LU R15, [R1+0x8ac] ;  /* 0x0008ac00010f7983 */ /* 0x000ea20000300800 */
[----:B0-----:R0:W-:Y:S01]  /*6be30*/  STL.64 [R1+0x2ee8], R6 ;  /* 0x002ee80601007387 */ /* 0x0011e20000100a00 */
[----:B------:R-:W-:Y:S03]  /*6be40*/  STL.64 [R1+0x2ee0], R4 ;  /* 0x002ee00401007387 */ /* 0x000fe60000100a00 */
[----:B0-----:R-:W4:Y:S04]  /*6be50*/  LDL R6, [R1+0x68] ;  /* 0x0000680001067983 */ /* 0x001f280000100800 */
[----:B------:R-:W4:Y:S02]  /*6be60*/  LDL R7, [R1+0x6c] ;  /* 0x00006c0001077983 */ /* 0x000f240000100800 */
[C---:B----4-:R-:W-:Y:S11]  /*6be70*/  HMMA.16816.F32 R8, R20.reuse, R6, R8 ;  /* 0x000000061408723c */ /* 0x050ff60000001808 */
[----:B------:R-:W-:Y:S11]  /*6be80*/  @!UPT UIADD3 URZ, URZ, URZ, URZ ;  /* 0x0000003f3f3ff290 */ /* 0x000ff6000fffe03f */
[----:B------:R-:W-:Y:S01]  /*6be90*/  @!UPT UIADD3 URZ, URZ, URZ, URZ ;  /* 0x0000003f3f3ff290 */ /* 0x000fe2000fffe03f */
[----:B------:R-:W-:Y:S01]  /*6bea0*/  STL.64 [R1+0xdb0], R8 ;  /* 0x000db00801007387 */ /* 0x000fe20000100a00 */
[----:B------:R0:W-:Y:S03]  /*6beb0*/  STL.64 [R1+0xdb8], R10 ;  /* 0x000db80a01007387 */ /* 0x0001e60000100a00 */
[----:B0-----:R-:W4:Y:S01]  /*6bec0*/  LDL.LU.64 R10, [R1+0x30d8] ;  /* 0x0030d800010a7983 */ /* 0x001f220000300a00 */
[----:B------:R-:W4:Y:S02]  /*6bed0*/  LDL.LU.64 R8, [R1+0x30d0] ;  /* 0x0030d00001087983 */ /* 0x000f240000300a00 */
[----:B------:R0:W-:Y:S02]  /*6bee0*/  STL [R1+0x2f94], R6 ;  /* 0x002f940601007387 */ /* 0x0001e40000100800 */
[----:B------:R1:W-:Y:S01]  /*6bef0*/  STL [R1+0x2f90], R7 ;  /* 0x002f900701007387 */ /* 0x0003e20000100800 */
[----:B------:R-:W2:Y:S01]  /*6bf00*/  LDL.LU R4, [R1+0x890] ;  /* 0x0008900001047983 */ /* 0x000ea20000300800 */
[----:B------:R-:W2:Y:S03]  /*6bf10*/  LDL.LU R5, [R1+0x894] ;  /* 0x0008940001057983 */ /* 0x000ea60000300800 */
[----:B0-----:R-:W2:Y:S01]  /*6bf20*/  LDL.LU R6, [R1+0x898] ;  /* 0x0008980001067983 */ /* 0x001ea20000300800 */
[----:B-1----:R-:W2:Y:S01]  /*6bf30*/  LDL.LU R7, [R1+0x89c] ;  /* 0x00089c0001077983 */ /* 0x002ea20000300800 */
        /* <DEDUP_REMOVED lines=36> */
[----:B------:R-:W-:Y:S11]  /*6c180*/  IMAD.MOV.U32 R29, RZ, RZ, R19 ;  /* 0x000000ffff1d7224 */ /* 0x000ff600078e0013 */
[----:B------:R-:W-:Y:S11]  /*6c190*/  @!UPT UIADD3 URZ, URZ, URZ, URZ ;  /* 0x0000003f3f3ff290 */ /* 0x000ff6000fffe03f */
[----:B------:R-:W-:Y:S01]  /*6c1a0*/  STL.64 [R1+0xba0], R4 ;  /* 0x000ba00401007387 */ /* 0x000fe20000100a00 */
[----:B------:R0:W-:Y:S02]  /*6c1b0*/  STL.64 [R1+0xba8], R6 ;  /* 0x000ba80601007387 */ /* 0x0001e40000100a00 */
        /* <DEDUP_REMOVED lines=11> */
[----:B------:R-:W2:Y:S01]  /*6c270*/  LDL.LU.64 R16, [R1+0x3058] ;  /* 0x0030580001107983 */ /* 0x000ea20000300a00 */
[----:B----4-:R-:W-:Y:S01]  /*6c280*/  STL.64 [R1+0x3040], R10 ;  /* 0x0030400a01007387 */ /* 0x010fe20000100a00 */
[----:B------:R0:W-:Y:S03]  /*6c290*/  STL.64 [R1+0x3038], R8 ;  /* 0x0030380801007387 */ /* 0x0001e60000100a00 */
[----:B0-----:R-:W3:Y:S01]  /*6c2a0*/  LDL.LU R8, [R1+0x870] ;  /* 0x0008700001087983 */ /* 0x001ee20000300800 */
[----:B------:R-:W3:Y:S02]  /*6c2b0*/  LDL.LU R9, [R1+0x874] ;  /* 0x0008740001097983 */ /* 0x000ee40000300800 */
[----:B------:R-:W3:Y:S02]  /*6c2c0*/  LDL.LU R10, [R1+0x878] ;  /* 0x00087800010a7983 */ /* 0x000ee40000300800 */
[----:B------:R-:W3:Y:S01]  /*6c2d0*/  LDL.LU R11, [R1+0x87c] ;  /* 0x00087c00010b7983 */ /* 0x000ee20000300800 */
[----:B------:R0:W-:Y:S01]  /*6c2e0*/  STL.64 [R1+0x2fe8], R6 ;  /* 0x002fe80601007387 */ /* 0x0001e20000100a00 */
[----:B------:R-:W4:Y:S01]  /*6c2f0*/  LDL.LU R4, [R1+0x500] ;  /* 0x0005000001047983 */ /* 0x000f220000300800 */
[----:B---3--:R-:W-:Y:S11]  /*6c300*/  HMMA.16816.F32 R8, R20, R26, R8 ;  /* 0x0000001a1408723c */ /* 0x008ff60000001808 */
[----:B------:R-:W-:Y:S11]  /*6c310*/  @!UPT UIADD3 URZ, URZ, URZ, URZ ;  /* 0x0000003f3f3ff290 */ /* 0x000ff6000fffe03f */
[----:B------:R-:W-:Y:S01]  /*6c320*/  @!UPT UIADD3 URZ, URZ, URZ, URZ ;  /* 0x0000003f3f3ff290 */ /* 0x000fe2000fffe03f */
[----:B------:R1:W-:Y:S01]  /*6c330*/  STL.64 [R1+0x990], R8 ;  /* 0x0009900801007387 */ /* 0x0003e20000100a00 */
[----:B------:R3:W-:Y:S02]  /*6c340*/  STL.64 [R1+0x998], R10 ;  /* 0x0009980a01007387 */ /* 0x0007e40000100a00 */
[----:B------:R-:W4:Y:S02]  /*6c350*/  LDL.LU R5, [R1+0x504] ;  /* 0x0005040001057983 */ /* 0x000f240000300800 */
[----:B0-----:R-:W2:Y:S01]  /*6c360*/  LDL.LU R6, [R1+0x508] ;  /* 0x0005080001067983 */ /* 0x001ea20000300800 */
[----:B------:R-:W2:Y:S04]  /*6c370*/  LDL.LU R7, [R1+0x50c] ;  /* 0x00050c0001077983 */ /* 0x000ea80000300800 */
[----:B--2---:R0:W-:Y:S01]  /*6c380*/  STL.64 [R1+0x2ff8], R6 ;  /* 0x002ff80601007387 */ /* 0x0041e20000100a00 */
[----:B----4-:R-:W-:Y:S02]  /*6c390*/  STL.64 [R1+0x2ff0], R4 ;  /* 0x002ff00401007387 */ /* 0x010fe40000100a00 */
[----:B-1----:R-:W2:Y:S02]  /*6c3a0*/  LDL.LU R8, [R1+0x860] ;  /* 0x0008600001087983 */ /* 0x002ea40000300800 */
[----:B------:R-:W2:Y:S01]  /*6c3b0*/  LDL.LU R9, [R1+0x864] ;  /* 0x0008640001097983 */ /* 0x000ea20000300800 */
[----:B---3--:R-:W2:Y:S01]  /*6c3c0*/  LDL.LU R10, [R1+0x868] ;  /* 0x00086800010a7983 */ /* 0x008ea20000300800 */
[----:B------:R-:W2:Y:S02]  /*6c3d0*/  LDL.LU R11, [R1+0x86c] ;  /* 0x00086c00010b7983 */ /* 0x000ea40000300800 */
[----:B0-----:R-:W-:-:S02]  /*6c3e0*/  IMAD.MOV.U32 R6, RZ, RZ, R19 ;  /* 0x000000ffff067224 */ /* 0x001fc400078e0013 */
[----:B------:R-:W-:-:S05]  /*6c3f0*/  IMAD.MOV.U32 R7, RZ, RZ, R18 ;  /* 0x000000ffff077224 */ /* 0x000fca00078e0012 */
[----:B------:R-:W-:Y:S01]  /*6c400*/  STL.64 [R1+0x3008], R6 ;  /* 0x0030080601007387 */ /* 0x000fe20000100a00 */
[----:B------:R-:W-:Y:S02]  /*6c410*/  STL.64 [R1+0x2f08], R26 ;  /* 0x002f081a01007387 */ /* 0x000fe40000100a00 */
[----:B------:R0:W-:Y:S02]  /*6c420*/  STL.64 [R1+0x2fa0], R24 ;  /* 0x002fa01801007387 */ /* 0x0001e40000100a00 */
[----:B0-----:R-:W3:Y:S01]  /*6c430*/  LDL.LU R24, [R1+0x4d0] ;  /* 0x0004d00001187983 */ /* 0x001ee20000300800 */
[----:B------:R-:W3:Y:S02]  /*6c440*/  LDL.LU R25, [R1+0x4d4] ;  /* 0x0004d40001197983 */ /* 0x000ee40000300800 */
[----:B------:R-:W4:Y:S02]  /*6c450*/  LDL.LU R26, [R1+0x4d8] ;  /* 0x0004d800011a7983 */ /* 0x000f240000300800 */
[----:B------:R-:W-:-:S02]  /*6c460*/  IMAD.MOV.U32 R27, RZ, RZ, R15 ;  /* 0x000000ffff1b7224 */ /* 0x000fc400078e000f */
[----:B------:R-:W-:Y:S01]  /*6c470*/  IMAD.MOV.U32 R7, RZ, RZ, R16 ;  /* 0x000000ffff077224 */ /* 0x000fe200078e0010 */
[----:B------:R-:W2:Y:S01]  /*6c480*/  LDL.LU R15, [R1+0x3054] ;  /* 0x00305400010f7983 */ /* 0x000ea20000300800 */
[----:B------:R-:W-:Y:S02]  /*6c490*/  IMAD.MOV.U32 R6, RZ, RZ, R17 ;  /* 0x000000ffff067224 */ /* 0x000fe400078e0011 */
[----:B------:R-:W2:Y:S02]  /*6c4a0*/  LDL.LU R16, [R1+0x530] ;  /* 0x0005300001107983 */ /* 0x000ea40000300800 */
[----:B------:R-:W2:Y:S01]  /*6c4b0*/  LDL.LU R17, [R1+0x534] ;  /* 0x0005340001117983 */ /* 0x000ea20000300800 */
[----:B------:R-:W2:Y:S01]  /*6c4c0*/  LDL.LU R18, [R1+0x538] ;  /* 0x0005380001127983 */ /* 0x000ea20000300800 */
[----:B------:R-:W2:Y:S03]  /*6c4d0*/  LDL.LU R19, [R1+0x53c] ;  /* 0x00053c0001137983 */ /* 0x000ea60000300800 */
[----:B----4-:R0:W-:Y:S01]  /*6c4e0*/  STL.64 [R1+0x2fb0], R26 ;  /* 0x002fb01a01007387 */ /* 0x0101e20000100a00 */
[----:B---3--:R-:W-:Y:S02]  /*6c4f0*/  STL.64 [R1+0x2fa8], R24 ;  /* 0x002fa81801007387 */ /* 0x008fe40000100a00 */
[----:B0-----:R-:W-:-:S02]  /*6c500*/  IMAD.MOV.U32 R26, RZ, RZ, R14 ;  /* 0x000000ffff1a7224 */ /* 0x001fc400078e000e */
[----:B------:R-:W-:Y:S01]  /*6c510*/  IMAD.MOV.U32 R27, RZ, RZ, R12 ;  /* 0x000000ffff1b7224 */ /* 0x000fe200078e000c */
[----:B------:R-:W3:Y:S04]  /*6c520*/  LDL.LU R14, [R1+0x3050] ;  /* 0x00305000010e7983 */ /* 0x000ee80000300800 */
[----:B------:R0:W-:Y:S04]  /*6c530*/  STL.64 [R1+0x2fc8], R26 ;  /* 0x002fc81a01007387 */ /* 0x0001e80000100a00 */
[----:B0-----:R-:W4:Y:S04]  /*6c540*/  LDL.64 R26, [R1+0x98] ;  /* 0x00009800011a7983 */ /* 0x001f280000100a00 */
[----:B----4-:R0:W-:Y:S04]  /*6c550*/  STL.64 [R1+0x2fe0], R26 ;  /* 0x002fe01a01007387 */ /* 0x0101e80000100a00 */
[----:B0-----:R-:W4:Y:S04]  /*6c560*/  LDL.64 R26, [R1+0xa8] ;  /* 0x0000a800011a7983 */ /* 0x001f280000100a00 */
[----:B----4-:R3:W-:Y:S01]  /*6c570*/  STL.64 [R1+0x3000], R26 ;  /* 0x0030001a01007387 */ /* 0x0107e20000100a00 */
[----:B------:R-:W4:Y:S02]  /*6c580*/  LDL.LU R24, [R1+0x510] ;  /* 0x0005100001187983 */ /* 0x000f240000300800 */
[----:B------:R-:W4:Y:S02]  /*6c590*/  LDL.LU R25, [R1+0x514] ;  /* 0x0005140001197983 */ /* 0x000f240000300800 */
[----:B---3--:R-:W-:-:S02]  /*6c5a0*/  IMAD.MOV.U32 R26, RZ, RZ, R14 ;  /* 0x000000ffff1a7224 */ /* 0x008fc400078e000e */
[----:B--2---:R-:W-:Y:S01]  /*6c5b0*/  IMAD.MOV.U32 R27, RZ, RZ, R15 ;  /* 0x000000ffff1b7224 */ /* 0x004fe200078e000f */
[----:B------:R-:W2:Y:S01]  /*6c5c0*/  LDL.LU R14, [R1+0x304c] ;  /* 0x00304c00010e7983 */ /* 0x000ea20000300800 */
[----:B------:R-:W2:Y:S03]  /*6c5d0*/  LDL.LU R15, [R1+0x3048] ;  /* 0x00304800010f7983 */ /* 0x000ea60000300800 */
[----:B------:R-:W-:Y:S01]  /*6c5e0*/  STL.64 [R1+0x3018], R26 ;  /* 0x0030181a01007387 */ /* 0x000fe20000100a00 */
[----:B--2---:R-:W-:Y:S03]  /*6c5f0*/  HMMA.16816.F32 R8, R20, R14, R8 ;  /* 0x0000000e1408723c */ /* 0x004fe60000001808 */
[----:B----4-:R0:W-:Y:S04]  /*6c600*/  STL.64 [R1+0x3010], R24 ;  /* 0x0030101801007387 */ /* 0x0101e80000100a00 */
[----:B0-----:R-:W2:Y:S01]  /*6c610*/  LDL.LU R24, [R1+0x520] ;  /* 0x0005200001187983 */ /* 0x001ea20000300800 */
[----:B------:R-:W2:Y:S02]  /*6c620*/  LDL.LU R25, [R1+0x524] ;  /* 0x0005240001197983 */ /* 0x000ea40000300800 */
[----:B------:R-:W2:Y:S02]  /*6c630*/  LDL.LU R26, [R1+0x528] ;  /* 0x00052800011a7983 */ /* 0x000ea40000300800 */
[----:B------:R-:W2:Y:S11]  /*6c640*/  LDL.LU R27, [R1+0x52c] ;  /* 0x00052c00011b7983 */ /* 0x000eb60000300800 */
[----:B------:R-:W-:Y:S01]  /*6c650*/  STL.64 [R1+0x980], R8 ;  /* 0x0009800801007387 */ /* 0x000fe20000100a00 */
[----:B------:R0:W-:Y:S03]  /*6c660*/  STL.64 [R1+0x988], R10 ;  /* 0x0009880a01007387 */ /* 0x0001e60000100a00 */
[----:B0-----:R-:W3:Y:S01]  /*6c670*/  LDL.LU.64 R10, [R1+0x3040] ;  /* 0x00304000010a7983 */ /* 0x001ee20000300a00 */
[----:B------:R-:W4:Y:S02]  /*6c680*/  LDL.LU.64 R8, [R1+0x3038] ;  /* 0x0030380001087983 */ /* 0x000f240000300a00 */
[----:B------:R-:W-:Y:S02]  /*6c690*/  STL.64 [R1+0x2fc0], R14 ;  /* 0x002fc00e01007387 */ /* 0x000fe40000100a00 */
[----:B------:R0:W-:Y:S01]  /*6c6a0*/  STL [R1+0x2fb8], R13 ;  /* 0x002fb80d01007387 */ /* 0x0001e20000100800 */
[----:B------:R-:W2:Y:S04]  /*6c6b0*/  LDL.LU R12, [R1+0x4e0] ;  /* 0x0004e000010c7983 */ /* 0x000ea80000300800 */
[----:B0-----:R-:W2:Y:S01]  /*6c6c0*/  LDL.LU R13, [R1+0x4e4] ;  /* 0x0004e400010d7983 */ /* 0x001ea20000300800 */
[----:B---3--:R-:W-:-:S02]  /*6c6d0*/  IMAD.MOV.U32 R14, RZ, RZ, R10 ;  /* 0x000000ffff0e7224 */ /* 0x008fc400078e000a */
[----:B------:R-:W-:Y:S01]  /*6c6e0*/  IMAD.MOV.U32 R15, RZ, RZ, R11 ;  /* 0x000000ffff0f7224 */ /* 0x000fe200078e000b */
[----:B------:R-:W3:Y:S01]  /*6c6f0*/  LDL.LU R10, [R1+0x3034] ;  /* 0x00303400010a7983 */ /* 0x000ee20000300800 */
[----:B------:R-:W3:Y:S03]  /*6c700*/  LDL.LU R11, [R1+0x3030] ;  /* 0x00303000010b7983 */ /* 0x000ee60000300800 */
[----:B------:R-:W-:Y:S04]  /*6c710*/  STL.64 [R1+0x2fd8], R14 ;  /* 0x002fd80e01007387 */ /* 0x000fe80000100a00 */
[----:B--2---:R0:W-:Y:S04]  /*6c720*/  STL.64 [R1+0x2fd0], R12 ;  /* 0x002fd00c01007387 */ /* 0x0041e80000100a00 */
[----:B0-----:R-:W2:Y:S01]  /*6c730*/  LDL.LU R12, [R1+0x4f0] ;  /* 0x0004f000010c7983 */ /* 0x001ea20000300800 */
[----:B------:R-:W2:Y:S02]  /*6c740*/  LDL.LU R13, [R1+0x4f4] ;  /* 0x0004f400010d7983 */ /* 0x000ea40000300800 */
[----:B------:R-:W2:Y:S02]  /*6c750*/  LDL.LU R14, [R1+0x4f8] ;  /* 0x0004f800010e7983 */ /* 0x000ea40000300800 */
[----:B------:R-:W2:Y:S01]  /*6c760*/  LDL.LU R15, [R1+0x4fc] ;  /* 0x0004fc00010f7983 */ /* 0x000ea20000300800 */
[----:B---3--:R-:W-:Y:S01]  /*6c770*/  HMMA.16816.F32 R20, R20, R10, R16 ;  /* 0x0000000a1414723c */ /* 0x008fe20000001810 */
[----:B------:R-:W3:Y:S01]  /*6c780*/  LDL.LU.64 R18, [R1+0x3028] ;  /* 0x0030280001127983 */ /* 0x000ee20000300a00 */
[----:B------:R-:W3:Y:S11]  /*6c790*/  LDL.LU.64 R16, [R1+0x3020] ;  /* 0x0030200001107983 */ /* 0x000ef60000300a00 */
[----:B------:R-:W-:Y:S10]  /*6c7a0*/  @!UPT UIADD3 URZ, URZ, URZ, URZ ;  /* 0x0000003f3f3ff290 */ /* 0x000ff4000fffe03f */
[----:B------:R-:W-:Y:S01]  /*6c7b0*/  STL.64 [R1+0x540], R20 ;  /* 0x0005401401007387 */ /* 0x000fe20000100a00 */
[----:B------:R-:W-:Y:S02]  /*6c7c0*/  STL.64 [R1+0x548], R22 ;  /* 0x0005481601007387 */ /* 0x000fe40000100a00 */
[----:B------:R-:W-:Y:S01]  /*6c7d0*/  STL.64 [R1+0x2ef0], R10 ;  /* 0x002ef00a01007387 */ /* 0x000fe20000100a00 */
        /* <DEDUP_REMOVED lines=14> */
[----:B------:R-:W-:Y:S02]  /*6c8c0*/  IMAD.MOV.U32 R23, RZ, RZ, R3 ;  /* 0x000000ffff177224 */ /* 0x000fe400078e0003 */
        /* <DEDUP_REMOVED lines=8> */
[----:B------:R-:W3:Y:S02]  /*6c950*/  LDL.LU.64 R26, [R1+0x2fe0] ;  /* 0x002fe000011a7983 */ /* 0x000ee40000300a00 */
[----:B------:R-:W-:Y:S01]  /*6c960*/  IMAD.MOV.U32 R22, RZ, RZ, R28 ;  /* 0x000000ffff167224 */ /* 0x000fe200078e001c */
        /* <DEDUP_REMOVED lines=10> */
[----:B------:R-:W3:Y:S01]  /*6ca10*/  LDL.LU.64 R14, [R1+0x2fc0] ;  /* 0x002fc000010e7983 */ /* 0x000ee20000300a00 */
[----:B------:R-:W2:Y:S11]  /*6ca20*/  LDL.LU R13, [R1+0x2fb8] ;  /* 0x002fb800010d7983 */ /* 0x000eb60000300800 */
[----:B------:R-:W-:Y:S10]  /*6ca30*/  @!UPT UIADD3 URZ, URZ, URZ, URZ ;  /* 0x0000003f3f3ff290 */ /* 0x000ff4000fffe03f */
[----:B------:R-:W-:Y:S01]  /*6ca40*/  STL.64 [R1+0xd70], R24 ;  /* 0x000d701801007387 */ /* 0x000fe20000100a00 */
[----:B------:R0:W-:Y:S03]  /*6ca50*/  STL.64 [R1+0xd78], R26 ;  /* 0x000d781a01007387 */ /* 0x0001e60000100a00 */
[----:B0-----:R-:W2:Y:S01]  /*6ca60*/  LDL.LU.64 R26, [R1+0x2fb0] ;  /* 0x002fb000011a7983 */ /* 0x001ea20000300a00 */
[----:B------:R-:W2:Y:S02]  /*6ca70*/  LDL.LU.64 R24, [R1+0x2fa8] ;  /* 0x002fa80001187983 */ /* 0x000ea40000300a00 */
[----:B--2---:R-:W-:Y:S01]  /*6ca80*/  HMMA.16816.F32 R20, R16, R22, R24 ;  /* 0x000000161014723c */ /* 0x004fe20000001818 */
[----:B------:R-:W2:Y:S11]  /*6ca90*/  LDL.LU.64 R24, [R1+0x2fa0] ;  /* 0x002fa00001187983 */ /* 0x000eb60000300a00 */
[----:B------:R-:W-:Y:S11]  /*6caa0*/  @!UPT UIADD3 URZ, URZ, URZ, URZ ;  /* 0x0000003f3f3ff290 */ /* 0x000ff6000fffe03f */
[----:B------:R-:W-:Y:S01]  /*6cab0*/  STL.64 [R1+0xd30], R20 ;  /* 0x000d301401007387 */ /* 0x000fe20000100a00 */
[----:B------:R-:W-:Y:S02]  /*6cac0*/  STL.64 [R1+0xd38], R22 ;  /* 0x000d381601007387 */ /* 0x000fe40000100a00 */
[----:B------:R-:W0:Y:S04]  /*6cad0*/  LDSM.16.MT88.4 R20, [R13+0x1c180] ;  /* 0x01c180000d14783b */ /* 0x000e280000004200 */
[----:B---3--:R-:W-:Y:S01]  /*6cae0*/  STL.64 [R1+0x2f00], R14 ;  /* 0x002f000e01007387 */ /* 0x008fe20000100a00 */
[----:B------:R-:W-:Y:S04]  /*6caf0*/  STL [R1+0x2ef8], R13 ;  /* 0x002ef80d01007387 */ /* 0x000fe80000100800 */
[----:B0-----:R-:W-:Y:S01]  /*6cb00*/  STL.64 [R1+0x2de0], R22 ;  /* 0x002de01601007387 */ /* 0x001fe20000100a00 */
[----:B------:R0:W-:Y:S03]  /*6cb10*/  STL.64 [R1+0x2dd8], R20 ;  /* 0x002dd81401007387 */ /* 0x0001e60000100a00 */
[----:B0-----:R-:W3:Y:S01]  /*6cb20*/  LDL.LU R20, [R1+0x460] ;  /* 0x0004600001147983 */ /* 0x001ee20000300800 */
[----:B------:R-:W3:Y:S02]  /*6cb30*/  LDL.LU R21, [R1+0x464] ;  /* 0x0004640001157983 */ /* 0x000ee40000300800 */
[----:B------:R-:W2:Y:S02]  /*6cb40*/  LDL.LU R22, [R1+0x468] ;  /* 0x0004680001167983 */ /* 0x000ea40000300800 */
[----:B------:R-:W2:Y:S01]  /*6cb50*/  LDL.LU R23, [R1+0x46c] ;  /* 0x00046c0001177983 */ /* 0x000ea20000300800 */
[----:B------:R-:W2:Y:S01]  /*6cb60*/  LDL.LU R12, [R1+0x7e0] ;  /* 0x0007e000010c7983 */ /* 0x000ea20000300800 */
[----:B------:R-:W2:Y:S02]  /*6cb70*/  LDL.LU R13, [R1+0x7e4] ;  /* 0x0007e400010d7983 */ /* 0x000ea40000300800 */
[----:B------:R-:W2:Y:S02]  /*6cb80*/  LDL.LU R14, [R1+0x7e8] ;  /* 0x0007e800010e7983 */ /* 0x000ea40000300800 */
[----:B------:R-:W2:Y:S02]  /*6cb90*/  LDL.LU R15, [R1+0x7ec] ;  /* 0x0007ec00010f7983 */ /* 0x000ea40000300800 */
[----:B----4-:R-:W-:-:S02]  /*6cba0*/  IMAD.MOV.U32 R26, RZ, RZ, R9 ;  /* 0x000000ffff1a7224 */ /* 0x010fc400078e0009 */
[----:B------:R-:W-:Y:S01]  /*6cbb0*/  IMAD.MOV.U32 R27, RZ, RZ, R6 ;  /* 0x000000ffff1b7224 */ /* 0x000fe200078e0006 */
[----:B--2---:R-:W-:Y:S01]  /*6cbc0*/  STL.64 [R1+0x2f18], R14 ;  /* 0x002f180e01007387 */ /* 0x004fe20000100a00 */
[----:B------:R0:W-:Y:S02]  /*6cbd0*/  STL.64 [R1+0x2f10], R12 ;  /* 0x002f100c01007387 */ /* 0x0001e40000100a00 */
        /* <DEDUP_REMOVED lines=8> */
[----:B------:R-:W-:Y:S01]  /*6cc60*/  IMAD.MOV.U32 R27, RZ, RZ, R29 ;  /* 0x000000ffff1b7224 */ /* 0x000fe200078e001d */
[----:B--2---:R-:W-:Y:S01]  /*6cc70*/  STL.64 [R1+0x2f30], R14 ;  /* 0x002f300e01007387 */ /* 0x004fe20000100a00 */
[----:B------:R-:W-:Y:S02]  /*6cc80*/  STL.64 [R1+0x2f28], R12 ;  /* 0x002f280c01007387 */ /* 0x000fe40000100a00 */
[----:B------:R-:W4:Y:S02]  /*6cc90*/  LDL.LU R7, [R1+0x2f90] ;  /* 0x002f900001077983 */ /* 0x000f240000300800 */
[----:B------:R0:W-:Y:S02]  /*6cca0*/  STL.64 [R1+0x2f38], R26 ;  /* 0x002f381a01007387 */ /* 0x0001e40000100a00 */
[----:B0-----:R-:W2:Y:S04]  /*6ccb0*/  LDL.64 R26, [R1+0x28] ;  /* 0x00002800011a7983 */ /* 0x001ea80000100a00 */
[----:B--2---:R0:W-:Y:S01]  /*6ccc0*/  STL.64 [R1+0x2f50], R26 ;  /* 0x002f501a01007387 */ /* 0x0041e20000100a00 */
[----:B------:R-:W2:Y:S02]  /*6ccd0*/  LDL.LU R12, [R1+0x800] ;  /* 0x00080000010c7983 */ /* 0x000ea40000300800 */
[----:B------:R-:W2:Y:S02]  /*6cce0*/  LDL.LU R13, [R1+0x804] ;  /* 0x00080400010d7983 */ /* 0x000ea40000300800 */
[----:B------:R-:W2:Y:S01]  /*6ccf0*/  LDL.LU R14, [R1+0x808] ;  /* 0x00080800010e7983 */ /* 0x000ea20000300800 */
[----:B------:R-:W2:Y:S01]  /*6cd00*/  LDL.LU R15, [R1+0x80c] ;  /* 0x00080c00010f7983 */ /* 0x000ea20000300800 */
[----:B0-----:R-:W-:-:S02]  /*6cd10*/  IMAD.MOV.U32 R26, RZ, RZ, R25 ;  /* 0x000000ffff1a7224 */ /* 0x001fc400078e0019 */
        /* <DEDUP_REMOVED lines=12> */
[----:B--2---:R0:W-:Y:S01]  /*6cde0*/  STL.64 [R1+0x2f78], R26 ;  /* 0x002f781a01007387 */ /* 0x0041e20000100a00 */
[----:B------:R-:W-:Y:S02]  /*6cdf0*/  STL.64 [R1+0x2f70], R24 ;  /* 0x002f701801007387 */ /* 0x000fe40000100a00 */
[----:B0-----:R-:W-:-:S02]  /*6ce00*/  IMAD.MOV.U32 R27, RZ, RZ, R8 ;  /* 0x000000ffff1b7224 */ /* 0x001fc400078e0008 */
[----:B------:R-:W-:Y:S01]  /*6ce10*/  IMAD.MOV.U32 R26, RZ, RZ, R9 ;  /* 0x000000ffff1a7224 */ /* 0x000fe200078e0009 */
        /* <DEDUP_REMOVED lines=20> */
[----:B------:R-:W2:Y:S02]  /*6cf60*/  LDL.LU R22, [R1+0x478] ;  /* 0x0004780001167983 */ /* 0x000ea40000300800 */
[----:B------:R-:W2:Y:S02]  /*6cf70*/  LDL.LU R23, [R1+0x47c] ;  /* 0x00047c0001177983 */ /* 0x000ea40000300800 */
[----:B--2---:R0:W-:Y:S01]  /*6cf80*/  STL.64 [R1+0x2e98], R22 ;  /* 0x002e981601007387 */ /* 0x0041e20000100a00 */
[----:B---3--:R-:W-:Y:S02]  /*6cf90*/  STL.64 [R1+0x2e90], R20 ;  /* 0x002e901401007387 */ /* 0x008fe40000100a00 */
[----:B0-----:R-:W-:-:S02]  /*6cfa0*/  IMAD.MOV.U32 R22, RZ, RZ, R28 ;  /* 0x000000ffff167224 */ /* 0x001fc400078e001c */
[----:B------:R-:W-:-:S05]  /*6cfb0*/  IMAD.MOV.U32 R23, RZ, RZ, R5 ;  /* 0x000000ffff177224 */ /* 0x000fca00078e0005 */
[----:B------:R0:W-:Y:S02]  /*6cfc0*/  STL.64 [R1+0x2ea8], R22 ;  /* 0x002ea81601007387 */ /* 0x0001e40000100a00 */
[----:B0-----:R-:W-:Y:S02]  /*6cfd0*/  IMAD.MOV.U32 R22, RZ, RZ, R4 ;  /* 0x000000ffff167224 */ /* 0x001fe400078e0004 */
[----:B------:R-:W-:-:S05]  /*6cfe0*/  IMAD.MOV.U32 R23, RZ, RZ, R3 ;  /* 0x000000ffff177224 */ /* 0x000fca00078e0003 */
[----:B------:R0:W-:Y:S04]  /*6cff0*/  STL.64 [R1+0x2ec0], R22 ;  /* 0x002ec01601007387 */ /* 0x0001e80000100a00 */
[----:B0-----:R-:W2:Y:S01]  /*6d000*/  LDL.64 R22, [R1+0xb8] ;  /* 0x0000b80001167983 */ /* 0x001ea20000100a00 */
[C---:B----4-:R-:W-:Y:S08]  /*6d010*/  HMMA.16816.F32 R4, R16.reuse, R6, R8 ;  /* 0x000000061004723c */ /* 0x050ff00000001808 */
[----:B------:R-:W-:Y:S01]  /*6d020*/  HMMA.16816.F32 R24, R16, R26, R12 ;  /* 0x0000001a1018723c */ /* 0x000fe2000000180c */
[----:B--2---:R-:W-:Y:S01]  /*6d030*/  STL.64 [R1+0x2ed8], R22 ;  /* 0x002ed81601007387 */ /* 0x004fe20000100a00 */
[----:B------:R-:W2:Y:S11]  /*6d040*/  LDL.LU R8, [R1+0x7d0] ;  /* 0x0007d00001087983 */ /* 0x000eb60000300800 */
[----:B------:R-:W-:Y:S02]  /*6d050*/  @!UPT UIADD3 URZ, URZ, URZ, URZ ;  /* 0x0000003f3f3ff290 */ /* 0x000fe4000fffe03f */
        /* <DEDUP_REMOVED lines=9> */
[----:B------:R-:W4:Y:S01]  /*6d0f0*/  LDL.LU.64 R14, [R1+0x2f88] ;  /* 0x002f8800010e7983 */ /* 0x000f220000300a00 */
[----:B------:R-:W4:Y:S02]  /*6d100*/  LDL.LU.64 R12, [R1+0x2f80] ;  /* 0x002f8000010c7983 */ /* 0x000f240000300a00 */
[----:B------:R-:W-:Y:S02]  /*6d110*/  STL.64 [R1+0xd50], R24 ;  /* 0x000d501801007387 */ /* 0x000fe40000100a00 */
[----:B------:R0:W-:Y:S02]  /*6d120*/  STL.64 [R1+0xd58], R26 ;  /* 0x000d581a01007387 */ /* 0x0001e40000100a00 */
[----:B0-----:R-:W2:Y:S01]  /*6d130*/  LDL.LU.64 R26, [R1+0x2f78] ;  /* 0x002f7800011a7983 */ /* 0x001ea20000300a00 */
[----:B------:R-:W2:Y:S02]  /*6d140*/  LDL.LU.64 R24, [R1+0x2f70] ;  /* 0x002f700001187983 */ /* 0x000ea40000300a00 */
[----:B------:R-:W-:-:S02]  /*6d150*/  IMAD.MOV.U32 R22, RZ, RZ, R2 ;  /* 0x000000ffff167224 */ /* 0x000fc400078e0002 */
[----:B------:R-:W-:-:S07]  /*6d160*/  IMAD.MOV.U32 R23, RZ, RZ, R0 ;  /* 0x000000ffff177224 */ /* 0x000fce00078e0000 */
[C---:B--2---:R-:W-:Y:S01]  /*6d170*/  HMMA.16816.F32 R20, R16.reuse, R22, R24 ;  /* 0x000000161014723c */ /* 0x044fe20000001818 */
[----:B------:R-:W4:Y:S11]  /*6d180*/  LDL.LU.64 R26, [R1+0x2f68] ;  /* 0x002f6800011a7983 */ /* 0x000f360000300a00 */
[----:B------:R-:W-:Y:S11]  /*6d190*/  @!UPT UIADD3 URZ, URZ, URZ, URZ ;  /* 0x0000003f3f3ff290 */ /* 0x000ff6000fffe03f */
[----:B------:R-:W-:Y:S01]  /*6d1a0*/  STL.64 [R1+0xb90], R20 ;  /* 0x000b901401007387 */ /* 0x000fe20000100a00 */
[----:B------:R0:W-:Y:S03]  /*6d1b0*/  STL.64 [R1+0xb98], R22 ;  /* 0x000b981601007387 */ /* 0x0001e60000100a00 */
[----:B0-----:R-:W2:Y:S01]  /*6d1c0*/  LDL.64 R22, [R1+0xc8] ;  /* 0x0000c80001167983 */ /* 0x001ea20000100a00 */
[C---:B----4-:R-:W-:Y:S03]  /*6d1d0*/  HMMA.16816.F32 R24, R16.reuse, R26, R12 ;  /* 0x0000001a1018723c */ /* 0x050fe6000000180c */
[----:B------:R-:W4:Y:S01]  /*6d1e0*/  LDL.LU.64 R14, [R1+0x2f60] ;  /* 0x002f6000010e7983 */ /* 0x000f220000300a00 */
[----:B------:R-:W4:Y:S11]  /*6d1f0*/  LDL.LU.64 R12, [R1+0x2f58] ;  /* 0x002f5800010c7983 */ /* 0x000f360000300a00 */
[----:B------:R-:W-:Y:S08]  /*6d200*/  @!UPT UIADD3 URZ, URZ, URZ, URZ ;  /* 0x0000003f3f3ff290 */ /* 0x000ff0000fffe03f */
[----:B------:R-:W-:Y:S01]  /*6d210*/  STL.64 [R1+0xb80], R24 ;  /* 0x000b801801007387 */ /* 0x000fe20000100a00 */
[----:B------:R0:W-:Y:S03]  /*6d220*/  STL.64 [R1+0xb88], R26 ;  /* 0x000b881a01007387 */ /* 0x0001e60000100a00 */
[----:B0-----:R-:W4:Y:S02]  /*6d230*/  LDL.LU.64 R26, [R1+0x2f50] ;  /* 0x002f5000011a7983 */ /* 0x001f240000300a00 */
        /* <DEDUP_REMOVED lines=28> */
[----:B0-----:R-:W4:Y:S01]  /*6d400*/  LDL.LU.64 R14, [R1+0x2f00] ;  /* 0x002f0000010e7983 */ /* 0x001f220000300a00 */
[----:B------:R-:W2:Y:S02]  /*6d410*/  LDL.LU R13, [R1+0x2ef8] ;  /* 0x002ef800010d7983 */ /* 0x000ea40000300800 */
[----:B------:R0:W-:Y:S02]  /*6d420*/  STL.64 [R1+0x2e50], R26 ;  /* 0x002e501a01007387 */ /* 0x0001e40000100a00 */
[----:B0-----:R-:W2:Y:S04]  /*6d430*/  LDL.64 R26, [R1+0x78] ;  /* 0x00007800011a7983 */ /* 0x001ea80000100a00 */
[----:B--2---:R0:W-:Y:S01]  /*6d440*/  STL.64 [R1+0x2ea0], R26 ;  /* 0x002ea01a01007387 */ /* 0x0041e20000100a00 */
[----:B------:R-:W2:Y:S02]  /*6d450*/  LDL.LU R24, [R1+0x480] ;  /* 0x0004800001187983 */ /* 0x000ea40000300800 */
[----:B------:R-:W2:Y:S01]  /*6d460*/  LDL.LU R25, [R1+0x484] ;  /* 0x0004840001197983 */ /* 0x000ea20000300800 */
[----:B0-----:R-:W2:Y:S01]  /*6d470*/  LDL.LU R26, [R1+0x488] ;  /* 0x00048800011a7983 */ /* 0x001ea20000300800 */
[----:B------:R-:W2:Y:S01]  /*6d480*/  LDL.LU R27, [R1+0x48c] ;  /* 0x00048c00011b7983 */ /* 0x000ea20000300800 */
[C---:B----4-:R-:W-:Y:S02]  /*6d490*/  HMMA.16816.F32 R8, R16.reuse, R14, R8 ;  /* 0x0000000e1008723c */ /* 0x050fe40000001808 */
[----:B--2---:R-:W-:Y:S01]  /*6d4a0*/  STL.64 [R1+0x2eb8], R26 ;  /* 0x002eb81a01007387 */ /* 0x004fe20000100a00 */
[----:B------:R0:W-:Y:S03]  /*6d4b0*/  STL.64 [R1+0x2eb0], R24 ;  /* 0x002eb01801007387 */ /* 0x0001e60000100a00 */
        /* <DEDUP_REMOVED lines=19> */
[----:B0-----:R-:W4:Y:S01]  /*6d5f0*/  LDL.64 R18, [R1+0x88] ;  /* 0x0000880001127983 */ /* 0x001f220000100a00 */
[----:B------:R0:W-:Y:S02]  /*6d600*/  STL.64 [R1+0x2de8], R10 ;  /* 0x002de80a01007387 */ /* 0x0001e40000100a00 */
[----:B------:R-:W3:Y:S02]  /*6d610*/  LDL.LU R8, [R1+0x4b0] ;  /* 0x0004b00001087983 */ /* 0x000ee40000300800 */
[----:B------:R-:W3:Y:S01]  /*6d620*/  LDL.LU R9, [R1+0x4b4] ;  /* 0x0004b40001097983 */ /* 0x000ee20000300800 */
[----:B0-----:R-:W3:Y:S01]  /*6d630*/  LDL.LU R10, [R1+0x4b8] ;  /* 0x0004b800010a7983 */ /* 0x001ee20000300800 */
[----:B------:R-:W3:Y:S02]  /*6d640*/  LDL.LU R11, [R1+0x4bc] ;  /* 0x0004bc00010b7983 */ /* 0x000ee40000300800 */
[----:B------:R-:W-:Y:S01]  /*6d650*/  IMAD.MOV.U32 R3, RZ, RZ, R23 ;  /* 0x000000ffff037224 */ /* 0x000fe200078e0017 */
[C---:B---3--:R-:W-:Y:S11]  /*6d660*/  HMMA.16816.F32 R8, R4.reuse, R22, R8 ;  /* 0x000000160408723c */ /* 0x048ff60000001808 */
[----:B------:R-:W-:Y:S11]  /*6d670*/  @!UPT UIADD3 URZ, URZ, URZ, URZ ;  /* 0x0000003f3f3ff290 */ /* 0x000ff6000fffe03f */
[----:B------:R-:W-:Y:S01]  /*6d680*/  @!UPT UIADD3 URZ, URZ, URZ, URZ ;  /* 0x0000003f3f3ff290 */ /* 0x000fe2000fffe03f */
        /* <DEDUP_REMOVED lines=26> */
[----:B------:R-:W4:Y:S02]  /*6d830*/  LDL.LU.64 R20, [R1+0x2e90] ;  /* 0x002e900001147983 */ /* 0x000f240000300a00 */
[----:B----4-:R-:W-:Y:S11]  /*6d840*/  HMMA.16816.F32 R20, R4, R18, R20 ;  /* 0x000000120414723c */ /* 0x010ff60000001814 */
[----:B------:R-:W-:Y:S11]  /*6d850*/  @!UPT UIADD3 URZ, URZ, URZ, URZ ;  /* 0x0000003f3f3ff290 */ /* 0x000ff6000fffe03f */
[----:B------:R-:W-:Y:S01]  /*6d860*/  @!UPT UIADD3 URZ, URZ, URZ, URZ ;  /* 0x0000003f3f3ff290 */ /* 0x000fe2000fffe03f */
[----:B------:R-:W-:Y:S01]  /*6d870*/  STL.64 [R1+0xd10], R20 ;  /* 0x000d101401007387 */ /* 0x000fe20000100a00 */
[----:B------:R0:W-:Y:S03]  /*6d880*/  STL.64 [R1+0xd18], R22 ;  /* 0x000d181601007387 */ /* 0x0001e60000100a00 */
[----:B0-----:R-:W2:Y:S01]  /*6d890*/  LDL.LU.64 R22, [R1+0x2e88] ;  /* 0x002e880001167983 */ /* 0x001ea20000300a00 */
[----:B------:R-:W2:Y:S02]  /*6d8a0*/  LDL.LU.64 R20, [R1+0x2e80] ;  /* 0x002e800001147983 */ /* 0x000ea40000300a00 */
[----:B------:R-:W-:-:S05]  /*6d8b0*/  IMAD.MOV.U32 R11, RZ, RZ, R19 ;  /* 0x000000ffff0b7224 */ /* 0x000fca00078e0013 */
[----:B------:R-:W-:Y:S01]  /*6d8c0*/  STL.64 [R1+0x2df8], R10 ;  /* 0x002df80a01007387 */ /* 0x000fe20000100a00 */
[----:B------:R2:W-:Y:S02]  /*6d8d0*/  STL.64 [R1+0x2df0], R8 ;  /* 0x002df00801007387 */ /* 0x0005e40000100a00 */
[----:B--2---:R-:W-:Y:S07]  /*6d8e0*/  HMMA.16816.F32 R8, R4, R26, R20 ;  /* 0x0000001a0408723c */ /* 0x004fee0000001814 */
[----:B------:R-:W-:-:S02]  /*6d8f0*/  IMAD.MOV.U32 R21, RZ, RZ, R26 ;  /* 0x000000ffff157224 */ /* 0x000fc400078e001a */
[----:B------:R-:W-:Y:S11]  /*6d900*/  IMAD.MOV.U32 R20, RZ, RZ, R27 ;  /* 0x000000ffff147224 */ /* 0x000ff600078e001b */
[----:B------:R-:W-:Y:S03]  /*6d910*/  @!UPT UIADD3 URZ, URZ, URZ, URZ ;  /* 0x0000003f3f3ff290 */ /* 0x000fe6000fffe03f */
[----:B------:R-:W-:Y:S01]  /*6d920*/  STL.64 [R1+0xce0], R8 ;  /* 0x000ce00801007387 */ /* 0x000fe20000100a00 */
[----:B------:R0:W-:Y:S02]  /*6d930*/  STL.64 [R1+0xce8], R10 ;  /* 0x000ce80a01007387 */ /* 0x0001e40000100a00 */
[----:B------:R-:W-:Y:S01]  /*6d940*/  STL.64 [R1+0x2e78], R20 ;  /* 0x002e781401007387 */ /* 0x000fe20000100a00 */
[----:B0-----:R-:W2:Y:S04]  /*6d950*/  LDL.64 R10, [R1+0x8] ;  /* 0x00000800010a7983 */ /* 0x001ea80000100a00 */
[----:B--2---:R0:W-:Y:S01]  /*6d960*/  STL.64 [R1+0x2e10], R10 ;  /* 0x002e100a01007387 */ /* 0x0041e20000100a00 */
[----:B------:R-:W2:Y:S02]  /*6d970*/  LDL.LU R8, [R1+0x770] ;  /* 0x0007700001087983 */ /* 0x000ea40000300800 */
[----:B------:R-:W2:Y:S01]  /*6d980*/  LDL.LU R9, [R1+0x774] ;  /* 0x0007740001097983 */ /* 0x000ea20000300800 */
[----:B0-----:R-:W3:Y:S01]  /*6d990*/  LDL.LU R10, [R1+0x778] ;  /* 0x00077800010a7983 */ /* 0x001ee20000300800 */
[----:B------:R-:W3:Y:S03]  /*6d9a0*/  LDL.LU R11, [R1+0x77c] ;  /* 0x00077c00010b7983 */ /* 0x000ee60000300800 */
[----:B---3--:R-:W-:Y:S01]  /*6d9b0*/  STL.64 [R1+0x2e20], R10 ;  /* 0x002e200a01007387 */ /* 0x008fe20000100a00 */
[----:B--2---:R-:W-:Y:S02]  /*6d9c0*/  STL.64 [R1+0x2e18], R8 ;  /* 0x002e180801007387 */ /* 0x004fe40000100a00 */
[----:B------:R-:W2:Y:S02]  /*6d9d0*/  LDL.LU R24, [R1+0x7a0] ;  /* 0x0007a00001187983 */ /* 0x000ea40000300800 */
[----:B------:R-:W2:Y:S01]  /*6d9e0*/  LDL.LU R25, [R1+0x7a4] ;  /* 0x0007a40001197983 */ /* 0x000ea20000300800 */
[----:B------:R-:W3:Y:S01]  /*6d9f0*/  LDL.LU R26, [R1+0x7a8] ;  /* 0x0007a800011a7983 */ /* 0x000ee20000300800 */
[----:B------:R-:W3:Y:S02]  /*6da00*/  LDL.LU R27, [R1+0x7ac] ;  /* 0x0007ac00011b7983 */ /* 0x000ee40000300800 */
        /* <DEDUP_REMOVED lines=12> */
[----:B------:R-:W-:Y:S02]  /*6dad0*/  IMAD.MOV.U32 R12, RZ, RZ, R18 ;  /* 0x000000ffff0c7224 */ /* 0x000fe400078e0012 */
[----:B------:R-:W0:Y:S04]  /*6dae0*/  LDSM.16.MT88.4 R16, [R13+0x1c200] ;  /* 0x01c200000d10783b */ /* 0x000e280000004200 */
[----:B---3--:R1:W-:Y:S01]  /*6daf0*/  STL.64 [R1+0x2e70], R26 ;  /* 0x002e701a01007387 */ /* 0x0083e20000100a00 */
[----:B--2---:R-:W-:Y:S03]  /*6db00*/  STL.64 [R1+0x2e68], R24 ;  /* 0x002e681801007387 */ /* 0x004fe60000100a00 */
[----:B-1----:R-:W4:Y:S01]  /*6db10*/  LDL.64 R26, [R1+0x68] ;  /* 0x00006800011a7983 */ /* 0x002f220000100a00 */
[----:B------:R-:W-:Y:S02]  /*6db20*/  STL.64 [R1+0x2e38], R10 ;  /* 0x002e380a01007387 */ /* 0x000fe40000100a00 */
[----:B------:R-:W-:Y:S02]  /*6db30*/  STL.64 [R1+0x2e08], R14 ;  /* 0x002e080e01007387 */ /* 0x000fe40000100a00 */
[----:B------:R1:W-:Y:S02]  /*6db40*/  STL.64 [R1+0x2e00], R12 ;  /* 0x002e000c01007387 */ /* 0x0003e40000100a00 */
[----:B-1----:R-:W2:Y:S01]  /*6db50*/  LDL.LU R12, [R1+0x760] ;  /* 0x00076000010c7983 */ /* 0x002ea20000300800 */
[----:B------:R-:W2:Y:S02]  /*6db60*/  LDL.LU R13, [R1+0x764] ;  /* 0x00076400010d7983 */ /* 0x000ea40000300800 */
[----:B------:R-:W3:Y:S02]  /*6db70*/  LDL.LU R14, [R1+0x768] ;  /* 0x00076800010e7983 */ /* 0x000ee40000300800 */
[----:B------:R-:W3:Y:S01]  /*6db80*/  LDL.LU R15, [R1+0x76c] ;  /* 0x00076c00010f7983 */ /* 0x000ee20000300800 */
[----:B------:R-:W2:Y:S04]  /*6db90*/  LDL.64 R10, [R1+0x38] ;  /* 0x00003800010a7983 */ /* 0x000ea80000100a00 */
[----:B---3--:R-:W-:Y:S01]  /*6dba0*/  STL.64 [R1+0x2e30], R14 ;  /* 0x002e300e01007387 */ /* 0x008fe20000100a00 */
[----:B--2---:R1:W-:Y:S03]  /*6dbb0*/  STL.64 [R1+0x2e28], R12 ;  /* 0x002e280c01007387 */ /* 0x0043e60000100a00 */
[----:B-1----:R-:W2:Y:S01]  /*6dbc0*/  LDL.LU R12, [R1+0x780] ;  /* 0x00078000010c7983 */ /* 0x002ea20000300800 */
[----:B------:R-:W2:Y:S02]  /*6dbd0*/  LDL.LU R13, [R1+0x784] ;  /* 0x00078400010d7983 */ /* 0x000ea40000300800 */
[----:B------:R-:W3:Y:S02]  /*6dbe0*/  LDL.LU R14, [R1+0x788] ;  /* 0x00078800010e7983 */ /* 0x000ee40000300800 */
[----:B------:R-:W3:Y:S01]  /*6dbf0*/  LDL.LU R15, [R1+0x78c] ;  /* 0x00078c00010f7983 */ /* 0x000ee20000300800 */
[----:B----4-:R-:W-:Y:S01]  /*6dc00*/  HMMA.16816.F32 R20, R4, R26, R20 ;  /* 0x0000001a0414723c */ /* 0x010fe20000001814 */
[----:B---3--:R-:W-:Y:S01]  /*6dc10*/  STL.64 [R1+0x2e48], R14 ;  /* 0x002e480e01007387 */ /* 0x008fe20000100a00 */
[----:B--2---:R1:W-:Y:S03]  /*6dc20*/  STL.64 [R1+0x2e40], R12 ;  /* 0x002e400c01007387 */ /* 0x0043e60000100a00 */
[----:B-1----:R-:W2:Y:S01]  /*6dc30*/  LDL.LU R12, [R1+0x790] ;  /* 0x00079000010c7983 */ /* 0x002ea20000300800 */
[----:B------:R-:W2:Y:S02]  /*6dc40*/  LDL.LU R13, [R1+0x794] ;  /* 0x00079400010d7983 */ /* 0x000ea40000300800 */
[----:B------:R-:W2:Y:S02]  /*6dc50*/  LDL.LU R14, [R1+0x798] ;  /* 0x00079800010e7983 */ /* 0x000ea40000300800 */
[----:B------:R-:W2:Y:S01]  /*6dc60*/  LDL.LU R15, [R1+0x79c] ;  /* 0x00079c00010f7983 */ /* 0x000ea20000300800 */
[----:B0-----:R0:W-:Y:S01]  /*6dc70*/  STL.64 [R1+0x2ca8], R18 ;  /* 0x002ca81201007387 */ /* 0x0011e20000100a00 */
[----:B------:R-:W-:Y:S03]  /*6dc80*/  STL.64 [R1+0x2ca0], R16 ;  /* 0x002ca01001007387 */ /* 0x000fe60000100a00 */
[----:B0-----:R-:W3:Y:S08]  /*6dc90*/  LDL.64 R18, [R1+0x58] ;  /* 0x0000580001127983 */ /* 0x001ef00000100a00 */
[----:B------:R0:W-:Y:S02]  /*6dca0*/  STL.64 [R1+0xd00], R20 ;  /* 0x000d001401007387 */ /* 0x0001e40000100a00 */
[----:B------:R1:W-:Y:S01]  /*6dcb0*/  STL.64 [R1+0xd08], R22 ;  /* 0x000d081601007387 */ /* 0x0003e20000100a00 */
[----:B0-----:R-:W4:Y:S01]  /*6dcc0*/  LDL.LU.64 R20, [R1+0x2e78] ;  /* 0x002e780001147983 */ /* 0x001f220000300a00 */
[----:B-1----:R-:W-:-:S02]  /*6dcd0*/  IMAD.MOV.U32 R23, RZ, RZ, R26 ;  /* 0x000000ffff177224 */ /* 0x002fc400078e001a */
[----:B------:R-:W-:Y:S02]  /*6dce0*/  IMAD.MOV.U32 R22, RZ, RZ, R27 ;  /* 0x000000ffff167224 */ /* 0x000fe400078e001b */
[----:B------:R-:W3:Y:S01]  /*6dcf0*/  LDL.LU.64 R26, [R1+0x2e70] ;  /* 0x002e7000011a7983 */ /* 0x000ee20000300a00 */
[----:B------:R-:W3:Y:S02]  /*6dd00*/  LDL.LU.64 R24, [R1+0x2e68] ;  /* 0x002e680001187983 */ /* 0x000ee40000300a00 */
        /* <DEDUP_REMOVED lines=8> */
[----:B------:R-:W2:Y:S02]  /*6dd90*/  LDL.LU R16, [R1+0x370] ;  /* 0x0003700001107983 */ /* 0x000ea40000300800 */
[----:B------:R-:W2:Y:S01]  /*6dda0*/  LDL.LU R17, [R1+0x374] ;  /* 0x0003740001117983 */ /* 0x000ea20000300800 */
[----:B------:R-:W2:Y:S01]  /*6ddb0*/  LDL.LU R18, [R1+0x378] ;  /* 0x0003780001127983 */ /* 0x000ea20000300800 */
[----:B------:R-:W2:Y:S03]  /*6ddc0*/  LDL.LU R19, [R1+0x37c] ;  /* 0x00037c0001137983 */ /* 0x000ea60000300800 */
[----:B--2---:R0:W-:Y:S01]  /*6ddd0*/  STL.64 [R1+0x2cc0], R18 ;  /* 0x002cc01201007387 */ /* 0x0041e20000100a00 */
[----:B------:R-:W-:Y:S03]  /*6dde0*/  STL.64 [R1+0x2cb8], R16 ;  /* 0x002cb81001007387 */ /* 0x000fe60000100a00 */
[----:B0-----:R-:W3:Y:S02]  /*6ddf0*/  LDL.64 R18, [R1+0x48] ;  /* 0x0000480001127983 */ /* 0x001ee40000100a00 */
[C---:B---3--:R-:W-:Y:S11]  /*6de00*/  HMMA.16816.F32 R24, R4.reuse, R18, R24 ;  /* 0x000000120418723c */ /* 0x048ff60000001818 */
[----:B------:R-:W-:Y:S11]  /*6de10*/  @!UPT UIADD3 URZ, URZ, URZ, URZ ;  /* 0x0000003f3f3ff290 */ /* 0x000ff6000fffe03f */
[----:B------:R-:W-:Y:S01]  /*6de20*/  @!UPT UIADD3 URZ, URZ, URZ, URZ ;  /* 0x0000003f3f3ff290 */ /* 0x000fe2000fffe03f */
[----:B------:R-:W-:Y:S01]  /*6de30*/  STL.64 [R1+0xb50], R24 ;  /* 0x000b501801007387 */ /* 0x000fe20000100a00 */
[----:B------:R0:W-:Y:S03]  /*6de40*/  STL.64 [R1+0xb58], R26 ;  /* 0x000b581a01007387 */ /* 0x0001e60000100a00 */
[----:B0-----:R-:W2:Y:S01]  /*6de50*/  LDL.LU.64 R26, [R1+0x2e50] ;  /* 0x002e5000011a7983 */ /* 0x001ea20000300a00 */
[----:B------:R-:W3:Y:S02]  /*6de60*/  LDL.LU R16, [R1+0x380] ;  /* 0x0003800001107983 */ /* 0x000ee40000300800 */
[----:B------:R-:W-:Y:S02]  /*6de70*/  IMAD.MOV.U32 R25, RZ, RZ, R18 ;  /* 0x000000ffff197224 */ /* 0x000fe400078e0012 */
[----:B------:R-:W3:Y:S02]  /*6de80*/  LDL.LU R17, [R1+0x384] ;  /* 0x0003840001117983 */ /* 0x000ee40000300800 */
[----:B------:R-:W-:Y:S01]  /*6de90*/  IMAD.MOV.U32 R24, RZ, RZ, R19 ;  /* 0x000000ffff187224 */ /* 0x000fe200078e0013 */
[----:B------:R-:W2:Y:S01]  /*6dea0*/  LDL.LU R18, [R1+0x388] ;  /* 0x0003880001127983 */ /* 0x000ea20000300800 */
[----:B------:R-:W2:Y:S01]  /*6deb0*/  LDL.LU R19, [R1+0x38c] ;  /* 0x00038c0001137983 */ /* 0x000ea20000300800 */
[C---:B------:R-:W-:Y:S02]  /*6dec0*/  HMMA.16816.F32 R12, R4.reuse, R10, R12 ;  /* 0x0000000a040c723c */ /* 0x040fe4000000180c */
[----:B--2---:R0:W-:Y:S01]  /*6ded0*/  STL.64 [R1+0x2cd0], R18 ;  /* 0x002cd01201007387 */ /* 0x0041e20000100a00 */
[----:B---3--:R1:W-:Y:S03]  /*6dee0*/  STL.64 [R1+0x2cc8], R16 ;  /* 0x002cc81001007387 */ /* 0x0083e60000100a00 */
[----:B0-----:R-:W2:Y:S11]  /*6def0*/  LDL.64 R18, [R1+0x18] ;  /* 0x0000180001127983 */ /* 0x001eb60000100a00 */
[----:B------:R-:W-:Y:S06]  /*6df00*/  @!UPT UIADD3 URZ, URZ, URZ, URZ ;  /* 0x0000003f3f3ff290 */ /* 0x000fec000fffe03f */
[----:B------:R-:W-:Y:S02]  /*6df10*/  STL.64 [R1+0xb30], R12 ;  /* 0x000b300c01007387 */ /* 0x000fe40000100a00 */
[----:B------:R0:W-:Y:S02]  /*6df20*/  STL.64 [R1+0xb38], R14 ;  /* 0x000b380e01007387 */ /* 0x0001e40000100a00 */
[----:B-1----:R-:W-:Y:S02]  /*6df30*/  IMAD.MOV.U32 R17, RZ, RZ, R10 ;  /* 0x000000ffff117224 */ /* 0x002fe400078e000a */
[----:B------:R-:W-:Y:S01]  /*6df40*/  IMAD.MOV.U32 R16, RZ, RZ, R11 ;  /* 0x000000ffff107224 */ /* 0x000fe200078e000b */
[----:B0-----:R-:W3:Y:S01]  /*6df50*/  LDL.LU.64 R14, [R1+0x2e48] ;  /* 0x002e4800010e7983 */ /* 0x001ee20000300a00 */
[----:B------:R-:W3:Y:S02]  /*6df60*/  LDL.LU.64 R12, [R1+0x2e40] ;  /* 0x002e4000010c7983 */ /* 0x000ee40000300a00 */
[----:B------:R-:W3:Y:S02]  /*6df70*/  LDL.LU.64 R10, [R1+0x2e38] ;  /* 0x002e3800010a7983 */ /* 0x000ee40000300a00 */
[C---:B---3--:R-:W-:Y:S01]  /*6df80*/  HMMA.16816.F32 R8, R4.reuse, R10, R12 ;  /* 0x0000000a0408723c */ /* 0x048fe2000000180c */
[----:B------:R-:W3:Y:S01]  /*6df90*/  LDL.LU.64 R14, [R1+0x2e30] ;  /* 0x002e3000010e7983 */ /* 0x000ee20000300a00 */
[----:B------:R-:W3:Y:S11]  /*6dfa0*/  LDL.LU.64 R12, [R1+0x2e28] ;  /* 0x002e2800010c7983 */ /* 0x000ef60000300a00 */
        /* <DEDUP_REMOVED lines=10> */
[----:B0-----:R-:W3:Y:S01]  /*6e050*/  LDL.LU.64 R10, [R1+0x2e10] ;  /* 0x002e1000010a7983 */ /* 0x001ee20000300a00 */
[----:B------:R0:W-:Y:S03]  /*6e060*/  STL.64 [R1+0x2ce0], R18 ;  /* 0x002ce01201007387 */ /* 0x0001e60000100a00 */
[----:B0-----:R-:W2:Y:S01]  /*6e070*/  LDL.64 R18, [R1+0x28] ;  /* 0x0000280001127983 */ /* 0x001ea20000100a00 */
[----:B---3--:R-:W-:Y:S01]  /*6e080*/  HMMA.16816.F32 R12, R4, R10, R12 ;  /* 0x0000000a040c723c */ /* 0x008fe2000000180c */
[----:B------:R-:W-:-:S02]  /*6e090*/  IMAD.MOV.U32 R2, RZ, RZ, R10 ;  /* 0x000000ffff027224 */ /* 0x000fc400078e000a */
[----:B------:R-:W-:Y:S01]  /*6e0a0*/  IMAD.MOV.U32 R0, RZ, RZ, R11 ;  /* 0x000000ffff007224 */ /* 0x000fe200078e000b */
[----:B--2---:R0:W-:Y:S11]  /*6e0b0*/  STL.64 [R1+0x2cf8], R18 ;  /* 0x002cf81201007387 */ /* 0x0041f60000100a00 */
[----:B------:R-:W-:Y:S08]  /*6e0c0*/  @!UPT UIADD3 URZ, URZ, URZ, URZ ;  /* 0x0000003f3f3ff290 */ /* 0x000ff0000fffe03f */
[----:B------:R-:W-:Y:S01]  /*6e0d0*/  STL.64 [R1+0x940], R12 ;  /* 0x0009400c01007387 */ /* 0x000fe20000100a00 */
[----:B------:R1:W-:Y:S02]  /*6e0e0*/  STL.64 [R1+0x948], R14 ;  /* 0x0009480e01007387 */ /* 0x0003e40000100a00 */
[----:B0-----:R-:W-:Y:S02]  /*6e0f0*/  IMAD.MOV.U32 R18, RZ, RZ, R17 ;  /* 0x000000ffff127224 */ /* 0x001fe400078e0011 */
[----:B------:R-:W-:Y:S01]  /*6e100*/  IMAD.MOV.U32 R19, RZ, RZ, R16 ;  /* 0x000000ffff137224 */ /* 0x000fe200078e0010 */
[----:B-1----:R-:W2:Y:S01]  /*6e110*/  LDL.LU.64 R14, [R1+0x2e08] ;  /* 0x002e0800010e7983 */ /* 0x002ea20000300a00 */
[----:B------:R-:W3:Y:S02]  /*6e120*/  LDL.LU.64 R12, [R1+0x2e00] ;  /* 0x002e0000010c7983 */ /* 0x000ee40000300a00 */
[----:B------:R-:W2:Y:S02]  /*6e130*/  LDL.LU.64 R10, [R1+0x2df8] ;  /* 0x002df800010a7983 */ /* 0x000ea40000300a00 */
[----:B------:R-:W2:Y:S01]  /*6e140*/  LDL.LU.64 R8, [R1+0x2df0] ;  /* 0x002df00001087983 */ /* 0x000ea20000300a00 */
[----:B------:R0:W-:Y:S01]  /*6e150*/  STL.64 [R1+0x2d10], R18 ;  /* 0x002d101201007387 */ /* 0x0001e20000100a00 */
[----:B------:R-:W2:Y:S02]  /*6e160*/  LDL.LU R16, [R1+0x750] ;  /* 0x0007500001107983 */ /* 0x000ea40000300800 */
[----:B------:R-:W2:Y:S01]  /*6e170*/  LDL.LU R17, [R1+0x754] ;  /* 0x0007540001117983 */ /* 0x000ea20000300800 */
[----:B0-----:R-:W2:Y:S01]  /*6e180*/  LDL.LU R18, [R1+0x758] ;  /* 0x0007580001127983 */ /* 0x001ea20000300800 */
[----:B------:R-:W2:Y:S02]  /*6e190*/  LDL.LU R19, [R1+0x75c] ;  /* 0x00075c0001137983 */ /* 0x000ea40000300800 */
[----:B--2---:R-:W-:Y:S11]  /*6e1a0*/  HMMA.16816.F32 R16, R4, R26, R16 ;  /* 0x0000001a0410723c */ /* 0x004ff60000001810 */
[----:B------:R-:W-:Y:S11]  /*6e1b0*/  @!UPT UIADD3 URZ, URZ, URZ, URZ ;  /* 0x0000003f3f3ff290 */ /* 0x000ff6000fffe03f */
[----:B------:R-:W-:Y:S01]  /*6e1c0*/  @!UPT UIADD3 URZ, URZ, URZ, URZ ;  /* 0x0000003f3f3ff290 */ /* 0x000fe2000fffe03f */
[----:B------:R-:W-:Y:S01]  /*6e1d0*/  STL.64 [R1+0x930], R16 ;  /* 0x0009301001007387 */ /* 0x000fe20000100a00 */
[----:B------:R0:W-:Y:S02]  /*6e1e0*/  STL.64 [R1+0x938], R18 ;  /* 0x0009381201007387 */ /* 0x0001e40000100a00 */
[----:B0-----:R-:W-:Y:S02]  /*6e1f0*/  IMAD.MOV.U32 R18, RZ, RZ, R25 ;  /* 0x000000ffff127224 */ /* 0x001fe400078e0019 */
[----:B------:R-:W-:-:S05]  /*6e200*/  IMAD.MOV.U32 R19, RZ, RZ, R24 ;  /* 0x000000ffff137224 */ /* 0x000fca00078e0018 */
[----:B------:R-:W-:Y:S01]  /*6e210*/  STL.64 [R1+0x2d28], R18 ;  /* 0x002d281201007387 */ /* 0x000fe20000100a00 */
[----:B------:R0:W-:Y:S02]  /*6e220*/  STL.64 [R1+0x2cd8], R26 ;  /* 0x002cd81a01007387 */ /* 0x0001e40000100a00 */
[----:B------:R-:W2:Y:S02]  /*6e230*/  LDL.LU R24, [R1+0x390] ;  /* 0x0003900001187983 */ /* 0x000ea40000300800 */
[----:B------:R-:W2:Y:S01]  /*6e240*/  LDL.LU R25, [R1+0x394] ;  /* 0x0003940001197983 */ /* 0x000ea20000300800 */
[----:B0-----:R-:W2:Y:S01]  /*6e250*/  LDL.LU R26, [R1+0x398] ;  /* 0x00039800011a7983 */ /* 0x001ea20000300800 */
[----:B------:R-:W2:Y:S02]  /*6e260*/  LDL.LU R27, [R1+0x39c] ;  /* 0x00039c00011b7983 */ /* 0x000ea40000300800 */
[----:B------:R-:W-:Y:S02]  /*6e270*/  IMAD.MOV.U32 R18, RZ, RZ, R29 ;  /* 0x000000ffff127224 */ /* 0x000fe400078e001d */
        /* <DEDUP_REMOVED lines=19> */
[----:B------:R3:W-:Y:S02]  /*6e3b0*/  STL.64 [R1+0x2d70], R18 ;  /* 0x002d701201007387 */ /* 0x0007e40000100a00 */
[----:B---3--:R-:W-:Y:S02]  /*6e3c0*/  IMAD.MOV.U32 R18, RZ, RZ, R12 ;  /* 0x000000ffff127224 */ /* 0x008fe400078e000c */
[----:B------:R-:W-:Y:S01]  /*6e3d0*/  IMAD.MOV.U32 R19, RZ, RZ, R11 ;  /* 0x000000ffff137224 */ /* 0x000fe200078e000b */
[----:B--2---:R-:W-:Y:S01]  /*6e3e0*/  STL.64 [R1+0x2d20], R26 ;  /* 0x002d201a01007387 */ /* 0x004fe20000100a00 */
[----:B------:R0:W-:Y:S03]  /*6e3f0*/  STL.64 [R1+0x2d18], R24 ;  /* 0x002d181801007387 */ /* 0x0001e60000100a00 */
        /* <DEDUP_REMOVED lines=32> */
[----:B------:R-:W4:Y:S04]  /*6e600*/  LDL.LU R11, [R1+0x74c] ;  /* 0x00074c00010b7983 */ /* 0x000f280000300800 */
        /* <DEDUP_REMOVED lines=34> */
[----:B------:R-:W-:Y:S01]  /*6e830*/  IMAD.MOV.U32 R19, RZ, RZ, R3 ;  /* 0x000000ffff137224 */ /* 0x000fe200078e0003 */
[----:B---3--:R-:W-:Y:S02]  /*6e840*/  HMMA.16816.F32 R4, R4, R10, R20 ;  /* 0x0000000a0404723c */ /* 0x008fe40000001814 */
[----:B------:R-:W2:Y:S01]  /*6e850*/  LDL.LU.64 R22, [R1+0x2de0] ;  /* 0x002de00001167983 */ /* 0x000ea20000300a00 */
[----:B------:R-:W2:Y:S11]  /*6e860*/  LDL.LU.64 R20, [R1+0x2dd8] ;  /* 0x002dd80001147983 */ /* 0x000eb60000300a00 */
[----:B------:R-:W-:Y:S09]  /*6e870*/  @!UPT UIADD3 URZ, URZ, URZ, URZ ;  /* 0x0000003f3f3ff290 */ /* 0x000ff2000fffe03f */
[----:B------:R0:W-:Y:S01]  /*6e880*/  STL.64 [R1+0x520], R4 ;  /* 0x0005200401007387 */ /* 0x0001e20000100a00 */
[----:B------:R1:W-:Y:S03]  /*6e890*/  STL.64 [R1+0x528], R6 ;  /* 0x0005280601007387 */ /* 0x0003e60000100a00 */
[----:B0-----:R-:W3:Y:S01]  /*6e8a0*/  LDL.LU R4, [R1+0x420] ;  /* 0x0004200001047983 */ /* 0x001ee20000300800 */
[----:B------:R-:W3:Y:S02]  /*6e8b0*/  LDL.LU R5, [R1+0x424] ;  /* 0x0004240001057983 */ /* 0x000ee40000300800 */
[----:B-1----:R-:W3:Y:S02]  /*6e8c0*/  LDL.LU R6, [R1+0x428] ;  /* 0x0004280001067983 */ /* 0x002ee40000300800 */
[----:B------:R-:W3:Y:S01]  /*6e8d0*/  LDL.LU R7, [R1+0x42c] ;  /* 0x00042c0001077983 */ /* 0x000ee20000300800 */
[----:B------:R-:W-:Y:S01]  /*6e8e0*/  STL.64 [R1+0x2cb0], R10 ;  /* 0x002cb00a01007387 */ /* 0x000fe20000100a00 */
        /* <DEDUP_REMOVED lines=91> */
[----:B------:R-:W3:Y:S02]  /*6eea0*/  LDL.LU.64 R16, [R1+0x2cc8] ;  /* 0x002cc80001107983 */ /* 0x000ee40000300a00 */
[C---:B---3--:R-:W-:Y:S01]  /*6eeb0*/  HMMA.16816.F32 R8, R20.reuse, R10, R16 ;  /* 0x0000000a1408723c */ /* 0x048fe20000001810 */
[----:B------:R-:W2:Y:S01]  /*6eec0*/  LDL.LU.64 R18, [R1+0x2cc0] ;  /* 0x002cc00001127983 */ /* 0x000ea20000300a00 */
[----:B------:R-:W2:Y:S11]  /*6eed0*/  LDL.LU.64 R16, [R1+0x2cb8] ;  /* 0x002cb80001107983 */ /* 0x000eb60000300a00 */
[----:B------:R-:W-:Y:S10]  /*6eee0*/  @!UPT UIADD3 URZ, URZ, URZ, URZ ;  /* 0x0000003f3f3ff290 */ /* 0x000ff4000fffe03f */
[----:B------:R0:W-:Y:S01]  /*6eef0*/  STL.64 [R1+0x5a0], R8 ;  /* 0x0005a00801007387 */ /* 0x0001e20000100a00 */
[----:B------:R1:W-:Y:S03]  /*6ef00*/  STL.64 [R1+0x5a8], R10 ;  /* 0x0005a80a01007387 */ /* 0x0003e60000100a00 */
[----:B0-----:R-:W3:Y:S01]  /*6ef10*/  LDL.LU R8, [R1+0x730] ;  /* 0x0007300001087983 */ /* 0x001ee20000300800 */
[C---:B--2---:R-:W-:Y:S11]  /*6ef20*/  HMMA.16816.F32 R16, R20.reuse, R26, R16 ;  /* 0x0000001a1410723c */ /* 0x044ff60000001810 */
[----:B------:R-:W-:Y:S11]  /*6ef30*/  @!UPT UIADD3 URZ, URZ, URZ, URZ ;  /* 0x0000003f3f3ff290 */ /* 0x000ff6000fffe03f */
[----:B------:R-:W-:Y:S01]  /*6ef40*/  @!UPT UIADD3 URZ, URZ, URZ, URZ ;  /* 0x0000003f3f3ff290 */ /* 0x000fe2000fffe03f */
[----:B------:R-:W-:Y:S01]  /*6ef50*/  STL.64 [R1+0x590], R16 ;  /* 0x0005901001007387 */ /* 0x000fe20000100a00 */
[----:B------:R-:W-:Y:S02]  /*6ef60*/  STL.64 [R1+0x598], R18 ;  /* 0x0005981201007387 */ /* 0x000fe40000100a00 */
[----:B------:R-:W3:Y:S02]  /*6ef70*/  LDL.LU R9, [R1+0x734] ;  /* 0x0007340001097983 */ /* 0x000ee40000300800 */
[----:B-1----:R-:W3:Y:S01]  /*6ef80*/  LDL.LU R10, [R1+0x738] ;  /* 0x00073800010a7983 */ /* 0x002ee20000300800 */
[----:B------:R-:W3:Y:S01]  /*6ef90*/  LDL.LU R11, [R1+0x73c] ;  /* 0x00073c00010b7983 */ /* 0x000ee20000300800 */
[----:B------:R0:W-:Y:S03]  /*6efa0*/  STL.64 [R1+0x2c18], R26 ;  /* 0x002c181a01007387 */ /* 0x0001e60000100a00 */
[----:B0-----:R-:W2:Y:S04]  /*6efb0*/  LDL.64 R26, [R1+0x68] ;  /* 0x00006800011a7983 */ /* 0x001ea80000100a00 */
[----:B--2---:R0:W-:Y:S01]  /*6efc0*/  STL.64 [R1+0x2c38], R26 ;  /* 0x002c381a01007387 */ /* 0x0041e20000100a00 */
[----:B------:R-:W2:Y:S02]  /*6efd0*/  LDL.LU R24, [R1+0x300] ;  /* 0x0003000001187983 */ /* 0x000ea40000300800 */
[----:B------:R-:W2:Y:S01]  /*6efe0*/  LDL.LU R25, [R1+0x304] ;  /* 0x0003040001197983 */ /* 0x000ea20000300800 */
[----:B0-----:R-:W4:Y:S01]  /*6eff0*/  LDL.LU R26, [R1+0x308] ;  /* 0x00030800011a7983 */ /* 0x001f220000300800 */
[----:B------:R-:W4:Y:S03]  /*6f000*/  LDL.LU R27, [R1+0x30c] ;  /* 0x00030c00011b7983 */ /* 0x000f260000300800 */
[----:B----4-:R0:W-:Y:S01]  /*6f010*/  STL.64 [R1+0x2c48], R26 ;  /* 0x002c481a01007387 */ /* 0x0101e20000100a00 */
[----:B--2---:R-:W-:Y:S03]  /*6f020*/  STL.64 [R1+0x2c40], R24 ;  /* 0x002c401801007387 */ /* 0x004fe60000100a00 */
[----:B0-----:R-:W2:Y:S01]  /*6f030*/  LDL.64 R26, [R1+0x88] ;  /* 0x00008800011a7983 */ /* 0x001ea20000100a00 */
[----:B---3--:R-:W-:Y:S03]  /*6f040*/  HMMA.16816.F32 R8, R20, R14, R8 ;  /* 0x0000000e1408723c */ /* 0x008fe60000001808 */
[----:B--2---:R0:W-:Y:S02]  /*6f050*/  STL.64 [R1+0x2c50], R26 ;  /* 0x002c501a01007387 */ /* 0x0041e40000100a00 */
[----:B0-----:R-:W-:-:S02]  /*6f060*/  IMAD.MOV.U32 R26, RZ, RZ, R6 ;  /* 0x000000ffff1a7224 */ /* 0x001fc400078e0006 */
[----:B------:R-:W-:-:S05]  /*6f070*/  IMAD.MOV.U32 R27, RZ, RZ, R5 ;  /* 0x000000ffff1b7224 */ /* 0x000fca00078e0005 */
[----:B------:R0:W-:Y:S01]  /*6f080*/  STL.64 [R1+0x2c68], R26 ;  /* 0x002c681a01007387 */ /* 0x0001e20000100a00 */
[----:B------:R-:W2:Y:S02]  /*6f090*/  LDL.LU R16, [R1+0x360] ;  /* 0x0003600001107983 */ /* 0x000ea40000300800 */
[----:B------:R-:W2:Y:S02]  /*6f0a0*/  LDL.LU R17, [R1+0x364] ;  /* 0x0003640001117983 */ /* 0x000ea40000300800 */
[----:B------:R-:W2:Y:S01]  /*6f0b0*/  LDL.LU R18, [R1+0x368] ;  /* 0x0003680001127983 */ /* 0x000ea20000300800 */
[----:B------:R-:W2:Y:S01]  /*6f0c0*/  LDL.LU R19, [R1+0x36c] ;  /* 0x00036c0001137983 */ /* 0x000ea20000300800 */
[----:B0-----:R-:W-:Y:S02]  /*6f0d0*/  IMAD.MOV.U32 R26, RZ, RZ, R4 ;  /* 0x000000ffff1a7224 */ /* 0x001fe400078e0004 */
[----:B------:R-:W-:Y:S01]  /*6f0e0*/  IMAD.MOV.U32 R27, RZ, RZ, R3 ;  /* 0x000000ffff1b7224 */ /* 0x000fe200078e0003 */
[----:B------:R-:W0:Y:S04]  /*6f0f0*/  LDSM.16.MT88.4 R4, [R13+0x1c280] ;  /* 0x01c280000d04783b */ /* 0x000e280000004200 */
[----:B------:R1:W-:Y:S04]  /*6f100*/  STL.64 [R1+0x2c80], R26 ;  /* 0x002c801a01007387 */ /* 0x0003e80000100a00 */
[----:B-1----:R-:W3:Y:S04]  /*6f110*/  LDL.64 R26, [R1+0xb8] ;  /* 0x0000b800011a7983 */ /* 0x002ee80000100a00 */
[----:B---3--:R1:W-:Y:S04]  /*6f120*/  STL.64 [R1+0x2c98], R26 ;  /* 0x002c981a01007387 */ /* 0x0083e80000100a00 */
[----:B-1----:R-:W3:Y:S01]  /*6f130*/  LDL.64 R26, [R1+0xc8] ;  /* 0x0000c800011a7983 */ /* 0x002ee20000100a00 */
[----:B0-----:R-:W-:Y:S02]  /*6f140*/  STL.64 [R1+0x2ba8], R6 ;  /* 0x002ba80601007387 */ /* 0x001fe40000100a00 */
[----:B------:R0:W-:Y:S02]  /*6f150*/  STL.64 [R1+0x2ba0], R4 ;  /* 0x002ba00401007387 */ /* 0x0001e40000100a00 */
[----:B0-----:R-:W4:Y:S01]  /*6f160*/  LDL.LU R4, [R1+0x350] ;  /* 0x0003500001047983 */ /* 0x001f220000300800 */
[----:B------:R-:W4:Y:S02]  /*6f170*/  LDL.LU R5, [R1+0x354] ;  /* 0x0003540001057983 */ /* 0x000f240000300800 */
[----:B------:R-:W4:Y:S02]  /*6f180*/  LDL.LU R6, [R1+0x358] ;  /* 0x0003580001067983 */ /* 0x000f240000300800 */
[----:B------:R-:W4:Y:S01]  /*6f190*/  LDL.LU R7, [R1+0x35c] ;  /* 0x00035c0001077983 */ /* 0x000f220000300800 */
[----:B------:R-:W-:Y:S01]  /*6f1a0*/  STL.64 [R1+0x580], R8 ;  /* 0x0005800801007387 */ /* 0x000fe20000100a00 */
[----:B------:R0:W-:Y:S03]  /*6f1b0*/  STL.64 [R1+0x588], R10 ;  /* 0x0005880a01007387 */ /* 0x0001e60000100a00 */
[----:B0-----:R-:W2:Y:S01]  /*6f1c0*/  LDL.LU.64 R10, [R1+0x2cb0] ;  /* 0x002cb000010a7983 */ /* 0x001ea20000300a00 */
        /* <DEDUP_REMOVED lines=18> */
[----:B------:R-:W2:Y:S01]  /*6f2f0*/  LDL.LU R15, [R1+0x34c] ;  /* 0x00034c00010f7983 */ /* 0x000ea20000300800 */
[----:B------:R-:W4:Y:S01]  /*6f300*/  LDL.LU.64 R18, [R1+0x2ca8] ;  /* 0x002ca80001127983 */ /* 0x000f220000300a00 */
[----:B------:R-:W4:Y:S11]  /*6f310*/  LDL.LU.64 R16, [R1+0x2ca0] ;  /* 0x002ca00001107983 */ /* 0x000f360000300a00 */
[----:B------:R0:W-:Y:S02]  /*6f320*/  STL.64 [R1+0x510], R20 ;  /* 0x0005101401007387 */ /* 0x0001e40000100a00 */
[----:B------:R1:W-:Y:S02]  /*6f330*/  STL.64 [R1+0x518], R22 ;  /* 0x0005181601007387 */ /* 0x0003e40000100a00 */
[----:B---3--:R-:W-:Y:S01]  /*6f340*/  IMAD.MOV.U32 R3, RZ, RZ, R27 ;  /* 0x000000ffff037224 */ /* 0x008fe200078e001b */
[----:B0-----:R-:W3:Y:S01]  /*6f350*/  LDL.LU R20, [R1+0x2f0] ;  /* 0x0002f00001147983 */ /* 0x001ee20000300800 */
[----:B------:R-:W3:Y:S02]  /*6f360*/  LDL.LU R21, [R1+0x2f4] ;  /* 0x0002f40001157983 */ /* 0x000ee40000300800 */
[----:B-1----:R-:W3:Y:S02]  /*6f370*/  LDL.LU R22, [R1+0x2f8] ;  /* 0x0002f80001167983 */ /* 0x002ee40000300800 */
[----:B------:R-:W3:Y:S01]  /*6f380*/  LDL.LU R23, [R1+0x2fc] ;  /* 0x0002fc0001177983 */ /* 0x000ee20000300800 */
[----:B------:R0:W-:Y:S01]  /*6f390*/  STL.64 [R1+0x2bb0], R10 ;  /* 0x002bb00a01007387 */ /* 0x0001e20000100a00 */
[----:B------:R-:W2:Y:S02]  /*6f3a0*/  LDL.LU R8, [R1+0x310] ;  /* 0x0003100001087983 */ /* 0x000ea40000300800 */
[----:B------:R-:W2:Y:S01]  /*6f3b0*/  LDL.LU R9, [R1+0x314] ;  /* 0x0003140001097983 */ /* 0x000ea20000300800 */
[----:B0-----:R-:W2:Y:S01]  /*6f3c0*/  LDL.LU R10, [R1+0x318] ;  /* 0x00031800010a7983 */ /* 0x001ea20000300800 */
[----:B------:R-:W2:Y:S01]  /*6f3d0*/  LDL.LU R11, [R1+0x31c] ;  /* 0x00031c00010b7983 */ /* 0x000ea20000300800 */
[C---:B----4-:R-:W-:Y:S11]  /*6f3e0*/  HMMA.16816.F32 R4, R16.reuse, R26, R4 ;  /* 0x0000001a1004723c */ /* 0x050ff60000001804 */
        /* <DEDUP_REMOVED lines=24> */
[----:B------:R-:W4:Y:S11]  /*6f570*/  LDL.LU R13, [R1+0x2c58] ;  /* 0x002c5800010d7983 */ /* 0x000f360000300800 */
[----:B------:R-:W-:Y:S09]  /*6f580*/  @!UPT UIADD3 URZ, URZ, URZ, URZ ;  /* 0x0000003f3f3ff290 */ /* 0x000ff2000fffe03f */
[----:B------:R-:W-:Y:S01]  /*6f590*/  STL.64 [R1+0xe60], R24 ;  /* 0x000e601801007387 */ /* 0x000fe20000100a00 */
[----:B------:R0:W-:Y:S03]  /*6f5a0*/  STL.64 [R1+0xe68], R26 ;  /* 0x000e681a01007387 */ /* 0x0001e60000100a00 */
[----:B0-----:R-:W2:Y:S02]  /*6f5b0*/  LDL.LU.64 R26, [R1+0x2c50] ;  /* 0x002c5000011a7983 */ /* 0x001ea40000300a00 */
[C---:B--2---:R-:W-:Y:S01]  /*6f5c0*/  HMMA.16816.F32 R8, R16.reuse, R26, R8 ;  /* 0x0000001a1008723c */ /* 0x044fe20000001808 */
[----:B------:R-:W-:Y:S11]  /*6f5d0*/  IMAD.MOV.U32 R7, RZ, RZ, R27 ;  /* 0x000000ffff077224 */ /* 0x000ff600078e001b */
[----:B------:R-:W-:Y:S11]  /*6f5e0*/  @!UPT UIADD3 URZ, URZ, URZ, URZ ;  /* 0x0000003f3f3ff290 */ /* 0x000ff6000fffe03f */
[----:B------:R0:W-:Y:S01]  /*6f5f0*/  STL.64 [R1+0xc90], R8 ;  /* 0x000c900801007387 */ /* 0x0001e20000100a00 */
[----:B------:R-:W-:Y:S02]  /*6f600*/  STL.64 [R1+0xc98], R10 ;  /* 0x000c980a01007387 */ /* 0x000fe40000100a00 */
[----:B0-----:R-:W-:Y:S02]  /*6f610*/  IMAD.MOV.U32 R8, RZ, RZ, R26 ;  /* 0x000000ffff087224 */ /* 0x001fe400078e001a */
[----:B------:R-:W2:Y:S01]  /*6f620*/  LDL.LU.64 R26, [R1+0x2c48] ;  /* 0x002c4800011a7983 */ /* 0x000ea20000300a00 */
[----:B------:R-:W2:Y:S02]  /*6f630*/  LDL.LU.64 R24, [R1+0x2c40] ;  /* 0x002c400001187983 */ /* 0x000ea40000300a00 */
[----:B------:R0:W-:Y:S02]  /*6f640*/  STL.64 [R1+0x2bc0], R6 ;  /* 0x002bc00601007387 */ /* 0x0001e40000100a00 */
[----:B------:R-:W-:Y:S01]  /*6f650*/  STL.64 [R1+0x2bb8], R4 ;  /* 0x002bb80401007387 */ /* 0x000fe20000100a00 */
[----:B0-----:R-:W2:Y:S02]  /*6f660*/  LDL.64 R6, [R1+0x78] ;  /* 0x0000780001067983 */ /* 0x001ea40000100a00 */
[C---:B--2---:R-:W-:Y:S11]  /*6f670*/  HMMA.16816.F32 R24, R16.reuse, R6, R24 ;  /* 0x000000061018723c */ /* 0x044ff60000001818 */
[----:B------:R-:W-:Y:S11]  /*6f680*/  @!UPT UIADD3 URZ, URZ, URZ, URZ ;  /* 0x0000003f3f3ff290 */ /* 0x000ff6000fffe03f */
[----:B------:R-:W-:Y:S01]  /*6f690*/  @!UPT UIADD3 URZ, URZ, URZ, URZ ;  /* 0x0000003f3f3ff290 */ /* 0x000fe2000fffe03f */
[----:B------:R-:W-:Y:S01]  /*6f6a0*/  STL.64 [R1+0xc60], R24 ;  /* 0x000c601801007387 */ /* 0x000fe20000100a00 */
[----:B------:R0:W-:Y:S03]  /*6f6b0*/  STL.64 [R1+0xc68], R26 ;  /* 0x000c681a01007387 */ /* 0x0001e60000100a00 */
[----:B0-----:R-:W3:Y:S01]  /*6f6c0*/  LDL.LU.64 R26, [R1+0x2c38] ;  /* 0x002c3800011a7983 */ /* 0x001ee20000300a00 */
[----:B------:R-:W-:Y:S02]  /*6f6d0*/  IMAD.MOV.U32 R10, RZ, RZ, R6 ;  /* 0x000000ffff0a7224 */ /* 0x000fe400078e0006 */
[----:B------:R-:W-:Y:S02]  /*6f6e0*/  IMAD.MOV.U32 R9, RZ, RZ, R7 ;  /* 0x000000ffff097224 */ /* 0x000fe400078e0007 */
[----:B---3--:R-:W-:Y:S01]  /*6f6f0*/  HMMA.16816.F32 R4, R16, R26, R20 ;  /* 0x0000001a1004723c */ /* 0x008fe20000001814 */
[----:B------:R-:W-:-:S02]  /*6f700*/  IMAD.MOV.U32 R11, RZ, RZ, R27 ;  /* 0x000000ffff0b7224 */ /* 0x000fc400078e001b */
[----:B------:R-:W-:Y:S01]  /*6f710*/  IMAD.MOV.U32 R12, RZ, RZ, R26 ;  /* 0x000000ffff0c7224 */ /* 0x000fe200078e001a */
[----:B----4-:R-:W0:Y:S11]  /*6f720*/  LDSM.16.MT88.4 R20, [R13+0x1c300] ;  /* 0x01c300000d14783b */ /* 0x010e360000004200 */
[----:B------:R-:W-:Y:S08]  /*6f730*/  @!UPT UIADD3 URZ, URZ, URZ, URZ ;  /* 0x0000003f3f3ff290 */ /* 0x000ff0000fffe03f */
[----:B------:R-:W-:Y:S01]  /*6f740*/  STL.64 [R1+0xc80], R4 ;  /* 0x000c800401007387 */ /* 0x000fe20000100a00 */
[----:B------:R-:W-:Y:S02]  /*6f750*/  STL.64 [R1+0xc88], R6 ;  /* 0x000c880601007387 */ /* 0x000fe40000100a00 */
[----:B------:R-:W-:Y:S02]  /*6f760*/  STL.64 [R1+0x2bd0], R10 ;  /* 0x002bd00a01007387 */ /* 0x000fe40000100a00 */
[----:B------:R1:W-:Y:S02]  /*6f770*/  STL.64 [R1+0x2bc8], R8 ;  /* 0x002bc80801007387 */ /* 0x0003e40000100a00 */
[----:B-1----:R-:W2:Y:S01]  /*6f780*/  LDL.LU R8, [R1+0x6d0] ;  /* 0x0006d00001087983 */ /* 0x002ea20000300800 */
[----:B------:R-:W2:Y:S02]  /*6f790*/  LDL.LU R9, [R1+0x6d4] ;  /* 0x0006d40001097983 */ /* 0x000ea40000300800 */
[----:B------:R-:W3:Y:S02]  /*6f7a0*/  LDL.LU R10, [R1+0x6d8] ;  /* 0x0006d800010a7983 */ /* 0x000ee40000300800 */
[----:B------:R-:W3:Y:S01]  /*6f7b0*/  LDL.LU R11, [R1+0x6dc] ;  /* 0x0006dc00010b7983 */ /* 0x000ee20000300800 */
[----:B------:R-:W4:Y:S01]  /*6f7c0*/  LDL.LU R24, [R1+0x710] ;  /* 0x0007100001187983 */ /* 0x000f220000300800 */
[----:B------:R-:W4:Y:S02]  /*6f7d0*/  LDL.LU R25, [R1+0x714] ;  /* 0x0007140001197983 */ /* 0x000f240000300800 */
[----:B------:R-:W2:Y:S02]  /*6f7e0*/  LDL.LU R26, [R1+0x718] ;  /* 0x00071800011a7983 */ /* 0x000ea40000300800 */
[----:B------:R-:W2:Y:S02]  /*6f7f0*/  LDL.LU R27, [R1+0x71c] ;  /* 0x00071c00011b7983 */ /* 0x000ea40000300800 */
[----:B--2---:R1:W-:Y:S01]  /*6f800*/  STL.64 [R1+0x2c28], R26 ;  /* 0x002c281a01007387 */ /* 0x0043e20000100a00 */
[----:B----4-:R-:W-:Y:S03]  /*6f810*/  STL.64 [R1+0x2c20], R24 ;  /* 0x002c201801007387 */ /* 0x010fe60000100a00 */
[----:B-1----:R-:W2:Y:S01]  /*6f820*/  LDL.64 R26, [R1+0x58] ;  /* 0x00005800011a7983 */ /* 0x002ea20000100a00 */
[----:B---3--:R-:W-:Y:S02]  /*6f830*/  STL.64 [R1+0x2be0], R10 ;  /* 0x002be00a01007387 */ /* 0x008fe40000100a00 */
[----:B------:R1:W-:Y:S02]  /*6f840*/  STL.64 [R1+0x2bd8], R8 ;  /* 0x002bd80801007387 */ /* 0x0003e40000100a00 */
[----:B-1----:R-:W3:Y:S01]  /*6f850*/  LDL.LU R8, [R1+0x6e0] ;  /* 0x0006e00001087983 */ /* 0x002ee20000300800 */
[----:B------:R-:W3:Y:S02]  /*6f860*/  LDL.LU R9, [R1+0x6e4] ;  /* 0x0006e40001097983 */ /* 0x000ee40000300800 */
[----:B------:R-:W4:Y:S02]  /*6f870*/  LDL.LU R10, [R1+0x6e8] ;  /* 0x0006e800010a7983 */ /* 0x000f240000300800 */
[----:B------:R-:W4:Y:S02]  /*6f880*/  LDL.LU R11, [R1+0x6ec] ;  /* 0x0006ec00010b7983 */ /* 0x000f240000300800 */
[----:B----4-:R1:W-:Y:S01]  /*6f890*/  STL.64 [R1+0x2bf0], R10 ;  /* 0x002bf00a01007387 */ /* 0x0103e20000100a00 */
[----:B---3--:R-:W-:Y:S02]  /*6f8a0*/  STL.64 [R1+0x2be8], R8 ;  /* 0x002be80801007387 */ /* 0x008fe40000100a00 */
[----:B-1----:R-:W-:-:S02]  /*6f8b0*/  IMAD.MOV.U32 R10, RZ, RZ, R29 ;  /* 0x000000ffff0a7224 */ /* 0x002fc400078e001d */
[----:B------:R-:W-:-:S05]  /*6f8c0*/  IMAD.MOV.U32 R11, RZ, RZ, R28 ;  /* 0x000000ffff0b7224 */ /* 0x000fca00078e001c */
[----:B------:R1:W-:Y:S04]  /*6f8d0*/  STL.64 [R1+0x2c00], R10 ;  /* 0x002c000a01007387 */ /* 0x0003e80000100a00 */
[----:B-1----:R-:W3:Y:S04]  /*6f8e0*/  LDL.64 R10, [R1+0x38] ;  /* 0x00003800010a7983 */ /* 0x002ee80000100a00 */
[----:B---3--:R1:W-:Y:S01]  /*6f8f0*/  STL.64 [R1+0x2c30], R10 ;  /* 0x002c300a01007387 */ /* 0x0083e20000100a00 */
[----:B------:R-:W2:Y:S02]  /*6f900*/  LDL.LU R8, [R1+0x720] ;  /* 0x0007200001087983 */ /* 0x000ea40000300800 */
[----:B------:R-:W2:Y:S01]  /*6f910*/  LDL.LU R9, [R1+0x724] ;  /* 0x0007240001097983 */ /* 0x000ea20000300800 */
[----:B-1----:R-:W2:Y:S01]  /*6f920*/  LDL.LU R10, [R1+0x728] ;  /* 0x00072800010a7983 */ /* 0x002ea20000300800 */
[----:B------:R-:W2:Y:S02]  /*6f930*/  LDL.LU R11, [R1+0x72c] ;  /* 0x00072c00010b7983 */ /* 0x000ea40000300800 */
[----:B------:R-:W3:Y:S02]  /*6f940*/  LDL.64 R6, [R1+0x8] ;  /* 0x0000080001067983 */ /* 0x000ee40000100a00 */
[----:B---3--:R1:W-:Y:S01]  /*6f950*/  STL.64 [R1+0x2bf8], R6 ;  /* 0x002bf80601007387 */ /* 0x0083e20000100a00 */
[----:B------:R-:W3:Y:S02]  /*6f960*/  LDL.LU R4, [R1+0x6f0] ;  /* 0x0006f00001047983 */ /* 0x000ee40000300800 */
[----:B------:R-:W3:Y:S01]  /*6f970*/  LDL.LU R5, [R1+0x6f4] ;  /* 0x0006f40001057983 */ /* 0x000ee20000300800 */
[----:B-1----:R-:W4:Y:S01]  /*6f980*/  LDL.LU R6, [R1+0x6f8] ;  /* 0x0006f80001067983 */ /* 0x002f220000300800 */
[----:B------:R-:W4:Y:S01]  /*6f990*/  LDL.LU R7, [R1+0x6fc] ;  /* 0x0006fc0001077983 */ /* 0x000f220000300800 */
[----:B--2---:R-:W-:Y:S01]  /*6f9a0*/  HMMA.16816.F32 R8, R16, R26, R8 ;  /* 0x0000001a1008723c */ /* 0x004fe20000001808 */
[----:B------:R-:W-:-:S02]  /*6f9b0*/  IMAD.MOV.U32 R29, RZ, RZ, R26 ;  /* 0x000000ffff1d7224 */ /* 0x000fc400078e001a */
[----:B------:R-:W-:Y:S01]  /*6f9c0*/  IMAD.MOV.U32 R28, RZ, RZ, R27 ;  /* 0x000000ffff1c7224 */ /* 0x000fe200078e001b */
[----:B----4-:R-:W-:Y:S01]  /*6f9d0*/  STL.64 [R1+0x2c10], R6 ;  /* 0x002c100601007387 */ /* 0x010fe20000100a00 */
[----:B---3--:R1:W-:Y:S03]  /*6f9e0*/  STL.64 [R1+0x2c08], R4 ;  /* 0x002c080401007387 */ /* 0x0083e60000100a00 */
[----:B-1----:R-:W2:Y:S01]  /*6f9f0*/  LDL.LU R4, [R1+0x700] ;  /* 0x0007000001047983 */ /* 0x002ea20000300800 */
[----:B------:R-:W2:Y:S02]  /*6fa00*/  LDL.LU R5, [R1+0x704] ;  /* 0x0007040001057983 */ /* 0x000ea40000300800 */
[----:B------:R-:W2:Y:S02]  /*6fa10*/  LDL.LU R6, [R1+0x708] ;  /* 0x0007080001067983 */ /* 0x000ea40000300800 */
[----:B------:R-:W2:Y:S01]  /*6fa20*/  LDL.LU R7, [R1+0x70c] ;  /* 0x00070c0001077983 */ /* 0x000ea20000300800 */
[----:B0-----:R0:W-:Y:S01]  /*6fa30*/  STL.64 [R1+0x2a78], R22 ;  /* 0x002a781601007387 */ /* 0x0011e20000100a00 */
[----:B------:R-:W-:Y:S03]  /*6fa40*/  STL.64 [R1+0x2a70], R20 ;  /* 0x002a701401007387 */ /* 0x000fe60000100a00 */
[----:B0-----:R-:W3:Y:S05]  /*6fa50*/  LDL.64 R22, [R1+0x48] ;  /* 0x0000480001167983 */ /* 0x001eea0000100a00 */
[----:B------:R-:W-:Y:S02]  /*6fa60*/  STL.64 [R1+0xc70], R8 ;  /* 0x000c700801007387 */ /* 0x000fe40000100a00 */
[----:B------:R0:W-:Y:S02]  /*6fa70*/  STL.64 [R1+0xc78], R10 ;  /* 0x000c780a01007387 */ /* 0x0001e40000100a00 */
[----:B0-----:R-:W2:Y:S01]  /*6fa80*/  LDL.LU.64 R10, [R1+0x2c30] ;  /* 0x002c3000010a7983 */ /* 0x001ea20000300a00 */
[----:B------:R-:W3:Y:S02]  /*6fa90*/  LDL.LU.64 R26, [R1+0x2c28] ;  /* 0x002c2800011a7983 */ /* 0x000ee40000300a00 */
[----:B------:R-:W3:Y:S02]  /*6faa0*/  LDL.LU.64 R24, [R1+0x2c20] ;  /* 0x002c200001187983 */ /* 0x000ee40000300a00 */
[C---:B---3--:R-:W-:Y:S11]  /*6fab0*/  HMMA.16816.F32 R24, R16.reuse, R22, R24 ;  /* 0x000000161018723c */ /* 0x048ff60000001818 */
[----:B------:R-:W-:Y:S11]  /*6fac0*/  @!UPT UIADD3 URZ, URZ, URZ, URZ ;  /* 0x0000003f3f3ff290 */ /* 0x000ff6000fffe03f */
[----:B------:R-:W-:Y:S01]  /*6fad0*/  @!UPT UIADD3 URZ, URZ, URZ, URZ ;  /* 0x0000003f3f3ff290 */ /* 0x000fe2000fffe03f */
[----:B------:R-:W-:Y:S01]  /*6fae0*/  STL.64 [R1+0xa70], R24 ;  /* 0x000a701801007387 */ /* 0x000fe20000100a00 */
[----:B------:R0:W-:Y:S03]  /*6faf0*/  STL.64 [R1+0xa78], R26 ;  /* 0x000a781a01007387 */ /* 0x0001e60000100a00 */
[----:B0-----:R-:W3:Y:S01]  /*6fb00*/  LDL.LU.64 R26, [R1+0x2c18] ;  /* 0x002c1800011a7983 */ /* 0x001ee20000300a00 */
[----:B------:R-:W4:Y:S02]  /*6fb10*/  LDL.LU R20, [R1+0x5d0] ;  /* 0x0005d00001147983 */ /* 0x000f240000300800 */
[----:B------:R-:W-:Y:S02]  /*6fb20*/  IMAD.MOV.U32 R25, RZ, RZ, R22 ;  /* 0x000000ffff197224 */ /* 0x000fe400078e0016 */
[----:B------:R-:W4:Y:S02]  /*6fb30*/  LDL.LU R21, [R1+0x5d4] ;  /* 0x0005d40001157983 */ /* 0x000f240000300800 */
[----:B------:R-:W-:Y:S01]  /*6fb40*/  IMAD.MOV.U32 R24, RZ, RZ, R23 ;  /* 0x000000ffff187224 */ /* 0x000fe200078e0017 */
[----:B------:R-:W3:Y:S01]  /*6fb50*/  LDL.LU R22, [R1+0x5d8] ;  /* 0x0005d80001167983 */ /* 0x000ee20000300800 */
[----:B------:R-:W3:Y:S01]  /*6fb60*/  LDL.LU R23, [R1+0x5dc] ;  /* 0x0005dc0001177983 */ /* 0x000ee20000300800 */
[----:B--2---:R-:W-:Y:S02]  /*6fb70*/  HMMA.16816.F32 R4, R16, R10, R4 ;  /* 0x0000000a1004723c */ /* 0x004fe40000001804 */
[----:B---3--:R0:W-:Y:S01]  /*6fb80*/  STL.64 [R1+0x2a90], R22 ;  /* 0x002a901601007387 */ /* 0x0081e20000100a00 */
[----:B----4-:R-:W-:Y:S11]  /*6fb90*/  STL.64 [R1+0x2a88], R20 ;  /* 0x002a881401007387 */ /* 0x010ff60000100a00 */
[----:B------:R-:W-:Y:S09]  /*6fba0*/  @!UPT UIADD3 URZ, URZ, URZ, URZ ;  /* 0x0000003f3f3ff290 */ /* 0x000ff2000fffe03f */
[----:B------:R-:W-:Y:S02]  /*6fbb0*/  STL.64 [R1+0xa60], R4 ;  /* 0x000a600401007387 */ /* 0x000fe40000100a00 */
[----:B------:R1:W-:Y:S02]  /*6fbc0*/  STL.64 [R1+0xa68], R6 ;  /* 0x000a680601007387 */ /* 0x0003e40000100a00 */
[----:B0-----:R-:W-:Y:S02]  /*6fbd0*/  IMAD.MOV.U32 R22, RZ, RZ, R2 ;  /* 0x000000ffff167224 */ /* 0x001fe400078e0002 */
[----:B------:R-:W-:Y:S02]  /*6fbe0*/  IMAD.MOV.U32 R23, RZ, RZ, R0 ;  /* 0x000000ffff177224 */ /* 0x000fe400078e0000 */
[----:B------:R-:W-:Y:S01]  /*6fbf0*/  IMAD.MOV.U32 R2, RZ, RZ, R10 ;  /* 0x000000ffff027224 */ /* 0x000fe200078e000a */
[----:B-1----:R-:W2:Y:S01]  /*6fc00*/  LDL.LU.64 R6, [R1+0x2c10] ;  /* 0x002c100001067983 */ /* 0x002ea20000300a00 */
[----:B------:R-:W2:Y:S02]  /*6fc10*/  LDL.LU.64 R4, [R1+0x2c08] ;  /* 0x002c080001047983 */ /* 0x000ea40000300a00 */
[----:B------:R-:W-:-:S02]  /*6fc20*/  IMAD.MOV.U32 R0, RZ, RZ, R11 ;  /* 0x000000ffff007224 */ /* 0x000fc400078e000b */
[----:B------:R-:W2:Y:S02]  /*6fc30*/  LDL.LU.64 R10, [R1+0x2c00] ;  /* 0x002c0000010a7983 */ /* 0x000ea40000300a00 */
[C---:B--2---:R-:W-:Y:S02]  /*6fc40*/  HMMA.16816.F32 R8, R16.reuse, R10, R4 ;  /* 0x0000000a1008723c */ /* 0x044fe40000001804 */
[----:B------:R-:W2:Y:S11]  /*6fc50*/  LDL.LU.64 R6, [R1+0x2bf8] ;  /* 0x002bf80001067983 */ /* 0x000eb60000300a00 */
[----:B------:R-:W-:Y:S10]  /*6fc60*/  @!UPT UIADD3 URZ, URZ, URZ, URZ ;  /* 0x0000003f3f3ff290 */ /* 0x000ff4000fffe03f */
[----:B------:R-:W-:Y:S01]  /*6fc70*/  STL.64 [R1+0xa50], R8 ;  /* 0x000a500801007387 */ /* 0x000fe20000100a00 */
[----:B------:R0:W-:Y:S03]  /*6fc80*/  STL.64 [R1+0xa58], R10 ;  /* 0x000a580a01007387 */ /* 0x0001e60000100a00 */
[----:B0-----:R-:W3:Y:S01]  /*6fc90*/  LDL.LU.64 R10, [R1+0x2bf0] ;  /* 0x002bf000010a7983 */ /* 0x001ee20000300a00 */
[----:B------:R-:W3:Y:S02]  /*6fca0*/  LDL.LU.64 R8, [R1+0x2be8] ;  /* 0x002be80001087983 */ /* 0x000ee40000300a00 */
[----:B---3--:R-:W-:Y:S11]  /*6fcb0*/  HMMA.16816.F32 R8, R16, R22, R8 ;  /* 0x000000161008723c */ /* 0x008ff60000001808 */
[----:B------:R-:W-:Y:S11]  /*6fcc0*/  @!UPT UIADD3 URZ, URZ, URZ, URZ ;  /* 0x0000003f3f3ff290 */ /* 0x000ff6000fffe03f */
[----:B------:R-:W-:Y:S01]  /*6fcd0*/  @!UPT UIADD3 URZ, URZ, URZ, URZ ;  /* 0x0000003f3f3ff290 */ /* 0x000fe2000fffe03f */
[----:B------:R-:W-:Y:S01]  /*6fce0*/  STL.64 [R1+0xa40], R8 ;  /* 0x000a400801007387 */ /* 0x000fe20000100a00 */
[----:B------:R0:W-:Y:S03]  /*6fcf0*/  STL.64 [R1+0xa48], R10 ;  /* 0x000a480a01007387 */ /* 0x0001e60000100a00 */
[----:B0-----:R-:W2:Y:S01]  /*6fd00*/  LDL.LU.64 R10, [R1+0x2be0] ;  /* 0x002be000010a7983 */ /* 0x001ea20000300a00 */
[----:B------:R-:W2:Y:S02]  /*6fd10*/  LDL.LU.64 R8, [R1+0x2bd8] ;  /* 0x002bd80001087983 */ /* 0x000ea40000300a00 */
[----:B------:R0:W-:Y:S02]  /*6fd20*/  STL.64 [R1+0x2aa0], R22 ;  /* 0x002aa01601007387 */ /* 0x0001e40000100a00 */
[----:B------:R-:W3:Y:S01]  /*6fd30*/  LDL.LU R20, [R1+0x600] ;  /* 0x0006000001147983 */ /* 0x000ee20000300800 */
[----:B------:R-:W3:Y:S04]  /*6fd40*/  LDL.LU R21, [R1+0x604] ;  /* 0x0006040001157983 */ /* 0x000ee80000300800 */
[----:B0-----:R-:W4:Y:S01]  /*6fd50*/  LDL.LU R22, [R1+0x608] ;  /* 0x0006080001167983 */ /* 0x001f220000300800 */
[----:B------:R-:W4:Y:S03]  /*6fd60*/  LDL.LU R23, [R1+0x60c] ;  /* 0x00060c0001177983 */ /* 0x000f260000300800 */
[----:B----4-:R0:W-:Y:S01]  /*6fd70*/  STL.64 [R1+0x2ab0], R22 ;  /* 0x002ab01601007387 */ /* 0x0101e20000100a00 */
[----:B---3--:R1:W-:Y:S02]  /*6fd80*/  STL.64 [R1+0x2aa8], R20 ;  /* 0x002aa81401007387 */ /* 0x0083e40000100a00 */
[----:B0-----:R-:W-:-:S02]  /*6fd90*/  IMAD.MOV.U32 R22, RZ, RZ, R2 ;  /* 0x000000ffff167224 */ /* 0x001fc400078e0002 */
[----:B------:R-:W-:-:S05]  /*6fda0*/  IMAD.MOV.U32 R23, RZ, RZ, R0 ;  /* 0x000000ffff177224 */ /* 0x000fca00078e0000 */
[----:B------:R0:W-:Y:S01]  /*6fdb0*/  STL.64 [R1+0x2ac8], R22 ;  /* 0x002ac81601007387 */ /* 0x0001e20000100a00 */
[----:B-1----:R-:W3:Y:S02]  /*6fdc0*/  LDL.LU R20, [R1+0x6c0] ;  /* 0x0006c00001147983 */ /* 0x002ee40000300800 */
[----:B------:R-:W3:Y:S01]  /*6fdd0*/  LDL.LU R21, [R1+0x6c4] ;  /* 0x0006c40001157983 */ /* 0x000ee20000300800 */
[----:B0-----:R-:W3:Y:S01]  /*6fde0*/  LDL.LU R22, [R1+0x6c8] ;  /* 0x0006c80001167983 */ /* 0x001ee20000300800 */
[----:B------:R-:W3:Y:S01]  /*6fdf0*/  LDL.LU R23, [R1+0x6cc] ;  /* 0x0006cc0001177983 */ /* 0x000ee20000300800 */
[C---:B--2---:R-:W-:Y:S01]  /*6fe00*/  HMMA.16816.F32 R8, R16.reuse, R6, R8 ;  /* 0x000000061008723c */ /* 0x044fe20000001808 */
[----:B------:R-:W-:Y:S02]  /*6fe10*/  IMAD.MOV.U32 R2, RZ, RZ, R6 ;  /* 0x000000ffff027224 */ /* 0x000fe400078e0006 */
[----:B------:R-:W-:Y:S11]  /*6fe20*/  IMAD.MOV.U32 R0, RZ, RZ, R7 ;  /* 0x000000ffff007224 */ /* 0x000ff600078e0007 */
[----:B------:R-:W-:Y:S09]  /*6fe30*/  @!UPT UIADD3 URZ, URZ, URZ, URZ ;  /* 0x0000003f3f3ff290 */ /* 0x000ff2000fffe03f */
[----:B------:R-:W-:Y:S01]  /*6fe40*/  STL.64 [R1+0x570], R8 ;  /* 0x0005700801007387 */ /* 0x000fe20000100a00 */
[----:B------:R0:W-:Y:S03]  /*6fe50*/  STL.64 [R1+0x578], R10 ;  /* 0x0005780a01007387 */ /* 0x0001e60000100a00 */
[----:B0-----:R-:W2:Y:S01]  /*6fe60*/  LDL.LU.64 R10, [R1+0x2bd0] ;  /* 0x002bd000010a7983 */ /* 0x001ea20000300a00 */
[----:B------:R-:W4:Y:S02]  /*6fe70*/  LDL.LU.64 R8, [R1+0x2bc8] ;  /* 0x002bc80001087983 */ /* 0x000f240000300a00 */
[----:B------:R-:W2:Y:S02]  /*6fe80*/  LDL.LU.64 R6, [R1+0x2bc0] ;  /* 0x002bc00001067983 */ /* 0x000ea40000300a00 */
[----:B------:R-:W2:Y:S01]  /*6fe90*/  LDL.LU.64 R4, [R1+0x2bb8] ;  /* 0x002bb80001047983 */ /* 0x000ea20000300a00 */
[----:B---3--:R-:W-:Y:S11]  /*6fea0*/  HMMA.16816.F32 R20, R16, R26, R20 ;  /* 0x0000001a1014723c */ /* 0x008ff60000001814 */
        /* <DEDUP_REMOVED lines=8> */
[----:B------:R-:W3:Y:S02]  /*6ff30*/  LDL.LU R24, [R1+0x5f0] ;  /* 0x0005f00001187983 */ /* 0x000ee40000300800 */
[----:B------:R-:W3:Y:S01]  /*6ff40*/  LDL.LU R25, [R1+0x5f4] ;  /* 0x0005f40001197983 */ /* 0x000ee20000300800 */
[----:B0-----:R-:W2:Y:S01]  /*6ff50*/  LDL.LU R26, [R1+0x5f8] ;  /* 0x0005f800011a7983 */ /* 0x001ea20000300800 */
[----:B------:R-:W2:Y:S02]  /*6ff60*/  LDL.LU R27, [R1+0x5fc] ;  /* 0x0005fc00011b7983 */ /* 0x000ea40000300800 */
[----:B------:R-:W-:Y:S02]  /*6ff70*/  IMAD.MOV.U32 R22, RZ, RZ, R29 ;  /* 0x000000ffff167224 */ /* 0x000fe400078e001d */
[----:B------:R-:W-:-:S05]  /*6ff80*/  IMAD.MOV.U32 R23, RZ, RZ, R28 ;  /* 0x000000ffff177224 */ /* 0x000fca00078e001c */
        /* <DEDUP_REMOVED lines=17> */
[----:B----4-:R-:W-:-:S05]  /*700a0*/  IMAD.MOV.U32 R23, RZ, RZ, R9 ;  /* 0x000000ffff177224 */ /* 0x010fca00078e0009 */
        /* <DEDUP_REMOVED lines=12> */
[----:B0-----:R-:W4:Y:S04]  /*70170*/  LDL.LU.64 R22, [R1+0xa8] ;  /* 0x0000a80001167983 */ /* 0x001f280000300a00 */
        /* <DEDUP_REMOVED lines=62> */
[----:B------:R-:W2:Y:S02]  /*70560*/  LDL.LU.64 R4, [R1+0x2ba0] ;  /* 0x002ba00001047983 */ /* 0x000ea40000300a00 */
[----:B------:R-:W-:Y:S11]  /*70570*/  STL.64 [R1+0x2a80], R10 ;  /* 0x002a800a01007387 */ /* 0x000ff60000100a00 */
        /* <DEDUP_REMOVED lines=93> */
[----:B0-----:R-:W3:Y:S01]  /*70b50*/  LDL.LU R18, [R1+0x5e8] ;  /* 0x0005e80001127983 */ /* 0x001ee20000300800 */
[----:B------:R-:W3:Y:S01]  /*70b60*/  LDL.LU R19, [R1+0x5ec] ;  /* 0x0005ec0001137983 */ /* 0x000ee20000300800 */
[C---:B--2---:R-:W-:Y:S02]  /*70b70*/  HMMA.16816.F32 R20, R4.reuse, R22, R24 ;  /* 0x000000160414723c */ /* 0x044fe40000001818 */
[----:B------:R-:W2:Y:S11]  /*70b80*/  LDL.LU.64 R26, [R1+0x2a98] ;  /* 0x002a9800011a7983 */ /* 0x000eb60000300a00 */
[----:B------:R-:W-:Y:S10]  /*70b90*/  @!UPT UIADD3 URZ, URZ, URZ, URZ ;  /* 0x0000003f3f3ff290 */ /* 0x000ff4000fffe03f */
[----:B------:R-:W-:Y:S01]  /*70ba0*/  STL.64 [R1+0xa00], R20 ;  /* 0x000a001401007387 */ /* 0x000fe20000100a00 */
[----:B------:R0:W-:Y:S03]  /*70bb0*/  STL.64 [R1+0xa08], R22 ;  /* 0x000a081601007387 */ /* 0x0001e60000100a00 */
[----:B0-----:R-:W2:Y:S01]  /*70bc0*/  LDL.LU.64 R22, [R1+0x2a90] ;  /* 0x002a900001167983 */ /* 0x001ea20000300a00 */
[----:B------:R-:W2:Y:S01]  /*70bd0*/  LDL.LU.64 R20, [R1+0x2a88] ;  /* 0x002a880001147983 */ /* 0x000ea20000300a00 */
[C---:B---3--:R-:W-:Y:S11]  /*70be0*/  HMMA.16816.F32 R8, R4.reuse, R10, R16 ;  /* 0x0000000a0408723c */ /* 0x048ff60000001810 */
[----:B------:R-:W-:Y:S11]  /*70bf0*/  @!UPT UIADD3 URZ, URZ, URZ, URZ ;  /* 0x0000003f3f3ff290 */ /* 0x000ff6000fffe03f */
[----:B------:R-:W-:Y:S01]  /*70c00*/  @!UPT UIADD3 URZ, URZ, URZ, URZ ;  /* 0x0000003f3f3ff290 */ /* 0x000fe2000fffe03f */
[----:B------:R0:W-:Y:S01]  /*70c10*/  STL.64 [R1+0x920], R8 ;  /* 0x0009200801007387 */ /* 0x0001e20000100a00 */
[----:B------:R1:W-:Y:S03]  /*70c20*/  STL.64 [R1+0x928], R10 ;  /* 0x0009280a01007387 */ /* 0x0003e60000100a00 */
[----:B0-----:R-:W3:Y:S01]  /*70c30*/  LDL.LU R8, [R1+0x5c0] ;  /* 0x0005c00001087983 */ /* 0x001ee20000300800 */
[----:B--2---:R-:W-:Y:S11]  /*70c40*/  HMMA.16816.F32 R16, R4, R26, R20 ;  /* 0x0000001a0410723c */ /* 0x004ff60000001814 */
[----:B------:R-:W-:Y:S11]  /*70c50*/  @!UPT UIADD3 URZ, URZ, URZ, URZ ;  /* 0x0000003f3f3ff290 */ /* 0x000ff6000fffe03f */
[----:B------:R-:W-:Y:S01]  /*70c60*/  @!UPT UIADD3 URZ, URZ, URZ, URZ ;  /* 0x0000003f3f3ff290 */ /* 0x000fe2000fffe03f */
[----:B------:R0:W-:Y:S01]  /*70c70*/  STL.64 [R1+0x910], R16 ;  /* 0x0009101001007387 */ /* 0x0001e20000100a00 */
[----:B------:R2:W-:Y:S02]  /*70c80*/  STL.64 [R1+0x918], R18 ;  /* 0x0009181201007387 */ /* 0x0005e40000100a00 */
[----:B------:R-:W3:Y:S02]  /*70c90*/  LDL.LU R9, [R1+0x5c4] ;  /* 0x0005c40001097983 */ /* 0x000ee40000300800 */
[----:B-1----:R-:W3:Y:S01]  /*70ca0*/  LDL.LU R10, [R1+0x5c8] ;  /* 0x0005c800010a7983 */ /* 0x002ee20000300800 */
[----:B------:R-:W3:Y:S01]  /*70cb0*/  LDL.LU R11, [R1+0x5cc] ;  /* 0x0005cc00010b7983 */ /* 0x000ee20000300800 */
[----:B------:R-:W4:Y:S02]  /*70cc0*/  LDL.LU R20, [R1+0x2d0] ;  /* 0x0002d00001147983 */ /* 0x000f240000300800 */
[----:B------:R-:W4:Y:S02]  /*70cd0*/  LDL.LU R21, [R1+0x2d4] ;  /* 0x0002d40001157983 */ /* 0x000f240000300800 */
[----:B------:R-:W4:Y:S01]  /*70ce0*/  LDL.LU R22, [R1+0x2d8] ;  /* 0x0002d80001167983 */ /* 0x000f220000300800 */
[----:B------:R-:W4:Y:S04]  /*70cf0*/  LDL.LU R23, [R1+0x2dc] ;  /* 0x0002dc0001177983 */ /* 0x000f280000300800 */
[----:B0-----:R-:W3:Y:S01]  /*70d00*/  LDL.LU R16, [R1+0x2b0] ;  /* 0x0002b00001107983 */ /* 0x001ee20000300800 */
[----:B------:R-:W3:Y:S02]  /*70d10*/  LDL.LU R17, [R1+0x2b4] ;  /* 0x0002b40001117983 */ /* 0x000ee40000300800 */
[----:B--2---:R-:W2:Y:S02]  /*70d20*/  LDL.LU R18, [R1+0x2b8] ;  /* 0x0002b80001127983 */ /* 0x004ea40000300800 */
[----:B------:R-:W2:Y:S02]  /*70d30*/  LDL.LU R19, [R1+0x2bc] ;  /* 0x0002bc0001137983 */ /* 0x000ea40000300800 */
[----:B--2---:R0:W-:Y:S01]  /*70d40*/  STL.64 [R1+0x2a60], R18 ;  /* 0x002a601201007387 */ /* 0x0041e20000100a00 */
[----:B---3--:R-:W-:Y:S03]  /*70d50*/  STL.64 [R1+0x2a58], R16 ;  /* 0x002a581001007387 */ /* 0x008fe60000100a00 */
[----:B0-----:R-:W2:Y:S01]  /*70d60*/  LDL.LU.64 R18, [R1+0xc8] ;  /* 0x0000c80001127983 */ /* 0x001ea20000300a00 */
[----:B------:R0:W-:Y:S03]  /*70d70*/  STL.64 [R1+0x2a20], R26 ;  /* 0x002a201a01007387 */ /* 0x0001e60000100a00 */
[----:B0-----:R-:W3:Y:S04]  /*70d80*/  LDL.64 R26, [R1+0x78] ;  /* 0x00007800011a7983 */ /* 0x001ee80000100a00 */
[----:B---3--:R0:W-:Y:S04]  /*70d90*/  STL.64 [R1+0x2a28], R26 ;  /* 0x002a281a01007387 */ /* 0x0081e80000100a00 */
[----:B0-----:R-:W3:Y:S04]  /*70da0*/  LDL.LU.64 R26, [R1+0x88] ;  /* 0x00008800011a7983 */ /* 0x001ee80000300a00 */
[----:B---3--:R0:W-:Y:S02]  /*70db0*/  STL.64 [R1+0x2a30], R26 ;  /* 0x002a301a01007387 */ /* 0x0081e40000100a00 */
[----:B0-----:R-:W-:-:S02]  /*70dc0*/  IMAD.MOV.U32 R26, RZ, RZ, R12 ;  /* 0x000000ffff1a7224 */ /* 0x001fc400078e000c */
[----:B------:R-:W-:-:S05]  /*70dd0*/  IMAD.MOV.U32 R27, RZ, RZ, R3 ;  /* 0x000000ffff1b7224 */ /* 0x000fca00078e0003 */
[----:B------:R0:W-:Y:S01]  /*70de0*/  STL.64 [R1+0x2a40], R26 ;  /* 0x002a401a01007387 */ /* 0x0001e20000100a00 */
[----:B------:R-:W3:Y:S02]  /*70df0*/  LDL.LU R24, [R1+0x2a0] ;  /* 0x0002a00001187983 */ /* 0x000ee40000300800 */
[----:B------:R-:W3:Y:S01]  /*70e00*/  LDL.LU R25, [R1+0x2a4] ;  /* 0x0002a40001197983 */ /* 0x000ee20000300800 */
[----:B0-----:R-:W2:Y:S01]  /*70e10*/  LDL.LU R26, [R1+0x2a8] ;  /* 0x0002a800011a7983 */ /* 0x001ea20000300800 */
[----:B------:R-:W2:Y:S01]  /*70e20*/  LDL.LU R27, [R1+0x2ac] ;  /* 0x0002ac00011b7983 */ /* 0x000ea20000300800 */
[C---:B------:R-:W-:Y:S02]  /*70e30*/  HMMA.16816.F32 R8, R4.reuse, R14, R8 ;  /* 0x0000000e0408723c */ /* 0x040fe40000001808 */
[----:B--2---:R0:W-:Y:S01]  /*70e40*/  STL.64 [R1+0x2a50], R26 ;  /* 0x002a501a01007387 */ /* 0x0041e20000100a00 */
[----:B---3--:R1:W-:Y:S03]  /*70e50*/  STL.64 [R1+0x2a48], R24 ;  /* 0x002a481801007387 */ /* 0x0083e60000100a00 */
[----:B0-----:R-:W2:Y:S04]  /*70e60*/  LDL.LU.64 R26, [R1+0xb8] ;  /* 0x0000b800011a7983 */ /* 0x001ea80000300a00 */
[----:B--2---:R0:W-:Y:S01]  /*70e70*/  STL.64 [R1+0x2a68], R26 ;  /* 0x002a681a01007387 */ /* 0x0041e20000100a00 */
[----:B-1----:R-:W2:Y:S02]  /*70e80*/  LDL.LU R24, [R1+0x2c0] ;  /* 0x0002c00001187983 */ /* 0x002ea40000300800 */
[----:B------:R-:W2:Y:S01]  /*70e90*/  LDL.LU R25, [R1+0x2c4] ;  /* 0x0002c40001197983 */ /* 0x000ea20000300800 */
[----:B0-----:R-:W2:Y:S01]  /*70ea0*/  LDL.LU R26, [R1+0x2c8] ;  /* 0x0002c800011a7983 */ /* 0x001ea20000300800 */
[----:B------:R-:W2:Y:S08]  /*70eb0*/  LDL.LU R27, [R1+0x2cc] ;  /* 0x0002cc00011b7983 */ /* 0x000eb00000300800 */
[----:B------:R-:W-:Y:S02]  /*70ec0*/  STL.64 [R1+0x900], R8 ;  /* 0x0009000801007387 */ /* 0x000fe40000100a00 */
[----:B------:R0:W-:Y:S02]  /*70ed0*/  STL.64 [R1+0x908], R10 ;  /* 0x0009080a01007387 */ /* 0x0001e40000100a00 */
[----:B0-----:R-:W4:Y:S01]  /*70ee0*/  LDL.LU.64 R10, [R1+0x2a80] ;  /* 0x002a8000010a7983 */ /* 0x001f220000300a00 */
[----:B------:R0:W-:Y:S02]  /*70ef0*/  STL.64 [R1+0x2a38], R14 ;  /* 0x002a380e01007387 */ /* 0x0001e40000100a00 */
[----:B------:R-:W3:Y:S02]  /*70f00*/  LDL.LU R12, [R1+0x290] ;  /* 0x00029000010c7983 */ /* 0x000ee40000300800 */
[----:B------:R-:W3:Y:S01]  /*70f10*/  LDL.LU R13, [R1+0x294] ;  /* 0x00029400010d7983 */ /* 0x000ee20000300800 */
[----:B0-----:R-:W3:Y:S01]  /*70f20*/  LDL.LU R14, [R1+0x298] ;  /* 0x00029800010e7983 */ /* 0x001ee20000300800 */
[----:B------:R-:W3:Y:S01]  /*70f30*/  LDL.LU R15, [R1+0x29c] ;  /* 0x00029c00010f7983 */ /* 0x000ee20000300800 */
[----:B----4-:R-:W-:Y:S02]  /*70f40*/  HMMA.16816.F32 R4, R4, R10, R20 ;  /* 0x0000000a0404723c */ /* 0x010fe40000001814 */
[----:B------:R-:W2:Y:S01]  /*70f50*/  LDL.LU.64 R22, [R1+0x2a78] ;  /* 0x002a780001167983 */ /* 0x000ea20000300a00 */
[----:B------:R-:W2:Y:S02]  /*70f60*/  LDL.LU.64 R20, [R1+0x2a70] ;  /* 0x002a700001147983 */ /* 0x000ea40000300a00 */
[----:B------:R-:W-:-:S02]  /*70f70*/  IMAD.MOV.U32 R9, RZ, RZ, R18 ;  /* 0x000000ffff097224 */ /* 0x000fc400078e0012 */
[----:B------:R-:W-:Y:S11]  /*70f80*/  IMAD.MOV.U32 R8, RZ, RZ, R19 ;  /* 0x000000ffff087224 */ /* 0x000ff600078e0013 */
[----:B------:R-:W-:Y:S05]  /*70f90*/  @!UPT UIADD3 URZ, URZ, URZ, URZ ;  /* 0x0000003f3f3ff290 */ /* 0x000fea000fffe03f */
[----:B------:R-:W-:Y:S01]  /*70fa0*/  STL.64 [R1+0x840], R4 ;  /* 0x0008400401007387 */ /* 0x000fe20000100a00 */
[----:B------:R-:W-:Y:S01]  /*70fb0*/  STL.64 [R1+0x848], R6 ;  /* 0x0008480601007387 */ /* 0x000fe20000100a00 */
        /* <DEDUP_REMOVED lines=14> */
[----:B--2---:R-:W-:Y:S11]  /*710a0*/  HMMA.16816.F32 R16, R20, R26, R16 ;  /* 0x0000001a1410723c */ /* 0x004ff60000001810 */
        /* <DEDUP_REMOVED lines=8> */
[----:B------:R-:W-:-:S02]  /*71130*/  IMAD.MOV.U32 R6, RZ, RZ, R2 ;  /* 0x000000ffff067224 */ /* 0x000fc400078e0002 */
[----:B------:R-:W-:-:S07]  /*71140*/  IMAD.MOV.U32 R7, RZ, RZ, R0 ;  /* 0x000000ffff077224 */ /* 0x000fce00078e0000 */
[C---:B--2---:R-:W-:Y:S11]  /*71150*/  HMMA.16816.F32 R24, R20.reuse, R6, R24 ;  /* 0x000000061418723c */ /* 0x044ff60000001818 */
[----:B------:R-:W-:Y:S11]  /*71160*/  @!UPT UIADD3 URZ, URZ, URZ, URZ ;  /* 0x0000003f3f3ff290 */ /* 0x000ff6000fffe03f */
[----:B------:R-:W-:Y:S01]  /*71170*/  @!UPT UIADD3 URZ, URZ, URZ, URZ ;  /* 0x0000003f3f3ff290 */ /* 0x000fe2000fffe03f */
[----:B------:R-:W-:Y:S01]  /*71180*/  STL.64 [R1+0xdf0], R24 ;  /* 0x000df01801007387 */ /* 0x000fe20000100a00 */
[----:B------:R0:W-:Y:S03]  /*71190*/  STL.64 [R1+0xdf8], R26 ;  /* 0x000df81a01007387 */ /* 0x0001e60000100a00 */
[----:B0-----:R-:W3:Y:S01]  /*711a0*/  LDL.LU.64 R26, [R1+0x2a40] ;  /* 0x002a4000011a7983 */ /* 0x001ee20000300a00 */
[----:B------:R0:W-:Y:S02]  /*711b0*/  STL.64 [R1+0x2938], R6 ;  /* 0x0029380601007387 */ /* 0x0001e40000100a00 */
[----:B------:R-:W2:Y:S02]  /*711c0*/  LDL.LU R4, [R1+0x280] ;  /* 0x0002800001047983 */ /* 0x000ea40000300800 */
[----:B------:R-:W2:Y:S01]  /*711d0*/  LDL.LU R5, [R1+0x284] ;  /* 0x0002840001057983 */ /* 0x000ea20000300800 */
[----:B0-----:R-:W2:Y:S01]  /*711e0*/  LDL.LU R6, [R1+0x288] ;  /* 0x0002880001067983 */ /* 0x001ea20000300800 */
[----:B------:R-:W2:Y:S01]  /*711f0*/  LDL.LU R7, [R1+0x28c] ;  /* 0x00028c0001077983 */ /* 0x000ea20000300800 */
[C---:B---3--:R-:W-:Y:S02]  /*71200*/  HMMA.16816.F32 R24, R20.reuse, R26, R12 ;  /* 0x0000001a1418723c */ /* 0x048fe4000000180c */
[----:B------:R-:W3:Y:S11]  /*71210*/  LDL.LU.64 R14, [R1+0x2a38] ;  /* 0x002a3800010e7983 */ /* 0x000ef60000300a00 */
[----:B------:R-:W-:Y:S10]  /*71220*/  @!UPT UIADD3 URZ, URZ, URZ, URZ ;  /* 0x0000003f3f3ff290 */ /* 0x000ff4000fffe03f */
[----:B------:R-:W-:Y:S01]  /*71230*/  STL.64 [R1+0xde0], R24 ;  /* 0x000de01801007387 */ /* 0x000fe20000100a00 */
[----:B------:R0:W-:Y:S03]  /*71240*/  STL.64 [R1+0xde8], R26 ;  /* 0x000de81a01007387 */ /* 0x0001e60000100a00 */
        /* <DEDUP_REMOVED lines=16> */
[----:B0-----:R-:W2:Y:S01]  /*71350*/  LDL.LU.64 R6, [R1+0x58] ;  /* 0x0000580001067983 */ /* 0x001ea20000300a00 */
[C---:B----4-:R-:W-:Y:S01]  /*71360*/  HMMA.16816.F32 R8, R20.reuse, R26, R8 ;  /* 0x0000001a1408723c */ /* 0x050fe20000001808 */
[----:B------:R-:W-:Y:S11]  /*71370*/  IMAD.MOV.U32 R25, RZ, RZ, R27 ;  /* 0x000000ffff197224 */ /* 0x000ff600078e001b */
[----:B------:R-:W-:Y:S11]  /*71380*/  @!UPT UIADD3 URZ, URZ, URZ, URZ ;  /* 0x0000003f3f3ff290 */ /* 0x000ff6000fffe03f */
[----:B------:R-:W-:Y:S01]  /*71390*/  @!UPT UIADD3 URZ, URZ, URZ, URZ ;  /* 0x0000003f3f3ff290 */ /* 0x000fe2000fffe03f */
[----:B------:R-:W-:Y:S01]  /*713a0*/  IMAD.MOV.U32 R13, RZ, RZ, R8 ;  /* 0x000000ffff0d7224 */ /* 0x000fe200078e0008 */
[----:B--2---:R0:W-:Y:S04]  /*713b0*/  STL.64 [R1+0x2a08], R6 ;  /* 0x002a080601007387 */ /* 0x0041e80000100a00 */
[----:B0-----:R-:W2:Y:S01]  /*713c0*/  LDL.64 R6, [R1+0x68] ;  /* 0x0000680001067983 */ /* 0x001ea20000100a00 */
[----:B------:R-:W4:Y:S02]  /*713d0*/  LDL.LU.64 R26, [R1+0x2a20] ;  /* 0x002a2000011a7983 */ /* 0x000f240000300a00 */
        /* <DEDUP_REMOVED lines=18> */
[----:B------:R-:W3:Y:S01]  /*71500*/  LDL.LU.64 R18, [R1+0x38] ;  /* 0x0000380001127983 */ /* 0x000ee20000300a00 */
[----:B------:R-:W-:Y:S02]  /*71510*/  STL [R1+0x2908], R25 ;  /* 0x0029081901007387 */ /* 0x000fe40000100800 */
[----:B----4-:R0:W-:Y:S02]  /*71520*/  STL.64 [R1+0x29c0], R26 ;  /* 0x0029c01a01007387 */ /* 0x0101e40000100a00 */
[----:B------:R-:W-:Y:S01]  /*71530*/  IMAD.MOV.U32 R3, RZ, RZ, R7 ;  /* 0x000000ffff037224 */ /* 0x000fe200078e0007 */
[----:B0-----:R-:W4:Y:S01]  /*71540*/  LDL.LU.64 R26, [R1+0x48] ;  /* 0x00004800011a7983 */ /* 0x001f220000300a00 */
[----:B------:R-:W-:Y:S01]  /*71550*/  STL [R1+0x25f4], R13 ;  /* 0x0025f40d01007387 */ /* 0x000fe20000100800 */
        /* <DEDUP_REMOVED lines=19> */
[----:B------:R-:W-:Y:S01]  /*71690*/  STL [R1+0x2924], R2 ;  /* 0x0029240201007387 */ /* 0x000fe20000100800 */
[----:B----4-:R-:W-:-:S02]  /*716a0*/  IMAD.MOV.U32 R13, RZ, RZ, R26 ;  /* 0x000000ffff0d7224 */ /* 0x010fc400078e001a */
[----:B------:R-:W-:Y:S01]  /*716b0*/  IMAD.MOV.U32 R12, RZ, RZ, R27 ;  /* 0x000000ffff0c7224 */ /* 0x000fe200078e001b */
[C---:B--2---:R-:W-:Y:S11]  /*716c0*/  HMMA.16816.F32 R4, R20.reuse, R26, R4 ;  /* 0x0000001a1404723c */ /* 0x044ff60000001804 */
[----:B------:R-:W-:Y:S11]  /*716d0*/  @!UPT UIADD3 URZ, URZ, URZ, URZ ;  /* 0x0000003f3f3ff290 */ /* 0x000ff6000fffe03f */
[----:B------:R-:W-:Y:S01]  /*716e0*/  @!UPT UIADD3 URZ, URZ, URZ, URZ ;  /* 0x0000003f3f3ff290 */ /* 0x000fe2000fffe03f */
[----:B------:R0:W-:Y:S01]  /*716f0*/  STL.64 [R1+0x9f0], R4 ;  /* 0x0009f00401007387 */ /* 0x0001e20000100a00 */
[----:B------:R-:W-:Y:S03]  /*71700*/  STL.64 [R1+0x9f8], R6 ;  /* 0x0009f80601007387 */ /* 0x000fe60000100a00 */
[----:B0-----:R-:W2:Y:S01]  /*71710*/  LDL.LU.64 R4, [R1+0x29e0] ;  /* 0x0029e00001047983 */ /* 0x001ea20000300a00 */
[----:B---3--:R-:W-:Y:S02]  /*71720*/  STL.64 [R1+0x2990], R14 ;  /* 0x0029900e01007387 */ /* 0x008fe40000100a00 */
[----:B------:R0:W-:Y:S02]  /*71730*/  STL.64 [R1+0x2988], R12 ;  /* 0x0029880c01007387 */ /* 0x0001e40000100a00 */
[----:B0-----:R-:W3:Y:S01]  /*71740*/  LDL.LU R12, [R1+0x1f0] ;  /* 0x0001f000010c7983 */ /* 0x001ee20000300800 */
[----:B------:R-:W3:Y:S02]  /*71750*/  LDL.LU R13, [R1+0x1f4] ;  /* 0x0001f400010d7983 */ /* 0x000ee40000300800 */
[----:B------:R-:W4:Y:S02]  /*71760*/  LDL.LU R14, [R1+0x1f8] ;  /* 0x0001f800010e7983 */ /* 0x000f240000300800 */
[----:B------:R-:W4:Y:S01]  /*71770*/  LDL.LU R15, [R1+0x1fc] ;  /* 0x0001fc00010f7983 */ /* 0x000f220000300800 */
[----:B------:R-:W2:Y:S01]  /*71780*/  LDL.LU R24, [R1+0x210] ;  /* 0x0002100001187983 */ /* 0x000ea20000300800 */
[----:B------:R-:W2:Y:S02]  /*71790*/  LDL.LU R25, [R1+0x214] ;  /* 0x0002140001197983 */ /* 0x000ea40000300800 */
[----:B------:R-:W2:Y:S02]  /*717a0*/  LDL.LU R26, [R1+0x218] ;  /* 0x00021800011a7983 */ /* 0x000ea40000300800 */
[----:B------:R-:W2:Y:S01]  /*717b0*/  LDL.LU R27, [R1+0x21c] ;  /* 0x00021c00011b7983 */ /* 0x000ea20000300800 */
[----:B------:R-:W-:Y:S01]  /*717c0*/  HMMA.16816.F32 R8, R20, R18, R8 ;  /* 0x000000121408723c */ /* 0x000fe20000001808 */
[----:B----4-:R0:W-:Y:S01]  /*717d0*/  STL.64 [R1+0x29a0], R14 ;  /* 0x0029a00e01007387 */ /* 0x0101e20000100a00 */
[----:B---3--:R-:W-:Y:S03]  /*717e0*/  STL.64 [R1+0x2998], R12 ;  /* 0x0029980c01007387 */ /* 0x008fe60000100a00 */
[----:B0-----:R-:W3:Y:S01]  /*717f0*/  LDL.LU.64 R14, [R1+0x8] ;  /* 0x00000800010e7983 */ /* 0x001ee20000300a00 */
[----:B------:R-:W-:-:S02]  /*71800*/  IMAD.MOV.U32 R6, RZ, RZ, R17 ;  /* 0x000000ffff067224 */ /* 0x000fc400078e0011 */
[----:B------:R-:W-:Y:S01]  /*71810*/  IMAD.MOV.U32 R7, RZ, RZ, R16 ;  /* 0x000000ffff077224 */ /* 0x000fe200078e0010 */
[----:B---3--:R0:W-:Y:S04]  /*71820*/  STL.64 [R1+0x29b8], R14 ;  /* 0x0029b80e01007387 */ /* 0x0081e80000100a00 */
[----:B0-----:R-:W3:Y:S01]  /*71830*/  LDL.LU.64 R14, [R1+0x18] ;  /* 0x00001800010e7983 */ /* 0x001ee20000300a00 */
[----:B------:R-:W-:Y:S09]  /*71840*/  STL.64 [R1+0x2950], R6 ;  /* 0x0029500601007387 */ /* 0x000ff20000100a00 */
[----:B------:R-:W-:Y:S02]  /*71850*/  STL.64 [R1+0x9e0], R8 ;  /* 0x0009e00801007387 */ /* 0x000fe40000100a00 */
[----:B------:R0:W-:Y:S02]  /*71860*/  STL.64 [R1+0x9e8], R10 ;  /* 0x0009e80a01007387 */ /* 0x0001e40000100a00 */
[----:B0-----:R-:W4:Y:S01]  /*71870*/  LDL.LU.64 R10, [R1+0x29d8] ;  /* 0x0029d800010a7983 */ /* 0x001f220000300a00 */
[----:B------:R-:W2:Y:S02]  /*71880*/  LDL.LU.64 R8, [R1+0x29d0] ;  /* 0x0029d00001087983 */ /* 0x000ea40000300a00 */
[----:B------:R-:W-:-:S02]  /*71890*/  IMAD.MOV.U32 R29, RZ, RZ, R18 ;  /* 0x000000ffff1d7224 */ /* 0x000fc400078e0012 */
[----:B------:R-:W-:Y:S02]  /*718a0*/  IMAD.MOV.U32 R28, RZ, RZ, R19 ;  /* 0x000000ffff1c7224 */ /* 0x000fe400078e0013 */
[----:B------:R-:W3:Y:S01]  /*718b0*/  LDL.LU.64 R18, [R1+0x29c8] ;  /* 0x0029c80001127983 */ /* 0x000ee20000300a00 */
[----:B--2---:R-:W-:Y:S02]  /*718c0*/  IMAD.MOV.U32 R6, RZ, RZ, R9 ;  /* 0x000000ffff067224 */ /* 0x004fe400078e0009 */
[----:B------:R-:W-:-:S05]  /*718d0*/  IMAD.MOV.U32 R7, RZ, RZ, R8 ;  /* 0x000000ffff077224 */ /* 0x000fca00078e0008 */
[----:B------:R-:W-:Y:S01]  /*718e0*/  STL.64 [R1+0x2980], R6 ;  /* 0x0029800601007387 */ /* 0x000fe20000100a00 */
[----:B------:R0:W-:Y:S03]  /*718f0*/  STL.64 [R1+0x2978], R4 ;  /* 0x0029780401007387 */ /* 0x0001e60000100a00 */
[----:B0-----:R-:W2:Y:S01]  /*71900*/  LDL.LU R4, [R1+0x220] ;  /* 0x0002200001047983 */ /* 0x001ea20000300800 */
[----:B------:R-:W2:Y:S02]  /*71910*/  LDL.LU R5, [R1+0x224] ;  /* 0x0002240001057983 */ /* 0x000ea40000300800 */
[----:B------:R-:W2:Y:S02]  /*71920*/  LDL.LU R6, [R1+0x228] ;  /* 0x0002280001067983 */ /* 0x000ea40000300800 */
[----:B------:R-:W2:Y:S01]  /*71930*/  LDL.LU R7, [R1+0x22c] ;  /* 0x00022c0001077983 */ /* 0x000ea20000300800 */
[----:B---3--:R-:W-:Y:S01]  /*71940*/  HMMA.16816.F32 R24, R20, R14, R24 ;  /* 0x0000000e1418723c */ /* 0x008fe20000001818 */
[----:B------:R-:W-:-:S02]  /*71950*/  IMAD.MOV.U32 R9, RZ, RZ, R18 ;  /* 0x000000ffff097224 */ /* 0x000fc400078e0012 */
[----:B------:R-:W-:-:S05]  /*71960*/  IMAD.MOV.U32 R8, RZ, RZ, R19 ;  /* 0x000000ffff087224 */ /* 0x000fca00078e0013 */
[----:B--2---:R-:W-:Y:S11]  /*71970*/  HMMA.16816.F32 R4, R20, R18, R4 ;  /* 0x000000121404723c */ /* 0x004ff60000001804 */
[----:B------:R-:W-:Y:S11]  /*71980*/  @!UPT UIADD3 URZ, URZ, URZ, URZ ;  /* 0x0000003f3f3ff290 */ /* 0x000ff6000fffe03f */
[----:B------:R-:W-:Y:S01]  /*71990*/  @!UPT UIADD3 URZ, URZ, URZ, URZ ;  /* 0x0000003f3f3ff290 */ /* 0x000fe2000fffe03f */
[----:B------:R-:W-:Y:S01]  /*719a0*/  STL.64 [R1+0x9c0], R4 ;  /* 0x0009c00401007387 */ /* 0x000fe20000100a00 */
[----:B------:R-:W-:Y:S02]  /*719b0*/  STL.64 [R1+0x9c8], R6 ;  /* 0x0009c80601007387 */ /* 0x000fe40000100a00 */
[----:B----4-:R-:W-:Y:S02]  /*719c0*/  STL.64 [R1+0x29b0], R10 ;  /* 0x0029b00a01007387 */ /* 0x010fe40000100a00 */
        /* <DEDUP_REMOVED lines=13> */
[----:B------:R0:W-:Y:S01]  /*71aa0*/  STL.64 [R1+0x9b0], R24 ;  /* 0x0009b01801007387 */ /* 0x0001e20000100a00 */
[----:B------:R1:W-:Y:S02]  /*71ab0*/  STL.64 [R1+0x9b8], R26 ;  /* 0x0009b81a01007387 */ /* 0x0003e40000100a00 */
[----:B0-----:R-:W-:Y:S01]  /*71ac0*/  IMAD.MOV.U32 R25, RZ, RZ, R14 ;  /* 0x000000ffff197224 */ /* 0x001fe200078e000e */
[----:B-1----:R-:W2:Y:S01]  /*71ad0*/  LDL.LU.64 R26, [R1+0x29c0] ;  /* 0x0029c000011a7983 */ /* 0x002ea20000300a00 */
        /* <DEDUP_REMOVED lines=8> */
[----:B0-----:R-:W3:Y:S01]  /*71b60*/  LDL.LU.64 R10, [R1+0x29b0] ;  /* 0x0029b000010a7983 */ /* 0x001ee20000300a00 */
[----:B------:R-:W2:Y:S02]  /*71b70*/  LDL.LU.64 R8, [R1+0x29a8] ;  /* 0x0029a80001087983 */ /* 0x000ea40000300a00 */
[----:B------:R-:W2:Y:S02]  /*71b80*/  LDL.LU.64 R14, [R1+0x29a0] ;  /* 0x0029a000010e7983 */ /* 0x000ea40000300a00 */
[----:B------:R-:W2:Y:S02]  /*71b90*/  LDL.LU.64 R12, [R1+0x2998] ;  /* 0x00299800010c7983 */ /* 0x000ea40000300a00 */
[C---:B--2---:R-:W-:Y:S11]  /*71ba0*/  HMMA.16816.F32 R12, R20.reuse, R26, R12 ;  /* 0x0000001a140c723c */ /* 0x044ff6000000180c */
        /* <DEDUP_REMOVED lines=18> */
[C---:B----4-:R-:W-:Y:S01]  /*71cd0*/  HMMA.16816.F32 R4, R20.reuse, R14, R4 ;  /* 0x0000000e1404723c */ /* 0x050fe20000001804 */
[----:B--2---:R-:W-:Y:S01]  /*71ce0*/  STL.64 [R1+0x2948], R26 ;  /* 0x0029481a01007387 */ /* 0x004fe20000100a00 */
[----:B------:R0:W-:Y:S03]  /*71cf0*/  STL.64 [R1+0x2940], R24 ;  /* 0x0029401801007387 */ /* 0x0001e60000100a00 */
        /* <DEDUP_REMOVED lines=9> */
[----:B------:R-:W2:Y:S02]  /*71d90*/  LDL.LU R26, [R1+0x1c8] ;  /* 0x0001c800011a7983 */ /* 0x000ea40000300800 */
[----:B------:R-:W2:Y:S02]  /*71da0*/  LDL.LU R27, [R1+0x1cc] ;  /* 0x0001cc00011b7983 */ /* 0x000ea40000300800 */
[----:B------:R-:W-:Y:S01]  /*71db0*/  STL.64 [R1+0x8d0], R4 ;  /* 0x0008d00401007387 */ /* 0x000fe20000100a00 */
[----:B------:R0:W-:Y:S03]  /*71dc0*/  STL.64 [R1+0x8d8], R6 ;  /* 0x0008d80601007387 */ /* 0x0001e60000100a00 */
[----:B0-----:R-:W2:Y:S01]  /*71dd0*/  LDL.LU.64 R6, [R1+0x2980] ;  /* 0x0029800001067983 */ /* 0x001ea20000300a00 */
[----:B------:R-:W3:Y:S02]  /*71de0*/  LDL.LU.64 R4, [R1+0x2978] ;  /* 0x0029780001047983 */ /* 0x000ee40000300a00 */
[----:B------:R-:W2:Y:S02]  /*71df0*/  LDL.LU.64 R18, [R1+0x2970] ;  /* 0x0029700001127983 */ /* 0x000ea40000300a00 */
[----:B------:R-:W2:Y:S02]  /*71e00*/  LDL.LU.64 R16, [R1+0x2968] ;  /* 0x0029680001107983 */ /* 0x000ea40000300a00 */
[----:B------:R-:W-:Y:S01]  /*71e10*/  STL.64 [R1+0x830], R20 ;  /* 0x0008301401007387 */ /* 0x000fe20000100a00 */
[----:B------:R3:W-:Y:S02]  /*71e20*/  STL.64 [R1+0x838], R22 ;  /* 0x0008381601007387 */ /* 0x0007e40000100a00 */
[----:B---3--:R-:W-:-:S02]  /*71e30*/  IMAD.MOV.U32 R22, RZ, RZ, R5 ;  /* 0x000000ffff167224 */ /* 0x008fc400078e0005 */
[----:B------:R-:W-:Y:S02]  /*71e40*/  IMAD.MOV.U32 R23, RZ, RZ, R4 ;  /* 0x000000ffff177224 */ /* 0x000fe400078e0004 */
        /* <DEDUP_REMOVED lines=16> */
[----:B------:R-:W2:Y:S11]  /*71f50*/  LDL.LU.64 R24, [R1+0x2928] ;  /* 0x0029280001187983 */ /* 0x000eb60000300a00 */
[----:B------:R-:W-:Y:S09]  /*71f60*/  @!UPT UIADD3 URZ, URZ, URZ, URZ ;  /* 0x0000003f3f3ff290 */ /* 0x000ff2000fffe03f */
[----:B------:R0:W-:Y:S01]  /*71f70*/  STL.64 [R1+0xd40], R4 ;  /* 0x000d400401007387 */ /* 0x0001e20000100a00 */
[----:B------:R-:W-:Y:S03]  /*71f80*/  STL.64 [R1+0xd48], R6 ;  /* 0x000d480601007387 */ /* 0x000fe60000100a00 */
[----:B0-----:R-:W3:Y:S04]  /*71f90*/  LDL.LU.64 R4, [R1+0xab8] ;  /* 0x000ab80001047983 */ /* 0x001ee80000300a00 */
[----:B---3--:R0:W-:Y:S04]  /*71fa0*/  STL.64 [R1+0x2848], R4 ;  /* 0x0028480401007387 */ /* 0x0081e80000100a00 */
[----:B0-----:R-:W3:Y:S01]  /*71fb0*/  LDL.LU R4, [R1+0xf0] ;  /* 0x0000f00001047983 */ /* 0x001ee20000300800 */
[----:B------:R-:W3:Y:S02]  /*71fc0*/  LDL.LU R5, [R1+0xf4] ;  /* 0x0000f40001057983 */ /* 0x000ee40000300800 */
[----:B------:R-:W4:Y:S02]  /*71fd0*/  LDL.LU R6, [R1+0xf8] ;  /* 0x0000f80001067983 */ /* 0x000f240000300800 */
[----:B------:R-:W4:Y:S02]  /*71fe0*/  LDL.LU R7, [R1+0xfc] ;  /* 0x0000fc0001077983 */ /* 0x000f240000300800 */
[----:B----4-:R0:W-:Y:S01]  /*71ff0*/  STL.64 [R1+0x2858], R6 ;  /* 0x0028580601007387 */ /* 0x0101e20000100a00 */
[----:B---3--:R-:W-:Y:S02]  /*72000*/  STL.64 [R1+0x2850], R4 ;  /* 0x0028500401007387 */ /* 0x008fe40000100a00 */
[----:B0-----:R-:W-:-:S02]  /*72010*/  IMAD.MOV.U32 R6, RZ, RZ, R2 ;  /* 0x000000ffff067224 */ /* 0x001fc400078e0002 */
[----:B------:R-:W-:Y:S01]  /*72020*/  IMAD.MOV.U32 R7, RZ, RZ, R3 ;  /* 0x000000ffff077224 */ /* 0x000fe200078e0003 */
[----:B------:R-:W3:Y:S01]  /*72030*/  LDL.LU R2, [R1+0x2924] ;  /* 0x0029240001027983 */ /* 0x000ee20000300800 */
[----:B------:R-:W4:Y:S03]  /*72040*/  LDL.LU R3, [R1+0x2920] ;  /* 0x0029200001037983 */ /* 0x000f260000300800 */
[----:B------:R0:W-:Y:S04]  /*72050*/  STL.64 [R1+0x2870], R6 ;  /* 0x0028700601007387 */ /* 0x0001e80000100a00 */
[----:B0-----:R-:W2:Y:S01]  /*72060*/  LDL.LU R6, [R1+0x98] ;  /* 0x0000980001067983 */ /* 0x001ea20000300800 */
[----:B------:R-:W2:Y:S02]  /*72070*/  LDL.LU R7, [R1+0x9c] ;  /* 0x00009c0001077983 */ /* 0x000ea40000300800 */
[C---:B--2---:R-:W-:Y:S01]  /*72080*/  HMMA.16816.F32 R4, R16.reuse, R6, R24 ;  /* 0x000000061004723c */ /* 0x044fe20000001818 */
[----:B------:R-:W2:Y:S01]  /*72090*/  LDL.LU.64 R26, [R1+0x2918] ;  /* 0x00291800011a7983 */ /* 0x000ea20000300a00 */
[----:B------:R-:W2:Y:S11]  /*720a0*/  LDL.LU.64 R24, [R1+0x2910] ;  /* 0x0029100001187983 */ /* 0x000eb60000300a00 */
[----:B------:R-:W-:Y:S10]  /*720b0*/  @!UPT UIADD3 URZ, URZ, URZ, URZ ;  /* 0x0000003f3f3ff290 */ /* 0x000ff4000fffe03f */
[----:B------:R-:W-:Y:S01]  /*720c0*/  STL.64 [R1+0xd20], R4 ;  /* 0x000d200401007387 */ /* 0x000fe20000100a00 */
[----:B------:R2:W-:Y:S02]  /*720d0*/  STL.64 [R1+0xd28], R6 ;  /* 0x000d280601007387 */ /* 0x0005e40000100a00 */
[----:B--2---:R-:W-:Y:S02]  /*720e0*/  IMAD.MOV.U32 R6, RZ, RZ, R25 ;  /* 0x000000ffff067224 */ /* 0x004fe400078e0019 */
[----:B------:R-:W-:Y:S01]  /*720f0*/  IMAD.MOV.U32 R7, RZ, RZ, R24 ;  /* 0x000000ffff077224 */ /* 0x000fe200078e0018 */
[----:B------:R-:W2:Y:S04]  /*72100*/  LDL.LU R25, [R1+0x2908] ;  /* 0x0029080001197983 */ /* 0x000ea80000300800 */
[----:B------:R0:W-:Y:S01]  /*72110*/  STL.64 [R1+0x2888], R6 ;  /* 0x0028880601007387 */ /* 0x0001e20000100a00 */
[----:B------:R-:W2:Y:S02]  /*72120*/  LDL.LU R4, [R1+0x180] ;  /* 0x0001800001047983 */ /* 0x000ea40000300800 */
[----:B------:R-:W2:Y:S01]  /*72130*/  LDL.LU R5, [R1+0x184] ;  /* 0x0001840001057983 */ /* 0x000ea20000300800 */
[----:B0-----:R-:W2:Y:S01]  /*72140*/  LDL.LU R6, [R1+0x188] ;  /* 0x0001880001067983 */ /* 0x001ea20000300800 */
[----:B------:R-:W2:Y:S02]  /*72150*/  LDL.LU R7, [R1+0x18c] ;  /* 0x00018c0001077983 */ /* 0x000ea40000300800 */
[----:B--2---:R-:W-:Y:S07]  /*72160*/  HMMA.16816.F32 R20, R16, R22, R4 ;  /* 0x000000161014723c */ /* 0x004fee0000001804 */
[----:B------:R-:W-:-:S02]  /*72170*/  IMAD.MOV.U32 R6, RZ, RZ, R9 ;  /* 0x000000ffff067224 */ /* 0x000fc400078e0009 */
[----:B------:R-:W-:Y:S11]  /*72180*/  IMAD.MOV.U32 R7, RZ, RZ, R8 ;  /* 0x000000ffff077224 */ /* 0x000ff600078e0008 */
[----:B------:R-:W-:Y:S03]  /*72190*/  @!UPT UIADD3 URZ, URZ, URZ, URZ ;  /* 0x0000003f3f3ff290 */ /* 0x000fe6000fffe03f */
[----:B------:R-:W-:Y:S01]  /*721a0*/  STL.64 [R1+0xb40], R20 ;  /* 0x000b401401007387 */ /* 0x000fe20000100a00 */
[----:B------:R-:W-:Y:S02]  /*721b0*/  STL.64 [R1+0xb48], R22 ;  /* 0x000b481601007387 */ /* 0x000fe40000100a00 */
[----:B------:R-:W-:Y:S02]  /*721c0*/  STL.64 [R1+0x28a0], R6 ;  /* 0x0028a00601007387 */ /* 0x000fe40000100a00 */
[----:B------:R-:W2:Y:S01]  /*721d0*/  LDL.LU.64 R8, [R1+0xab0] ;  /* 0x000ab00001087983 */ /* 0x000ea20000300a00 */
[----:B------:R-:W-:Y:S04]  /*721e0*/  STL.64 [R1+0x2868], R10 ;  /* 0x0028680a01007387 */ /* 0x000fe80000100a00 */
[----:B--2---:R0:W-:Y:S04]  /*721f0*/  STL.64 [R1+0x2860], R8 ;  /* 0x0028600801007387 */ /* 0x0041e80000100a00 */
        /* <DEDUP_REMOVED lines=8> */
[----:B------:R-:W-:Y:S01]  /*72280*/  IMAD.MOV.U32 R7, RZ, RZ, R12 ;  /* 0x000000ffff077224 */ /* 0x000fe200078e000c */
[----:B--2---:R-:W-:Y:S01]  /*72290*/  STL.64 [R1+0x2880], R10 ;  /* 0x0028800a01007387 */ /* 0x004fe20000100a00 */
[----:B------:R0:W-:Y:S03]  /*722a0*/  STL.64 [R1+0x2878], R8 ;  /* 0x0028780801007387 */ /* 0x0001e60000100a00 */
[----:B0-----:R-:W2:Y:S01]  /*722b0*/  LDL.LU R8, [R1+0x110] ;  /* 0x0001100001087983 */ /* 0x001ea20000300800 */
[----:B------:R-:W2:Y:S02]  /*722c0*/  LDL.LU R9, [R1+0x114] ;  /* 0x0001140001097983 */ /* 0x000ea40000300800 */
[----:B------:R-:W2:Y:S02]  /*722d0*/  LDL.LU R10, [R1+0x118] ;  /* 0x00011800010a7983 */ /* 0x000ea40000300800 */
[----:B------:R-:W2:Y:S01]  /*722e0*/  LDL.LU R11, [R1+0x11c] ;  /* 0x00011c00010b7983 */ /* 0x000ea20000300800 */
[----:B------:R0:W-:Y:S01]  /*722f0*/  STL.64 [R1+0x28d0], R6 ;  /* 0x0028d00601007387 */ /* 0x0001e20000100a00 */
[----:B------:R-:W2:Y:S02]  /*72300*/  LDL.LU R4, [R1+0x150] ;  /* 0x0001500001047983 */ /* 0x000ea40000300800 */
[----:B------:R-:W2:Y:S01]  /*72310*/  LDL.LU R5, [R1+0x154] ;  /* 0x0001540001057983 */ /* 0x000ea20000300800 */
[----:B0-----:R-:W2:Y:S01]  /*72320*/  LDL.LU R6, [R1+0x158] ;  /* 0x0001580001067983 */ /* 0x001ea20000300800 */
[----:B------:R-:W2:Y:S03]  /*72330*/  LDL.LU R7, [R1+0x15c] ;  /* 0x00015c0001077983 */ /* 0x000ea60000300800 */
        /* <DEDUP_REMOVED lines=24> */
[----:B------:R-:W-:Y:S01]  /*724c0*/  IMAD.MOV.U32 R24, RZ, RZ, R22 ;  /* 0x000000ffff187224 */ /* 0x000fe200078e0016 */
[----:B--2---:R-:W-:Y:S01]  /*724d0*/  STL.64 [R1+0x28c8], R10 ;  /* 0x0028c80a01007387 */ /* 0x004fe20000100a00 */
[----:B------:R0:W-:Y:S03]  /*724e0*/  STL.64 [R1+0x28c0], R8 ;  /* 0x0028c00801007387 */ /* 0x0001e60000100a00 */
[----:B0-----:R-:W2:Y:S01]  /*724f0*/  LDL.LU R8, [R1+0x140] ;  /* 0x0001400001087983 */ /* 0x001ea20000300800 */
[----:B------:R-:W2:Y:S02]  /*72500*/  LDL.LU R9, [R1+0x144] ;  /* 0x0001440001097983 */ /* 0x000ea40000300800 */
[----:B------:R-:W2:Y:S02]  /*72510*/  LDL.LU R10, [R1+0x148] ;  /* 0x00014800010a7983 */ /* 0x000ea40000300800 */
[----:B------:R-:W2:Y:S01]  /*72520*/  LDL.LU R11, [R1+0x14c] ;  /* 0x00014c00010b7983 */ /* 0x000ea20000300800 */
[----:B------:R-:W2:Y:S01]  /*72530*/  LDL.LU.64 R12, [R1+0xaa8] ;  /* 0x000aa800010c7983 */ /* 0x000ea20000300a00 */
[----:B------:R-:W2:Y:S02]  /*72540*/  LDL.LU.64 R28, [R1+0xaa0] ;  /* 0x000aa000011c7983 */ /* 0x000ea40000300a00 */
[----:B------:R0:W-:Y:S02]  /*72550*/  STL [R1+0x25fc], R20 ;  /* 0x0025fc1401007387 */ /* 0x0001e40000100800 */
[----:B------:R-:W0:Y:S02]  /*72560*/  LDL.LU R22, [R1+0x78] ;  /* 0x0000780001167983 */ /* 0x000e240000300800 */
[----:B------:R-:W-:Y:S01]  /*72570*/  IMAD.MOV.U32 R23, RZ, RZ, R25 ;  /* 0x000000ffff177224 */ /* 0x000fe200078e0019 */
[----:B------:R-:W-:Y:S06]  /*72580*/  STL [R1+0x25f8], R24 ;  /* 0x0025f81801007387 */ /* 0x000fec0000100800 */
[----:B0-----:R-:W-:Y:S01]  /*72590*/  HMMA.16816.F32 R20, R16, R22, R4 ;  /* 0x000000161014723c */ /* 0x001fe20000001804 */
[----:B------:R-:W2:Y:S01]  /*725a0*/  LDL.LU.64 R6, [R1+0x2900] ;  /* 0x0029000001067983 */ /* 0x000ea20000300a00 */
[----:B------:R-:W2:Y:S11]  /*725b0*/  LDL.LU.64 R4, [R1+0x28f8] ;  /* 0x0028f80001047983 */ /* 0x000eb60000300a00 */
[----:B------:R-:W-:Y:S10]  /*725c0*/  @!UPT UIADD3 URZ, URZ, URZ, URZ ;  /* 0x0000003f3f3ff290 */ /* 0x000ff4000fffe03f */
[----:B------:R0:W-:Y:S01]  /*725d0*/  STL.64 [R1+0xaf0], R20 ;  /* 0x000af01401007387 */ /* 0x0001e20000100a00 */
[----:B------:R1:W-:Y:S02]  /*725e0*/  STL.64 [R1+0xaf8], R22 ;  /* 0x000af81601007387 */ /* 0x0003e40000100a00 */
[----:B------:R-:W-:Y:S02]  /*725f0*/  IMAD.MOV.U32 R25, RZ, RZ, R22 ;  /* 0x000000ffff197224 */ /* 0x000fe400078e0016 */
[----:B0-----:R-:W-:-:S05]  /*72600*/  IMAD.MOV.U32 R21, RZ, RZ, R20 ;  /* 0x000000ffff157224 */ /* 0x001fca00078e0014 */
[----:B------:R2:W-:Y:S01]  /*72610*/  STL [R1+0x2604], R21 ;  /* 0x0026041501007387 */ /* 0x0005e20000100800 */
[----:B-1----:R-:W2:Y:S02]  /*72620*/  LDL.LU R22, [R1+0x68] ;  /* 0x0000680001167983 */ /* 0x002ea40000300800 */
[----:B----4-:R-:W-:Y:S02]  /*72630*/  IMAD.MOV.U32 R23, RZ, RZ, R3 ;  /* 0x000000ffff177224 */ /* 0x010fe400078e0003 */
[----:B------:R-:W4:Y:S01]  /*72640*/  LDL.LU R3, [R1+0x28f0] ;  /* 0x0028f00001037983 */ /* 0x000f220000300800 */
[----:B------:R-:W-:Y:S04]  /*72650*/  STL [R1+0x2600], R25 ;  /* 0x0026001901007387 */ /* 0x000fe80000100800 */
[----:B--2---:R-:W-:Y:S01]  /*72660*/  HMMA.16816.F32 R20, R16, R22, R4 ;  /* 0x000000161014723c */ /* 0x004fe20000001804 */
[----:B------:R-:W2:Y:S01]  /*72670*/  LDL.LU.64 R6, [R1+0x28e8] ;  /* 0x0028e80001067983 */ /* 0x000ea20000300a00 */
[----:B------:R-:W2:Y:S11]  /*72680*/  LDL.LU.64 R4, [R1+0x28e0] ;  /* 0x0028e00001047983 */ /* 0x000eb60000300a00 */
[----:B------:R-:W-:Y:S10]  /*72690*/  @!UPT UIADD3 URZ, URZ, URZ, URZ ;  /* 0x0000003f3f3ff290 */ /* 0x000ff4000fffe03f */
[----:B------:R-:W-:Y:S01]  /*726a0*/  STL.64 [R1+0xa90], R20 ;  /* 0x000a901401007387 */ /* 0x000fe20000100a00 */
[----:B------:R0:W-:Y:S02]  /*726b0*/  STL.64 [R1+0xa98], R22 ;  /* 0x000a981601007387 */ /* 0x0001e40000100a00 */
[----:B0-----:R-:W-:Y:S02]  /*726c0*/  IMAD.MOV.U32 R22, RZ, RZ, R20 ;  /* 0x000000ffff167224 */ /* 0x001fe400078e0014 */
[----:B------:R-:W-:-:S03]  /*726d0*/  IMAD.MOV.U32 R23, RZ, RZ, R0 ;  /* 0x000000ffff177224 */ /* 0x000fc600078e0000 */
[----:B------:R3:W-:Y:S02]  /*726e0*/  STL [R1+0x2608], R22 ;  /* 0x0026081601007387 */ /* 0x0007e40000100800 */
[----:B---3--:R-:W-:Y:S02]  /*726f0*/  IMAD.MOV.U32 R22, RZ, RZ, R2 ;  /* 0x000000ffff167224 */ /* 0x008fe400078e0002 */
[----:B------:R-:W3:Y:S01]  /*72700*/  LDL.LU R2, [R1+0x28dc] ;  /* 0x0028dc0001027983 */ /* 0x000ee20000300800 */
[----:B------:R-:W3:Y:S04]  /*72710*/  LDL.LU R0, [R1+0x28d8] ;  /* 0x0028d80001007983 */ /* 0x000ee80000300800 */
[----:B--2---:R-:W-:Y:S01]  /*72720*/  HMMA.16816.F32 R20, R16, R22, R4 ;  /* 0x000000161014723c */ /* 0x004fe20000001804 */
[----:B------:R-:W2:Y:S11]  /*72730*/  LDL.LU.64 R6, [R1+0x28d0] ;  /* 0x0028d00001067983 */ /* 0x000eb60000300a00 */
[----:B------:R-:W-:Y:S11]  /*72740*/  @!UPT UIADD3 URZ, URZ, URZ, URZ ;  /* 0x0000003f3f3ff290 */ /* 0x000ff6000fffe03f */
[----:B------:R-:W-:Y:S01]  /*72750*/  STL.64 [R1+0xa80], R20 ;  /* 0x000a801401007387 */ /* 0x000fe20000100a00 */
[----:B------:R0:W-:Y:S02]  /*72760*/  STL.64 [R1+0xa88], R22 ;  /* 0x000a881601007387 */ /* 0x0001e40000100a00 */
[----:B0-----:R-:W-:-:S05]  /*72770*/  IMAD.MOV.U32 R23, RZ, RZ, R20 ;  /* 0x000000ffff177224 */ /* 0x001fca00078e0014 */
[----:B------:R-:W-:Y:S01]  /*72780*/  STL [R1+0x260c], R23 ;  /* 0x00260c1701007387 */ /* 0x000fe20000100800 */
        /* <DEDUP_REMOVED lines=40> */
[----:B------:R-:W2:Y:S11]  /*72a10*/  LDL.LU.64 R4, [R1+0x2848] ;  /* 0x0028480001047983 */ /* 0x000eb60000300a00 */
[----:B------:R-:W-:Y:S11]  /*72a20*/  @!UPT UIADD3 URZ, URZ, URZ, URZ ;  /* 0x0000003f3f3ff290 */ /* 0x000ff6000fffe03f */
[----:B------:R0:W-:Y:S01]  /*72a30*/  STL.64 [R1+0x8a0], R24 ;  /* 0x0008a01801007387 */ /* 0x0001e20000100a00 */
[----:B------:R3:W-:Y:S03]  /*72a40*/  STL.64 [R1+0x8a8], R26 ;  /* 0x0008a81a01007387 */ /* 0x0007e60000100a00 */
[----:B0-----:R-:W2:Y:S01]  /*72a50*/  LDL.LU R24, [R1+0xe0] ;  /* 0x0000e00001187983 */ /* 0x001ea20000300800 */
[----:B------:R-:W2:Y:S02]  /*72a60*/  LDL.LU R25, [R1+0xe4] ;  /* 0x0000e40001197983 */ /* 0x000ea40000300800 */
[----:B---3--:R-:W-:Y:S02]  /*72a70*/  IMAD.MOV.U32 R26, RZ, RZ, R0 ;  /* 0x000000ffff1a7224 */ /* 0x008fe400078e0000 */
[----:B------:R-:W3:Y:S01]  /*72a80*/  LDL.LU R0, [R1+0x2844] ;  /* 0x0028440001007983 */ /* 0x000ee20000300800 */
[----:B------:R-:W-:-:S02]  /*72a90*/  IMAD.MOV.U32 R27, RZ, RZ, R2 ;  /* 0x000000ffff1b7224 */ /* 0x000fc400078e0002 */
[----:B----4-:R-:W-:Y:S02]  /*72aa0*/  IMAD.MOV.U32 R23, RZ, RZ, R3 ;  /* 0x000000ffff177224 */ /* 0x010fe400078e0003 */
[----:B------:R-:W-:Y:S02]  /*72ab0*/  IMAD.MOV.U32 R3, RZ, RZ, c[0x0][0x188] ;  /* 0x00006200ff037624 */ /* 0x000fe400078e00ff */
[----:B------:R-:W-:Y:S02]  /*72ac0*/  IMAD.MOV.U32 R2, RZ, RZ, c[0x0][0x188] ;  /* 0x00006200ff027624 */ /* 0x000fe400078e00ff */
[----:B------:R-:W-:-:S04]  /*72ad0*/  IMAD.SHL.U32 R3, R3, 0x80, RZ ;  /* 0x0000008003037824 */ /* 0x000fc800078e00ff */
[----:B------:R-:W-:-:S05]  /*72ae0*/  IMAD.SHL.U32 R3, R3, 0x2, RZ ;  /* 0x0000000203037824 */ /* 0x000fca00078e00ff */
[----:B--2---:R-:W-:-:S05]  /*72af0*/  IADD3 R3, P0, R4, R3, RZ ;  /* 0x0000000304037210 */ /* 0x004fca0007f1e0ff */
[----:B------:R-:W-:Y:S01]  /*72b00*/  STL [R1+0x27dc], R3 ;  /* 0x0027dc0301007387 */ /* 0x000fe20000100800 */
[----:B------:R-:W-:Y:S07]  /*72b10*/  HMMA.16816.F32 R24, R16, R14, R24 ;  /* 0x0000000e1018723c */ /* 0x000fee0000001818 */
[----:B------:R-:W-:-:S04]  /*72b20*/  IMAD.SHL.U32 R15, R2, 0x80, RZ ;  /* 0x00000080020f7824 */ /* 0x000fc800078e00ff */
[----:B------:R-:W-:Y:S02]  /*72b30*/  IMAD.SHL.U32 R15, R15, 0x2, RZ ;  /* 0x000000020f0f7824 */ /* 0x000fe400078e00ff */
[----:B---3--:R-:W-:-:S03]  /*72b40*/  IMAD.X R7, R5, 0x1, R0, P0 ;  /* 0x0000000105077824 */ /* 0x008fc600000e0600 */
[-C--:B------:R-:W-:Y:S02]  /*72b50*/  IADD3 R6, P1, R8, R15.reuse, RZ ;  /* 0x0000000f08067210 */ /* 0x080fe40007f3e0ff */
[-C--:B------:R-:W-:Y:S02]  /*72b60*/  IADD3 R5, P0, R12, R15.reuse, RZ ;  /* 0x0000000f0c057210 */ /* 0x080fe40007f1e0ff */
[----:B------:R-:W-:-:S03]  /*72b70*/  IADD3 R4, P2, R28, R15, RZ ;  /* 0x0000000f1c047210 */ /* 0x000fc60007f5e0ff */
[----:B------:R-:W-:Y:S01]  /*72b80*/  STL.64 [R1+0x890], R24 ;  /* 0x0008901801007387 */ /* 0x000fe20000100a00 */
[----:B------:R-:W-:Y:S02]  /*72b90*/  STL.64 [R1+0x898], R26 ;  /* 0x0008981a01007387 */ /* 0x000fe40000100a00 */
[----:B------:R-:W-:Y:S02]  /*72ba0*/  STL [R1+0x27e0], R6 ;  /* 0x0027e00601007387 */ /* 0x000fe40000100800 */
[----:B------:R-:W-:Y:S01]  /*72bb0*/  STL [R1+0x27e4], R7 ;  /* 0x0027e40701007387 */ /* 0x000fe20000100800 */
[----:B------:R-:W-:Y:S01]  /*72bc0*/  STL [R1+0x2610], R5 ;  /* 0x0026100501007387 */ /* 0x000fe20000100800 */
[----:B------:R0:W-:Y:S03]  /*72bd0*/  STL [R1+0x283c], R15 ;  /* 0x00283c0f01007387 */ /* 0x0001e60000100800 */
[----:B0-----:R-:W2:Y:S01]  /*72be0*/  LDL.LU R15, [R1+0xfe0] ;  /* 0x000fe000010f7983 */ /* 0x001ea20000300800 */
[----:B------:R0:W-:Y:S02]  /*72bf0*/  STL [R1+0x2614], R4 ;  /* 0x0026140401007387 */ /* 0x0001e40000100800 */
[----:B0-----:R-:W-:Y:S01]  /*72c00*/  HMMA.16816.F32 R4, R16, R10, R20 ;  /* 0x0000000a1004723c */ /* 0x001fe20000001814 */
[----:B------:R-:W-:-:S02]  /*72c10*/  IMAD.X R8, R9, 0x1, R0, P1 ;  /* 0x0000000109087824 */ /* 0x000fc400008e0600 */
[--C-:B------:R-:W-:Y:S02]  /*72c20*/  IMAD.X R9, R13, 0x1, R0.reuse, P0 ;  /* 0x000000010d097824 */ /* 0x100fe400000e0600 */
[----:B------:R-:W-:Y:S01]  /*72c30*/  IMAD.X R12, R29, 0x1, R0, P2 ;  /* 0x000000011d0c7824 */ /* 0x000fe200010e0600 */
[----:B------:R-:W-:Y:S02]  /*72c40*/  STL [R1+0x27e8], R8 ;  /* 0x0027e80801007387 */ /* 0x000fe40000100800 */
[----:B------:R-:W-:Y:S01]  /*72c50*/  STL [R1+0x2618], R9 ;  /* 0x0026180901007387 */ /* 0x000fe20000100800 */
[----:B--2---:R-:W-:-:S05]  /*72c60*/  IADD3 R15, R15, 0x1, RZ ;  /* 0x000000010f0f7810 */ /* 0x004fca0007ffe0ff */
[----:B------:R-:W-:Y:S01]  /*72c70*/  STL [R1+0xfe0], R15 ;  /* 0x000fe00f01007387 */ /* 0x000fe20000100800 */
[----:B------:R0:W-:Y:S02]  /*72c80*/  STL [R1+0x2834], R0 ;  /* 0x0028340001007387 */ /* 0x0001e40000100800 */
[----:B------:R-:W-:Y:S06]  /*72c90*/  STL [R1+0x261c], R12 ;  /* 0x00261c0c01007387 */ /* 0x000fec0000100800 */
[----:B------:R-:W-:Y:S01]  /*72ca0*/  STL.64 [R1+0x880], R4 ;  /* 0x0008800401007387 */ /* 0x000fe20000100a00 */
[----:B------:R-:W-:Y:S04]  /*72cb0*/  STL.64 [R1+0x888], R6 ;  /* 0x0008880601007387 */ /* 0x000fe80000100a00 */
[----:B0-----:R-:W2:Y:S04]  /*72cc0*/  LDL.LU R0, [R1+0x1c34] ;  /* 0x001c340001007983 */ /* 0x001ea80000300800 */
[----:B--2---:R0:W-:Y:S04]  /*72cd0*/  STL [R1+0x2838], R0 ;  /* 0x0028380001007387 */ /* 0x0041e80000100800 */
[----:B0-----:R-:W2:Y:S01]  /*72ce0*/  LDL.LU R0, [R1+0x1c3c] ;  /* 0x001c3c0001007983 */ /* 0x001ea20000300800 */
[----:B------:R-:W-:-:S02]  /*72cf0*/  IMAD.MOV.U32 R10, RZ, RZ, R7 ;  /* 0x000000ffff0a7224 */ /* 0x000fc400078e0007 */
[----:B------:R-:W-:Y:S01]  /*72d00*/  IMAD.MOV.U32 R11, RZ, RZ, R6 ;  /* 0x000000ffff0b7224 */ /* 0x000fe200078e0006 */
[----:B--2---:R0:W-:Y:S04]  /*72d10*/  STL [R1+0x2840], R0 ;  /* 0x0028400001007387 */ /* 0x0041e80000100800 */
[----:B0-----:R-:W2:Y:S01]  /*72d20*/  LDL R0, [R1+0x23e4] ;  /* 0x0023e40001007983 */ /* 0x001ea20000100800 */
        /* <DEDUP_REMOVED lines=25> */
[----:B------:R0:W-:Y:S02]  /*72ec0*/  STL [R1+0x2624], R10 ;  /* 0x0026240a01007387 */ /* 0x0001e40000100800 */
[----:B0-----:R-:W3:Y:S01]  /*72ed0*/  LDL.LU R10, [R1+0x1c24] ;  /* 0x001c2400010a7983 */ /* 0x001ee20000300800 */
[----:B------:R0:W-:Y:S03]  /*72ee0*/  STL [R1+0x2620], R11 ;  /* 0x0026200b01007387 */ /* 0x0001e60000100800 */
[----:B0-----:R-:W3:Y:S01]  /*72ef0*/  LDL.LU R11, [R1+0x1c2c] ;  /* 0x001c2c00010b7983 */ /* 0x001ee20000300800 */
[----:B--2---:R-:W-:-:S03]  /*72f00*/  ISETP.NE.U32.AND P0, PT, R15, R0, PT ;  /* 0x000000000f00720c */ /* 0x004fc60003f05070 */
[----:B------:R-:W2:Y:S01]  /*72f10*/  LDL.LU R0, [R1+0x2840] ;  /* 0x0028400001007983 */ /* 0x000ea20000300800 */
[----:B------:R-:W2:Y:S02]  /*72f20*/  LDL.LU R15, [R1+0x283c] ;  /* 0x00283c00010f7983 */ /* 0x000ea40000300800 */
[----:B--2---:R-:W-:-:S05]  /*72f30*/  IADD3 R0, P4, R0, R15, RZ ;  /* 0x0000000f00007210 */ /* 0x004fca0007f9e0ff */
[----:B------:R0:W-:Y:S04]  /*72f40*/  STL [R1+0x1c3c], R0 ;  /* 0x001c3c0001007387 */ /* 0x0001e80000100800 */
[----:B0-----:R-:W2:Y:S02]  /*72f50*/  LDL.LU R0, [R1+0x2838] ;  /* 0x0028380001007983 */ /* 0x001ea40000300800 */
[----:B--2---:R-:W-:-:S05]  /*72f60*/  IADD3 R0, P5, R0, R15, RZ ;  /* 0x0000000f00007210 */ /* 0x004fca0007fbe0ff */
[----:B------:R0:W-:Y:S04]  /*72f70*/  STL [R1+0x1c34], R0 ;  /* 0x001c340001007387 */ /* 0x0001e80000100800 */
[----:B0-----:R-:W2:Y:S01]  /*72f80*/  LDL.LU R0, [R1+0x2834] ;  /* 0x0028340001007983 */ /* 0x001ea20000300800 */
[-C--:B---3--:R-:W-:Y:S02]  /*72f90*/  IADD3 R11, P6, R11, R15.reuse, RZ ;  /* 0x0000000f0b0b7210 */ /* 0x088fe40007fde0ff */
[-C--:B------:R-:W-:Y:S02]  /*72fa0*/  IADD3 R10, P1, R10, R15.reuse, RZ ;  /* 0x0000000f0a0a7210 */ /* 0x080fe40007f3e0ff */
[-C--:B------:R-:W-:Y:S02]  /*72fb0*/  IADD3 R16, P2, R16, R15.reuse, RZ ;  /* 0x0000000f10107210 */ /* 0x080fe40007f5e0ff */
[-C--:B----4-:R-:W-:Y:S01]  /*72fc0*/  IADD3 R17, P3, R17, R15.reuse, RZ ;  /* 0x0000000f11117210 */ /* 0x090fe20007f7e0ff */
[----:B------:R-:W-:Y:S01]  /*72fd0*/  STL [R1+0x1c2c], R11 ;  /* 0x001c2c0b01007387 */ /* 0x000fe20000100800 */
[----:B------:R-:W-:Y:S02]  /*72fe0*/  STL [R1+0x1c24], R10 ;  /* 0x001c240a01007387 */ /* 0x000fe40000100800 */
[----:B------:R-:W-:Y:S02]  /*72ff0*/  STL [R1+0x1c1c], R16 ;  /* 0x001c1c1001007387 */ /* 0x000fe40000100800 */
[----:B------:R-:W-:Y:S02]  /*73000*/  STL [R1+0x1c14], R17 ;  /* 0x001c141101007387 */ /* 0x000fe40000100800 */
[--C-:B--2---:R-:W-:Y:S01]  /*73010*/  IMAD.X R18, R18, 0x1, R0.reuse, P4 ;  /* 0x0000000112127824 */ /* 0x104fe200020e0600 */
[-C--:B------:R-:W-:Y:S01]  /*73020*/  IADD3 R19, P4, R19, R15.reuse, RZ ;  /* 0x0000000f13137210 */ /* 0x080fe20007f9e0ff */
[--C-:B------:R-:W-:Y:S01]  /*73030*/  IMAD.X R12, R12, 0x1, R0.reuse, P5 ;  /* 0x000000010c0c7824 */ /* 0x100fe200028e0600 */
[-C--:B------:R-:W-:Y:S01]  /*73040*/  IADD3 R9, P5, R9, R15.reuse, RZ ;  /* 0x0000000f09097210 */ /* 0x080fe20007fbe0ff */
[--C-:B------:R-:W-:Y:S01]  /*73050*/  IMAD.X R8, R8, 0x1, R0.reuse, P6 ;  /* 0x0000000108087824 */ /* 0x100fe200030e0600 */
[----:B------:R-:W-:Y:S01]  /*73060*/  STL [R1+0x1c38], R18 ;  /* 0x001c381201007387 */ /* 0x000fe20000100800 */
[-C--:B------:R-:W-:Y:S01]  /*73070*/  IADD3 R4, P6, R4, R15.reuse, RZ ;  /* 0x0000000f04047210 */ /* 0x080fe20007fde0ff */
[----:B------:R-:W-:Y:S02]  /*73080*/  STL [R1+0x1c0c], R19 ;  /* 0x001c0c1301007387 */ /* 0x000fe40000100800 */
        /* <DEDUP_REMOVED lines=28> */
[----:B------:R-:W-:Y:S02]  /*73250*/  STL [R1+0x1bf8], R21 ;  /* 0x001bf81501007387 */ /* 0x000fe40000100800 */
[--C-:B------:R-:W-:Y:S01]  /*73260*/  IMAD.X R29, R29, 0x1, R0.reuse, P2 ;  /* 0x000000011d1d7824 */ /* 0x100fe200010e0600 */
[----:B------:R-:W-:Y:S01]  /*73270*/  STL [R1+0x1bcc], R24 ;  /* 0x001bcc1801007387 */ /* 0x000fe20000100800 */
[----:B------:R-:W-:Y:S01]  /*73280*/  IADD3 R28, P2, R28, R15, RZ ;  /* 0x0000000f1c1c7210 */ /* 0x000fe20007f5e0ff */
[----:B------:R-:W-:Y:S02]  /*73290*/  STL [R1+0x1bf0], R20 ;  /* 0x001bf01401007387 */ /* 0x000fe40000100800 */
[----:B------:R-:W-:Y:S01]  /*732a0*/  STL [R1+0x1bc4], R13 ;  /* 0x001bc40d01007387 */ /* 0x000fe20000100800 */
[----:B------:R0:W-:Y:S01]  /*732b0*/  STL [R1+0x2830], R0 ;  /* 0x0028300001007387 */ /* 0x0001e20000100800 */
[----:B------:R-:W-:-:S02]  /*732c0*/  IMAD.X R2, R2, 0x1, R0, P3 ;  /* 0x0000000102027824 */ /* 0x000fc400018e0600 */
[----:B------:R-:W-:Y:S01]  /*732d0*/  STL [R1+0x1be8], R29 ;  /* 0x001be81d01007387 */ /* 0x000fe20000100800 */
[----:B0-----:R-:W2:Y:S01]  /*732e0*/  LDL.LU R0, [R1+0x1bb4] ;  /* 0x001bb40001007983 */ /* 0x001ea20000300800 */
[----:B------:R-:W-:Y:S02]  /*732f0*/  STL [R1+0x1bbc], R28 ;  /* 0x001bbc1c01007387 */ /* 0x000fe40000100800 */
[----:B------:R-:W3:Y:S02]  /*73300*/  LDL.LU R11, [R1+0x1ba4] ;  /* 0x001ba400010b7983 */ /* 0x000ee40000300800 */
[----:B------:R-:W-:Y:S01]  /*73310*/  STL [R1+0x1be0], R2 ;  /* 0x001be00201007387 */ /* 0x000fe20000100800 */
[----:B---3--:R0:W-:Y:S04]  /*73320*/  STL [R1+0x2824], R11 ;  /* 0x0028240b01007387 */ /* 0x0081e80000100800 */
[----:B0-----:R-:W3:Y:S04]  /*73330*/  LDL.LU R11, [R1+0x1bd0] ;  /* 0x001bd000010b7983 */ /* 0x001ee80000300800 */
[----:B---3--:R0:W-:Y:S04]  /*73340*/  STL [R1+0x2828], R11 ;  /* 0x0028280b01007387 */ /* 0x0081e80000100800 */
[----:B0-----:R-:W3:Y:S01]  /*73350*/  LDL.LU R11, [R1+0x1bac] ;  /* 0x001bac00010b7983 */ /* 0x001ee20000300800 */
[----:B--2---:R-:W-:-:S03]  /*73360*/  IADD3 R0, P3, R0, R15, RZ ;  /* 0x0000000f00007210 */ /* 0x004fc60007f7e0ff */
[----:B---3--:R0:W-:Y:S04]  /*73370*/  STL [R1+0x282c], R11 ;  /* 0x00282c0b01007387 */ /* 0x0081e80000100800 */
[----:B0-----:R-:W2:Y:S01]  /*73380*/  LDL.LU R11, [R1+0x1bd8] ;  /* 0x001bd800010b7983 */ /* 0x001ea20000300800 */
[----:B------:R-:W3:Y:S02]  /*73390*/  LDL.LU R10, [R1+0x1bc8] ;  /* 0x001bc800010a7983 */ /* 0x000ee40000300800 */
[----:B------:R-:W4:Y:S02]  /*733a0*/  LDL.LU R16, [R1+0x1b9c] ;  /* 0x001b9c0001107983 */ /* 0x000f240000300800 */
        /* <DEDUP_REMOVED lines=24> */
[----:B------:R0:W-:Y:S02]  /*73530*/  STL [R1+0x1bb4], R0 ;  /* 0x001bb40001007387 */ /* 0x0001e40000100800 */
[----:B0-----:R-:W2:Y:S02]  /*73540*/  LDL.LU R0, [R1+0x2830] ;  /* 0x0028300001007983 */ /* 0x001ea40000300800 */
[----:B--2---:R-:W-:-:S05]  /*73550*/  IMAD.X R11, R11, 0x1, R0, P4 ;  /* 0x000000010b0b7824 */ /* 0x004fca00020e0600 */
[----:B------:R0:W-:Y:S04]  /*73560*/  STL [R1+0x1bd8], R11 ;  /* 0x001bd80b01007387 */ /* 0x0001e80000100800 */
[----:B0-----:R-:W2:Y:S02]  /*73570*/  LDL.LU R11, [R1+0x282c] ;  /* 0x00282c00010b7983 */ /* 0x001ea40000300800 */
[----:B--2---:R-:W-:-:S05]  /*73580*/  IADD3 R11, P4, R11, R15, RZ ;  /* 0x0000000f0b0b7210 */ /* 0x004fca0007f9e0ff */
[----:B------:R0:W-:Y:S04]  /*73590*/  STL [R1+0x1bac], R11 ;  /* 0x001bac0b01007387 */ /* 0x0001e80000100800 */
[----:B0-----:R-:W2:Y:S02]  /*735a0*/  LDL.LU R11, [R1+0x2828] ;  /* 0x00282800010b7983 */ /* 0x001ea40000300800 */
[----:B--2---:R-:W-:-:S05]  /*735b0*/  IMAD.X R11, R11, 0x1, R0, P5 ;  /* 0x000000010b0b7824 */ /* 0x004fca00028e0600 */
[----:B------:R0:W-:Y:S04]  /*735c0*/  STL [R1+0x1bd0], R11 ;  /* 0x001bd00b01007387 */ /* 0x0001e80000100800 */
[----:B0-----:R-:W2:Y:S01]  /*735d0*/  LDL.LU R11, [R1+0x2824] ;  /* 0x00282400010b7983 */ /* 0x001ea20000300800 */
[--C-:B---3--:R-:W-:Y:S01]  /*735e0*/  IMAD.X R10, R10, 0x1, R0.reuse, P6 ;  /* 0x000000010a0a7824 */ /* 0x108fe200030e0600 */
[-C--:B----4-:R-:W-:Y:S01]  /*735f0*/  IADD3 R16, P6, R16, R15.reuse, RZ ;  /* 0x0000000f10107210 */ /* 0x090fe20007fde0ff */
[--C-:B------:R-:W-:Y:S01]  /*73600*/  IMAD.X R17, R17, 0x1, R0.reuse, P1 ;  /* 0x0000000111117824 */ /* 0x100fe200008e0600 */
[-C--:B------:R-:W-:Y:S01]  /*73610*/  IADD3 R18, P1, R18, R15.reuse, RZ ;  /* 0x0000000f12127210 */ /* 0x080fe20007f3e0ff */
        /* <DEDUP_REMOVED lines=16> */
[----:B------:R-:W-:Y:S01]  /*73720*/  IMAD.X R28, R28, 0x1, R0, P6 ;  /* 0x000000011c1c7824 */ /* 0x000fe200030e0600 */
[----:B------:R-:W-:-:S02]  /*73730*/  IADD3 R2, P6, R2, R15, RZ ;  /* 0x0000000f02027210 */ /* 0x000fc40007fde0ff */
[----:B--2---:R-:W-:-:S05]  /*73740*/  IADD3 R11, P5, R11, R15, RZ ;  /* 0x0000000f0b0b7210 */ /* 0x004fca0007fbe0ff */
[----:B------:R-:W-:Y:S01]  /*73750*/  STL [R1+0x1ba4], R11 ;  /* 0x001ba40b01007387 */ /* 0x000fe20000100800 */
[----:B------:R-:W-:Y:S02]  /*73760*/  STL [R1+0x1bc8], R10 ;  /* 0x001bc80a01007387 */ /* 0x000fe40000100800 */
[----:B------:R-:W-:Y:S02]  /*73770*/  STL [R1+0x1b9c], R16 ;  /* 0x001b9c1001007387 */ /* 0x000fe40000100800 */
[----:B------:R-:W-:Y:S01]  /*73780*/  STL [R1+0x1bc0], R17 ;  /* 0x001bc01101007387 */ /* 0x000fe20000100800 */
[----:B------:R-:W-:Y:S01]  /*73790*/  STL [R1+0x1b94], R18 ;  /* 0x001b941201007387 */ /* 0x000fe20000100800 */
[----:B------:R-:W-:Y:S02]  /*737a0*/  STL [R1+0x1bb8], R19 ;  /* 0x001bb81301007387 */ /* 0x000fe40000100800 */
[----:B------:R-:W-:Y:S02]  /*737b0*/  STL [R1+0x1b8c], R12 ;  /* 0x001b8c0c01007387 */ /* 0x000fe40000100800 */
[--C-:B------:R-:W-:Y:S01]  /*737c0*/  IMAD.X R7, R7, 0x1, R0.reuse, P5 ;  /* 0x0000000107077824 */ /* 0x100fe200028e0600 */
[----:B------:R-:W-:Y:S01]  /*737d0*/  STL [R1+0x1bb0], R9 ;  /* 0x001bb00901007387 */ /* 0x000fe20000100800 */
[----:B------:R-:W-:Y:S01]  /*737e0*/  IADD3 R6, P5, R6, R15, RZ ;  /* 0x0000000f06067210 */ /* 0x000fe20007fbe0ff */
        /* <DEDUP_REMOVED lines=11> */
[----:B------:R-:W-:-:S02]  /*738a0*/  IMAD.X R13, R13, 0x1, R0, P5 ;  /* 0x000000010d0d7824 */ /* 0x000fc400028e0600 */
[----:B------:R-:W-:Y:S02]  /*738b0*/  STL [R1+0x1b80], R25 ;  /* 0x001b801901007387 */ /* 0x000fe40000100800 */
[----:B------:R-:W-:Y:S01]  /*738c0*/  STL [R1+0x1b54], R21 ;  /* 0x001b541501007387 */ /* 0x000fe20000100800 */
[----:B------:R-:W-:Y:S01]  /*738d0*/  IADD3 R29, P5, R29, R15, RZ ;  /* 0x0000000f1d1d7210 */ /* 0x000fe20007fbe0ff */
[----:B------:R-:W-:Y:S01]  /*738e0*/  STL [R1+0x1b78], R24 ;  /* 0x001b781801007387 */ /* 0x000fe20000100800 */
[----:B------:R-:W-:Y:S02]  /*738f0*/  STL [R1+0x1b4c], R20 ;  /* 0x001b4c1401007387 */ /* 0x000fe40000100800 */
[----:B------:R-:W-:Y:S02]  /*73900*/  STL [R1+0x1b70], R13 ;  /* 0x001b700d01007387 */ /* 0x000fe40000100800 */
[----:B------:R0:W-:Y:S01]  /*73910*/  STL [R1+0x2820], R15 ;  /* 0x0028200f01007387 */ /* 0x0001e20000100800 */
[----:B------:R-:W-:Y:S04]  /*73920*/  STL [R1+0x1b44], R29 ;  /* 0x001b441d01007387 */ /* 0x000fe80000100800 */
        /* <DEDUP_REMOVED lines=8> */
[----:B--2---:R-:W-:-:S03]  /*739b0*/  IMAD.X R15, R15, 0x1, R0, P1 ;  /* 0x000000010f0f7824 */ /* 0x004fc600008e0600 */
        /* <DEDUP_REMOVED lines=30> */
[----:B--2---:R-:W-:-:S05]  /*73ba0*/  IADD3 R11, P1, R11, R15, RZ ;  /* 0x0000000f0b0b7210 */ /* 0x004fca0007f3e0ff */
[----:B------:R0:W-:Y:S04]  /*73bb0*/  STL [R1+0x1b34], R11 ;  /* 0x001b340b01007387 */ /* 0x0001e80000100800 */
[----:B0-----:R-:W2:Y:S02]  /*73bc0*/  LDL.LU R11, [R1+0x281c] ;  /* 0x00281c00010b7983 */ /* 0x001ea40000300800 */
[----:B--2---:R-:W-:-:S05]  /*73bd0*/  IMAD.X R11, R11, 0x1, R0, P2 ;  /* 0x000000010b0b7824 */ /* 0x004fca00010e0600 */
[----:B------:R0:W-:Y:S04]  /*73be0*/  STL [R1+0x1b58], R11 ;  /* 0x001b580b01007387 */ /* 0x0001e80000100800 */
[----:B0-----:R-:W2:Y:S02]  /*73bf0*/  LDL.LU R11, [R1+0x2818] ;  /* 0x00281800010b7983 */ /* 0x001ea40000300800 */
[----:B--2---:R-:W-:-:S05]  /*73c00*/  IADD3 R11, P2, R11, R15, RZ ;  /* 0x0000000f0b0b7210 */ /* 0x004fca0007f5e0ff */
[----:B------:R0:W-:Y:S04]  /*73c10*/  STL [R1+0x1b2c], R11 ;  /* 0x001b2c0b01007387 */ /* 0x0001e80000100800 */
[----:B0-----:R-:W2:Y:S01]  /*73c20*/  LDL.LU R11, [R1+0x2814] ;  /* 0x00281400010b7983 */ /* 0x001ea20000300800 */
[--C-:B----4-:R-:W-:Y:S01]  /*73c30*/  IMAD.X R16, R16, 0x1, R0.reuse, P4 ;  /* 0x0000000110107824 */ /* 0x110fe200020e0600 */
        /* <DEDUP_REMOVED lines=18> */
[----:B------:R-:W-:Y:S01]  /*73d60*/  IADD3 R13, P2, R13, R15, RZ ;  /* 0x0000000f0d0d7210 */ /* 0x000fe20007f5e0ff */
[----:B------:R-:W-:-:S02]  /*73d70*/  IMAD.X R2, R2, 0x1, R0, P4 ;  /* 0x0000000102027824 */ /* 0x000fc400020e0600 */
[----:B--2---:R-:W-:Y:S01]  /*73d80*/  IMAD.X R11, R11, 0x1, R0, P3 ;  /* 0x000000010b0b7824 */ /* 0x004fe200018e0600 */
[----:B---3--:R-:W-:-:S04]  /*73d90*/  IADD3 R10, P3, R10, R15, RZ ;  /* 0x0000000f0a0a7210 */ /* 0x008fc80007f7e0ff */
[----:B------:R-:W-:Y:S01]  /*73da0*/  STL [R1+0x1b50], R11 ;  /* 0x001b500b01007387 */ /* 0x000fe20000100800 */
[----:B------:R-:W-:Y:S02]  /*73db0*/  STL [R1+0x1b24], R10 ;  /* 0x001b240a01007387 */ /* 0x000fe40000100800 */
[----:B------:R-:W-:Y:S02]  /*73dc0*/  STL [R1+0x1b48], R16 ;  /* 0x001b481001007387 */ /* 0x000fe40000100800 */
[----:B------:R-:W-:Y:S01]  /*73dd0*/  STL [R1+0x1b1c], R17 ;  /* 0x001b1c1101007387 */ /* 0x000fe20000100800 */
[----:B------:R-:W-:Y:S01]  /*73de0*/  STL [R1+0x1b40], R18 ;  /* 0x001b401201007387 */ /* 0x000fe20000100800 */
[----:B------:R-:W-:Y:S02]  /*73df0*/  STL [R1+0x1b14], R19 ;  /* 0x001b141301007387 */ /* 0x000fe40000100800 */
[----:B------:R-:W-:Y:S02]  /*73e00*/  STL [R1+0x1b38], R12 ;  /* 0x001b380c01007387 */ /* 0x000fe40000100800 */
[----:B------:R-:W-:Y:S02]  /*73e10*/  STL [R1+0x1b0c], R9 ;  /* 0x001b0c0901007387 */ /* 0x000fe40000100800 */
[--C-:B------:R-:W-:Y:S01]  /*73e20*/  IMAD.X R6, R6, 0x1, R0.reuse, P3 ;  /* 0x0000000106067824 */ /* 0x100fe200018e0600 */
[----:B------:R-:W-:Y:S01]  /*73e30*/  STL [R1+0x1b30], R8 ;  /* 0x001b300801007387 */ /* 0x000fe20000100800 */
[-C--:B------:R-:W-:Y:S01]  /*73e40*/  IADD3 R14, P3, R14, R15.reuse, RZ ;  /* 0x0000000f0e0e7210 */ /* 0x080fe20007f7e0ff */
        /* <DEDUP_REMOVED lines=10> */
[----:B------:R-:W-:Y:S01]  /*73ef0*/  IMAD.X R29, R29, 0x1, R0, P3 ;  /* 0x000000011d1d7824 */ /* 0x000fe200018e0600 */
[----:B------:R-:W-:Y:S01]  /*73f00*/  STL [R1+0x1adc], R25 ;  /* 0x001adc1901007387 */ /* 0x000fe20000100800 */
[-C--:B------:R-:W-:Y:S01]  /*73f10*/  IADD3 R28, P3, R28, R15.reuse, RZ ;  /* 0x0000000f1c1c7210 */ /* 0x080fe20007f7e0ff */
[----:B------:R-:W-:Y:S02]  /*73f20*/  STL [R1+0x1b00], R21 ;  /* 0x001b001501007387 */ /* 0x000fe40000100800 */
[----:B------:R-:W-:Y:S01]  /*73f30*/  STL [R1+0x1ad4], R24 ;  /* 0x001ad41801007387 */ /* 0x000fe20000100800 */
[----:B------:R-:W-:Y:S01]  /*73f40*/  STL [R1+0x1af8], R20 ;  /* 0x001af81401007387 */ /* 0x000fe20000100800 */
[----:B------:R-:W-:Y:S02]  /*73f50*/  STL [R1+0x1acc], R13 ;  /* 0x001acc0d01007387 */ /* 0x000fe40000100800 */
[----:B------:R0:W-:Y:S02]  /*73f60*/  STL [R1+0x1ac4], R28 ;  /* 0x001ac41c01007387 */ /* 0x0001e40000100800 */
[----:B------:R-:W-:Y:S01]  /*73f70*/  STL [R1+0x1af0], R29 ;  /* 0x001af01d01007387 */ /* 0x000fe20000100800 */
[----:B0-----:R-:W2:Y:S01]  /*73f80*/  LDL.LU R28, [R1+0x1abc] ;  /* 0x001abc00011c7983 */ /* 0x001ea20000300800 */
[----:B------:R0:W-:Y:S03]  /*73f90*/  STL [R1+0x1ae8], R2 ;  /* 0x001ae80201007387 */ /* 0x0001e60000100800 */
[----:B0-----:R-:W3:Y:S01]  /*73fa0*/  LDL.LU R2, [R1+0x1ae0] ;  /* 0x001ae00001027983 */ /* 0x001ee20000300800 */
[----:B------:R-:W4:Y:S03]  /*73fb0*/  LDL.LU R11, [R1+0x1aac] ;  /* 0x001aac00010b7983 */ /* 0x000f260000300800 */
[----:B----4-:R0:W-:Y:S04]  /*73fc0*/  STL [R1+0x280c], R11 ;  /* 0x00280c0b01007387 */ /* 0x0101e80000100800 */
[----:B0-----:R-:W4:Y:S01]  /*73fd0*/  LDL.LU R11, [R1+0x1ad8] ;  /* 0x001ad800010b7983 */ /* 0x001f220000300800 */
[----:B--2---:R-:W-:-:S03]  /*73fe0*/  IADD3 R28, P4, R28, R15, RZ ;  /* 0x0000000f1c1c7210 */ /* 0x004fc60007f9e0ff */
[----:B----4-:R0:W-:Y:S04]  /*73ff0*/  STL [R1+0x2810], R11 ;  /* 0x0028100b01007387 */ /* 0x0101e80000100800 */
        /* <DEDUP_REMOVED lines=23> */
[----:B---3--:R-:W-:Y:S01]  /*74170*/  IMAD.X R2, R2, 0x1, R0, P5 ;  /* 0x0000000102027824 */ /* 0x008fe200028e0600 */
[----:B------:R-:W3:Y:S01]  /*74180*/  LDL.LU R13, [R1+0x1a78] ;  /* 0x001a7800010d7983 */ /* 0x000ee20000300800 */
[----:B------:R-:W3:Y:S02]  /*74190*/  LDL.LU R29, [R1+0x1a4c] ;  /* 0x001a4c00011d7983 */ /* 0x000ee40000300800 */
[----:B------:R0:W-:Y:S02]  /*741a0*/  STL [R1+0x1abc], R28 ;  /* 0x001abc1c01007387 */ /* 0x0001e40000100800 */
[----:B0-----:R-:W3:Y:S01]  /*741b0*/  LDL.LU R28, [R1+0x1a70] ;  /* 0x001a7000011c7983 */ /* 0x001ee20000300800 */
[----:B------:R0:W-:Y:S03]  /*741c0*/  STL [R1+0x1ae0], R2 ;  /* 0x001ae00201007387 */ /* 0x0001e60000100800 */
[----:B0-----:R-:W3:Y:S01]  /*741d0*/  LDL.LU R2, [R1+0x1a44] ;  /* 0x001a440001027983 */ /* 0x001ee20000300800 */
[----:B--2---:R-:W-:-:S05]  /*741e0*/  IADD3 R11, P5, R11, R15, RZ ;  /* 0x0000000f0b0b7210 */ /* 0x004fca0007fbe0ff */
[----:B------:R0:W-:Y:S04]  /*741f0*/  STL [R1+0x1ab4], R11 ;  /* 0x001ab40b01007387 */ /* 0x0001e80000100800 */
[----:B0-----:R-:W2:Y:S02]  /*74200*/  LDL.LU R11, [R1+0x2810] ;  /* 0x00281000010b7983 */ /* 0x001ea40000300800 */
[----:B--2---:R-:W-:-:S05]  /*74210*/  IMAD.X R11, R11, 0x1, R0, P6 ;  /* 0x000000010b0b7824 */ /* 0x004fca00030e0600 */
        /* <DEDUP_REMOVED lines=43> */
[--C-:B---3--:R-:W-:Y:S01]  /*744d0*/  IMAD.X R13, R13, 0x1, R0.reuse, P6 ;  /* 0x000000010d0d7824 */ /* 0x108fe200030e0600 */
[----:B------:R-:W-:Y:S01]  /*744e0*/  STL [R1+0x1a64], R22 ;  /* 0x001a641601007387 */ /* 0x000fe20000100800 */
[----:B------:R-:W-:Y:S02]  /*744f0*/  STL [R1+0x1a88], R25 ;  /* 0x001a881901007387 */ /* 0x000fe40000100800 */
[----:B------:R-:W-:Y:S01]  /*74500*/  STL [R1+0x1a5c], R21 ;  /* 0x001a5c1501007387 */ /* 0x000fe20000100800 */
[-C--:B------:R-:W-:Y:S01]  /*74510*/  IADD3 R29, P6, R29, R15.reuse, RZ ;  /* 0x0000000f1d1d7210 */ /* 0x080fe20007fde0ff */
[----:B------:R-:W-:Y:S01]  /*74520*/  STL [R1+0x1a80], R24 ;  /* 0x001a801801007387 */ /* 0x000fe20000100800 */
[----:B------:R0:W-:Y:S02]  /*74530*/  STL [R1+0x1a78], R13 ;  /* 0x001a780d01007387 */ /* 0x0001e40000100800 */
[----:B------:R-:W-:Y:S01]  /*74540*/  STL [R1+0x1a54], R20 ;  /* 0x001a541401007387 */ /* 0x000fe20000100800 */
[----:B0-----:R-:W2:Y:S01]  /*74550*/  LDL.LU R13, [R1+0x1a68] ;  /* 0x001a6800010d7983 */ /* 0x001ea20000300800 */
[----:B------:R0:W-:Y:S03]  /*74560*/  STL [R1+0x1a4c], R29 ;  /* 0x001a4c1d01007387 */ /* 0x0001e60000100800 */
[----:B0-----:R-:W3:Y:S01]  /*74570*/  LDL.LU R29, [R1+0x1a3c] ;  /* 0x001a3c00011d7983 */ /* 0x001ee20000300800 */
[----:B------:R-:W4:Y:S02]  /*74580*/  LDL.LU R11, [R1+0x1a58] ;  /* 0x001a5800010b7983 */ /* 0x000f240000300800 */
[--C-:B------:R-:W-:Y:S01]  /*74590*/  IMAD.X R28, R28, 0x1, R0.reuse, P1 ;  /* 0x000000011c1c7824 */ /* 0x100fe200008e0600 */
[-C--:B------:R-:W-:Y:S01]  /*745a0*/  IADD3 R2, P1, R2, R15.reuse, RZ ;  /* 0x0000000f02027210 */ /* 0x080fe20007f3e0ff */
[----:B----4-:R0:W-:Y:S03]  /*745b0*/  STL [R1+0x2804], R11 ;  /* 0x0028040b01007387 */ /* 0x0101e60000100800 */
[----:B------:R-:W-:Y:S01]  /*745c0*/  STL [R1+0x1a70], R28 ;  /* 0x001a701c01007387 */ /* 0x000fe20000100800 */
[----:B0-----:R-:W4:Y:S01]  /*745d0*/  LDL.LU R11, [R1+0x1a34] ;  /* 0x001a3400010b7983 */ /* 0x001f220000300800 */
[----:B------:R-:W-:Y:S02]  /*745e0*/  STL [R1+0x1a44], R2 ;  /* 0x001a440201007387 */ /* 0x000fe40000100800 */
[--C-:B--2---:R-:W-:Y:S01]  /*745f0*/  IMAD.X R13, R13, 0x1, R0.reuse, P2 ;  /* 0x000000010d0d7824 */ /* 0x104fe200010e0600 */
        /* <DEDUP_REMOVED lines=24> */
[----:B---3--:R-:W-:Y:S01]  /*74780*/  IADD3 R29, P2, R29, R15, RZ ;  /* 0x0000000f1d1d7210 */ /* 0x008fe20007f5e0ff */
[----:B------:R-:W3:Y:S01]  /*74790*/  LDL.LU R24, [R1+0x19d4] ;  /* 0x0019d40001187983 */ /* 0x000ee20000300800 */
[----:B------:R-:W3:Y:S02]  /*747a0*/  LDL.LU R20, [R1+0x19f8] ;  /* 0x0019f80001147983 */ /* 0x000ee40000300800 */
[----:B------:R0:W-:Y:S02]  /*747b0*/  STL [R1+0x1a68], R13 ;  /* 0x001a680d01007387 */ /* 0x0001e40000100800 */
[----:B0-----:R-:W3:Y:S01]  /*747c0*/  LDL.LU R13, [R1+0x19cc] ;  /* 0x0019cc00010d7983 */ /* 0x001ee20000300800 */
[----:B------:R0:W-:Y:S03]  /*747d0*/  STL [R1+0x1a3c], R29 ;  /* 0x001a3c1d01007387 */ /* 0x0001e60000100800 */
[----:B0-----:R-:W3:Y:S01]  /*747e0*/  LDL.LU R29, [R1+0x19f0] ;  /* 0x0019f000011d7983 */ /* 0x001ee20000300800 */
        /* <DEDUP_REMOVED lines=25> */
[-C--:B---3--:R-:W-:Y:S01]  /*74980*/  IADD3 R24, P3, R24, R15.reuse, RZ ;  /* 0x0000000f18187210 */ /* 0x088fe20007f7e0ff */
[----:B--2---:R-:W-:Y:S01]  /*74990*/  IMAD.X R11, R11, 0x1, R0, P4 ;  /* 0x000000010b0b7824 */ /* 0x004fe200020e0600 */
[----:B------:R-:W-:-:S04]  /*749a0*/  IADD3 R10, P4, R10, R15, RZ ;  /* 0x0000000f0a0a7210 */ /* 0x000fc80007f9e0ff */
        /* <DEDUP_REMOVED lines=22> */
[----:B------:R0:W-:Y:S02]  /*74b10*/  STL [R1+0x19dc], R28 ;  /* 0x0019dc1c01007387 */ /* 0x0001e40000100800 */
[----:B------:R-:W-:Y:S01]  /*74b20*/  STL [R1+0x1a08], R21 ;  /* 0x001a081501007387 */ /* 0x000fe20000100800 */
[----:B0-----:R-:W2:Y:S01]  /*74b30*/  LDL.LU R28, [R1+0x19c4] ;  /* 0x0019c400011c7983 */ /* 0x001ea20000300800 */
[----:B------:R0:W-:Y:S03]  /*74b40*/  STL [R1+0x1a00], R2 ;  /* 0x001a000201007387 */ /* 0x0001e60000100800 */
[----:B0-----:R-:W3:Y:S01]  /*74b50*/  LDL.LU R2, [R1+0x19e8] ;  /* 0x0019e80001027983 */ /* 0x001ee20000300800 */
[----:B------:R-:W-:Y:S02]  /*74b60*/  STL [R1+0x19d4], R24 ;  /* 0x0019d41801007387 */ /* 0x000fe40000100800 */
[----:B------:R-:W4:Y:S02]  /*74b70*/  LDL.LU R11, [R1+0x19b4] ;  /* 0x0019b400010b7983 */ /* 0x000f240000300800 */
[----:B------:R-:W-:Y:S01]  /*74b80*/  IMAD.X R20, R20, 0x1, R0, P4 ;  /* 0x0000000114147824 */ /* 0x000fe200020e0600 */
[----:B------:R-:W-:-:S04]  /*74b90*/  IADD3 R13, P4, R13, R15, RZ ;  /* 0x0000000f0d0d7210 */ /* 0x000fc80007f9e0ff */
[----:B------:R-:W-:Y:S04]  /*74ba0*/  STL [R1+0x19f8], R20 ;  /* 0x0019f81401007387 */ /* 0x000fe80000100800 */
[----:B----4-:R0:W-:Y:S01]  /*74bb0*/  STL [R1+0x27fc], R11 ;  /* 0x0027fc0b01007387 */ /* 0x0101e20000100800 */
[----:B------:R-:W-:Y:S03]  /*74bc0*/  STL [R1+0x19cc], R13 ;  /* 0x0019cc0d01007387 */ /* 0x000fe60000100800 */
[----:B0-----:R-:W4:Y:S01]  /*74bd0*/  LDL.LU R11, [R1+0x19e0] ;  /* 0x0019e000010b7983 */ /* 0x001f220000300800 */
[----:B------:R-:W-:-:S05]  /*74be0*/  IMAD.X R29, R29, 0x1, R0, P5 ;  /* 0x000000011d1d7824 */ /* 0x000fca00028e0600 */
[----:B------:R-:W-:Y:S04]  /*74bf0*/  STL [R1+0x19f0], R29 ;  /* 0x0019f01d01007387 */ /* 0x000fe80000100800 */
[----:B----4-:R0:W-:Y:S04]  /*74c00*/  STL [R1+0x2800], R11 ;  /* 0x0028000b01007387 */ /* 0x0101e80000100800 */
        /* <DEDUP_REMOVED lines=19> */
[----:B--2---:R-:W-:Y:S01]  /*74d40*/  IADD3 R28, P5, R28, R15, RZ ;  /* 0x0000000f1c1c7210 */ /* 0x004fe20007fbe0ff */
[----:B------:R-:W2:Y:S01]  /*74d50*/  LDL.LU R13, [R1+0x1990] ;  /* 0x00199000010d7983 */ /* 0x000ea20000300800 */
[----:B------:R-:W2:Y:S02]  /*74d60*/  LDL.LU R29, [R1+0x1964] ;  /* 0x00196400011d7983 */ /* 0x000ea40000300800 */
[----:B---3--:R-:W-:-:S02]  /*74d70*/  IMAD.X R2, R2, 0x1, R0, P6 ;  /* 0x0000000102027824 */ /* 0x008fc400030e0600 */
[----:B------:R-:W3:Y:S01]  /*74d80*/  LDL.LU R25, [R1+0x1988] ;  /* 0x0019880001197983 */ /* 0x000ee20000300800 */
[----:B------:R-:W2:Y:S01]  /*74d90*/  LDL.LU R21, [R1+0x195c] ;  /* 0x00195c0001157983 */ /* 0x000ea20000300800 */
[----:B------:R0:W-:Y:S02]  /*74da0*/  STL [R1+0x19c4], R28 ;  /* 0x0019c41c01007387 */ /* 0x0001e40000100800 */
[----:B------:R-:W2:Y:S02]  /*74db0*/  LDL.LU R24, [R1+0x1980] ;  /* 0x0019800001187983 */ /* 0x000ea40000300800 */
[----:B------:R1:W-:Y:S01]  /*74dc0*/  STL [R1+0x19e8], R2 ;  /* 0x0019e80201007387 */ /* 0x0003e20000100800 */
[----:B------:R-:W2:Y:S04]  /*74dd0*/  LDL.LU R20, [R1+0x1954] ;  /* 0x0019540001147983 */ /* 0x000ea80000300800 */
[----:B0-----:R-:W2:Y:S01]  /*74de0*/  LDL.LU R28, [R1+0x1978] ;  /* 0x00197800011c7983 */ /* 0x001ea20000300800 */
[----:B-1----:R-:W2:Y:S01]  /*74df0*/  LDL.LU R2, [R1+0x194c] ;  /* 0x00194c0001027983 */ /* 0x002ea20000300800 */
[----:B----4-:R-:W-:-:S05]  /*74e00*/  IADD3 R11, P6, R11, R15, RZ ;  /* 0x0000000f0b0b7210 */ /* 0x010fca0007fde0ff */
[----:B------:R0:W-:Y:S04]  /*74e10*/  STL [R1+0x19bc], R11 ;  /* 0x0019bc0b01007387 */ /* 0x0001e80000100800 */
[----:B0-----:R-:W4:Y:S02]  /*74e20*/  LDL.LU R11, [R1+0x2800] ;  /* 0x00280000010b7983 */ /* 0x001f240000300800 */
[----:B----4-:R-:W-:-:S05]  /*74e30*/  IMAD.X R11, R11, 0x1, R0, P1 ;  /* 0x000000010b0b7824 */ /* 0x010fca00008e0600 */
[----:B------:R0:W-:Y:S04]  /*74e40*/  STL [R1+0x19e0], R11 ;  /* 0x0019e00b01007387 */ /* 0x0001e80000100800 */
[----:B0-----:R-:W4:Y:S01]  /*74e50*/  LDL.LU R11, [R1+0x27fc] ;  /* 0x0027fc00010b7983 */ /* 0x001f220000300800 */
        /* <DEDUP_REMOVED lines=15> */
[--C-:B--2---:R-:W-:Y:S01]  /*74f50*/  IMAD.X R13, R13, 0x1, R0.reuse, P5 ;  /* 0x000000010d0d7824 */ /* 0x104fe200028e0600 */
[-C--:B------:R-:W-:Y:S02]  /*74f60*/  IADD3 R22, P4, R22, R15.reuse, RZ ;  /* 0x0000000f16167210 */ /* 0x080fe40007f9e0ff */
[-C--:B------:R-:W-:Y:S01]  /*74f70*/  IADD3 R29, P5, R29, R15.reuse, RZ ;  /* 0x0000000f1d1d7210 */ /* 0x080fe20007fbe0ff */
[----:B---3--:R-:W-:Y:S01]  /*74f80*/  IMAD.X R25, R25, 0x1, R0, P6 ;  /* 0x0000000119197824 */ /* 0x008fe200030e0600 */
[-C--:B------:R-:W-:Y:S02]  /*74f90*/  IADD3 R21, P6, R21, R15.reuse, RZ ;  /* 0x0000000f15157210 */ /* 0x080fe40007fde0ff */
[----:B----4-:R-:W-:-:S05]  /*74fa0*/  IADD3 R11, P1, R11, R15, RZ ;  /* 0x0000000f0b0b7210 */ /* 0x010fca0007f3e0ff */
        /* <DEDUP_REMOVED lines=20> */
[----:B------:R0:W-:Y:S01]  /*750f0*/  STL [R1+0x1990], R13 ;  /* 0x0019900d01007387 */ /* 0x0001e20000100800 */
[----:B------:R-:W-:Y:S02]  /*75100*/  STL [R1+0x196c], R22 ;  /* 0x00196c1601007387 */ /* 0x000fe40000100800 */
[--C-:B------:R-:W-:Y:S01]  /*75110*/  IMAD.X R24, R24, 0x1, R0.reuse, P1 ;  /* 0x0000000118187824 */ /* 0x100fe200008e0600 */
[----:B0-----:R-:W2:Y:S01]  /*75120*/  LDL.LU R13, [R1+0x1970] ;  /* 0x00197000010d7983 */ /* 0x001ea20000300800 */
[----:B------:R0:W-:Y:S03]  /*75130*/  STL [R1+0x1964], R29 ;  /* 0x0019641d01007387 */ /* 0x0001e60000100800 */
[----:B0-----:R-:W3:Y:S01]  /*75140*/  LDL.LU R29, [R1+0x1944] ;  /* 0x00194400011d7983 */ /* 0x001ee20000300800 */
[----:B------:R-:W-:Y:S02]  /*75150*/  STL [R1+0x1988], R25 ;  /* 0x0019881901007387 */ /* 0x000fe40000100800 */
[----:B------:R-:W-:Y:S02]  /*75160*/  STL [R1+0x195c], R21 ;  /* 0x00195c1501007387 */ /* 0x000fe40000100800 */
[----:B------:R-:W-:Y:S01]  /*75170*/  STL [R1+0x1980], R24 ;  /* 0x0019801801007387 */ /* 0x000fe20000100800 */
[----:B------:R-:W4:Y:S01]  /*75180*/  LDL.LU R11, [R1+0x1960] ;  /* 0x00196000010b7983 */ /* 0x000f220000300800 */
[----:B------:R-:W-:Y:S01]  /*75190*/  IADD3 R20, P1, R20, R15, RZ ;  /* 0x0000000f14147210 */ /* 0x000fe20007f3e0ff */
[----:B------:R-:W-:-:S04]  /*751a0*/  IMAD.X R28, R28, 0x1, R0, P2 ;  /* 0x000000011c1c7824 */ /* 0x000fc800010e0600 */
[----:B------:R-:W-:Y:S04]  /*751b0*/  STL [R1+0x1954], R20 ;  /* 0x0019541401007387 */ /* 0x000fe80000100800 */
[----:B----4-:R0:W-:Y:S01]  /*751c0*/  STL [R1+0x27f4], R11 ;  /* 0x0027f40b01007387 */ /* 0x0101e20000100800 */
[----:B------:R-:W-:Y:S03]  /*751d0*/  STL [R1+0x1978], R28 ;  /* 0x0019781c01007387 */ /* 0x000fe60000100800 */
[----:B0-----:R-:W4:Y:S01]  /*751e0*/  LDL.LU R11, [R1+0x193c] ;  /* 0x00193c00010b7983 */ /* 0x001f220000300800 */
[----:B------:R-:W-:-:S05]  /*751f0*/  IADD3 R2, P2, R2, R15, RZ ;  /* 0x0000000f02027210 */ /* 0x000fca0007f5e0ff */
[----:B------:R-:W-:Y:S01]  /*75200*/  STL [R1+0x194c], R2 ;  /* 0x00194c0201007387 */ /* 0x000fe20000100800 */
[----:B--2---:R-:W-:-:S03]  /*75210*/  IMAD.X R13, R13, 0x1, R0, P3 ;  /* 0x000000010d0d7824 */ /* 0x004fc600018e0600 */
        /* <DEDUP_REMOVED lines=24> */
[----:B------:R-:W3:Y:S01]  /*753a0*/  LDL.LU R25, [R1+0x18e4] ;  /* 0x0018e40001197983 */ /* 0x000ee20000300800 */
[----:B------:R1:W-:Y:S01]  /*753b0*/  STL [R1+0x1944], R29 ;  /* 0x0019441d01007387 */ /* 0x0003e20000100800 */
[----:B------:R-:W3:Y:S02]  /*753c0*/  LDL.LU R21, [R1+0x1908] ;  /* 0x0019080001157983 */ /* 0x000ee40000300800 */
[----:B------:R-:W3:Y:S02]  /*753d0*/  LDL.LU R24, [R1+0x18dc] ;  /* 0x0018dc0001187983 */ /* 0x000ee40000300800 */
[----:B------:R-:W3:Y:S01]  /*753e0*/  LDL.LU R20, [R1+0x1900] ;  /* 0x0019000001147983 */ /* 0x000ee20000300800 */
[----:B0-----:R-:W3:Y:S01]  /*753f0*/  LDL.LU R13, [R1+0x18d4] ;  /* 0x0018d400010d7983 */ /* 0x001ee20000300800 */
[----:B-1----:R-:W3:Y:S02]  /*75400*/  LDL.LU R29, [R1+0x18f8] ;  /* 0x0018f800011d7983 */ /* 0x002ee40000300800 */
        /* <DEDUP_REMOVED lines=22> */
[--C-:B------:R-:W-:Y:S01]  /*75570*/  IMAD.X R22, R22, 0x1, R0.reuse, P3 ;  /* 0x0000000116167824 */ /* 0x100fe200018e0600 */
[-C--:B------:R-:W-:Y:S01]  /*75580*/  IADD3 R25, P3, R25, R15.reuse, RZ ;  /* 0x0000000f19197210 */ /* 0x080fe20007f7e0ff */
[--C-:B------:R-:W-:Y:S01]  /*75590*/  IMAD.X R21, R21, 0x1, R0.reuse, P4 ;  /* 0x0000000115157824 */ /* 0x100fe200020e0600 */
[-C--:B------:R-:W-:Y:S01]  /*755a0*/  IADD3 R24, P4, R24, R15.reuse, RZ ;  /* 0x0000000f18187210 */ /* 0x080fe20007f9e0ff */
        /* <DEDUP_REMOVED lines=26> */
[----:B------:R-:W-:Y:S02]  /*75750*/  STL [R1+0x1910], R22 ;  /* 0x0019101601007387 */ /* 0x000fe40000100800 */
[----:B------:R-:W-:Y:S01]  /*75760*/  STL [R1+0x18e4], R25 ;  /* 0x0018e41901007387 */ /* 0x000fe20000100800 */
[----:B------:R-:W-:Y:S01]  /*75770*/  STL [R1+0x1908], R21 ;  /* 0x0019081501007387 */ /* 0x000fe20000100800 */
        /* <DEDUP_REMOVED lines=9> */
[----:B------:R-:W-:Y:S01]  /*75810*/  STL [R1+0x18f8], R29 ;  /* 0x0018f81d01007387 */ /* 0x000fe20000100800 */
        /* <DEDUP_REMOVED lines=19> */
[----:B---3--:R-:W-:-:S02]  /*75950*/  IMAD.X R2, R2, 0x1, R0, P1 ;  /* 0x0000000102027824 */ /* 0x008fc400008e0600 */
[----:B------:R-:W3:Y:S02]  /*75960*/  LDL.LU R23, [R1+0x18a0] ;  /* 0x0018a00001177983 */ /* 0x000ee40000300800 */
[----:B------:R-:W3:Y:S01]  /*75970*/  LDL.LU R22, [R1+0x1874] ;  /* 0x0018740001167983 */ /* 0x000ee20000300800 */
[----:B------:R0:W-:Y:S01]  /*75980*/  STL [R1+0x18cc], R28 ;  /* 0x0018cc1c01007387 */ /* 0x0001e20000100800 */
[----:B------:R-:W3:Y:S02]  /*75990*/  LDL.LU R25, [R1+0x1898] ;  /* 0x0018980001197983 */ /* 0x000ee40000300800 */
[----:B------:R1:W-:Y:S02]  /*759a0*/  STL [R1+0x18f0], R2 ;  /* 0x0018f00201007387 */ /* 0x0003e40000100800 */
[----:B------:R-:W3:Y:S01]  /*759b0*/  LDL.LU R21, [R1+0x186c] ;  /* 0x00186c0001157983 */ /* 0x000ee20000300800 */
[----:B------:R-:W3:Y:S01]  /*759c0*/  LDL.LU R24, [R1+0x1890] ;  /* 0x0018900001187983 */ /* 0x000ee20000300800 */
[----:B------:R-:W3:Y:S02]  /*759d0*/  LDL.LU R20, [R1+0x1864] ;  /* 0x0018640001147983 */ /* 0x000ee40000300800 */
[----:B------:R-:W3:Y:S02]  /*759e0*/  LDL.LU R13, [R1+0x1888] ;  /* 0x00188800010d7983 */ /* 0x000ee40000300800 */
[----:B------:R-:W3:Y:S01]  /*759f0*/  LDL.LU R29, [R1+0x185c] ;  /* 0x00185c00011d7983 */ /* 0x000ee20000300800 */
[----:B0-----:R-:W3:Y:S01]  /*75a00*/  LDL.LU R28, [R1+0x1880] ;  /* 0x00188000011c7983 */ /* 0x001ee20000300800 */
[----:B-1----:R-:W3:Y:S01]  /*75a10*/  LDL.LU R2, [R1+0x1854] ;  /* 0x0018540001027983 */ /* 0x002ee20000300800 */
        /* <DEDUP_REMOVED lines=8> */
[----:B------:R-:W-:Y:S01]  /*75aa0*/  IMAD.X R3, R3, 0x1, R0, P4 ;  /* 0x0000000103037824 */ /* 0x000fe200020e0600 */
[----:B--2---:R-:W-:-:S05]  /*75ab0*/  IADD3 R8, P2, R8, R15, RZ ;  /* 0x0000000f08087210 */ /* 0x004fca0007f5e0ff */
[----:B------:R0:W-:Y:S04]  /*75ac0*/  STL [R1+0x18bc], R8 ;  /* 0x0018bc0801007387 */ /* 0x0001e80000100800 */
[----:B0-----:R-:W2:Y:S01]  /*75ad0*/  LDL.LU R8, [R1+0x27e8] ;  /* 0x0027e80001087983 */ /* 0x001ea20000300800 */
[----:B------:R0:W-:Y:S03]  /*75ae0*/  STL [R1+0x18e0], R7 ;  /* 0x0018e00701007387 */ /* 0x0001e60000100800 */
[----:B0-----:R-:W4:Y:S01]  /*75af0*/  LDL.LU R7, [R1+0x27e4] ;  /* 0x0027e40001077983 */ /* 0x001f220000300800 */
[----:B------:R0:W-:Y:S03]  /*75b00*/  STL [R1+0x18b4], R6 ;  /* 0x0018b40601007387 */ /* 0x0001e60000100800 */
[----:B0-----:R-:W4:Y:S01]  /*75b10*/  LDL.LU R6, [R1+0x27e0] ;  /* 0x0027e00001067983 */ /* 0x001f220000300800 */
[----:B------:R0:W-:Y:S03]  /*75b20*/  STL [R1+0x18d8], R3 ;  /* 0x0018d80301007387 */ /* 0x0001e60000100800 */
[----:B0-----:R-:W4:Y:S01]  /*75b30*/  LDL.LU R3, [R1+0x27dc] ;  /* 0x0027dc0001037983 */ /* 0x001f220000300800 */
[-C--:B------:R-:W-:Y:S01]  /*75b40*/  IADD3 R11, P4, R11, R15.reuse, RZ ;  /* 0x0000000f0b0b7210 */ /* 0x080fe20007f9e0ff */
[--C-:B------:R-:W-:Y:S01]  /*75b50*/  IMAD.X R10, R10, 0x1, R0.reuse, P5 ;  /* 0x000000010a0a7824 */ /* 0x100fe200028e0600 */
[-C--:B------:R-:W-:Y:S01]  /*75b60*/  IADD3 R16, P5, R16, R15.reuse, RZ ;  /* 0x0000000f10107210 */ /* 0x080fe20007fbe0ff */
[--C-:B------:R-:W-:Y:S01]  /*75b70*/  IMAD.X R17, R17, 0x1, R0.reuse, P6 ;  /* 0x0000000111117824 */ /* 0x100fe200030e0600 */
[----:B------:R-:W-:Y:S01]  /*75b80*/  IADD3 R18, P6, R18, R15, RZ ;  /* 0x0000000f12127210 */ /* 0x000fe20007fde0ff */
[----:B------:R-:W-:Y:S01]  /*75b90*/  STL [R1+0x18ac], R11 ;  /* 0x0018ac0b01007387 */ /* 0x000fe20000100800 */
[----:B------:R-:W-:-:S02]  /*75ba0*/  IMAD.X R19, R19, 0x1, R0, P1 ;  /* 0x0000000113137824 */ /* 0x000fc400008e0600 */
[----:B------:R-:W-:Y:S01]  /*75bb0*/  STL [R1+0x18d0], R10 ;  /* 0x0018d00a01007387 */ /* 0x000fe20000100800 */
[-C--:B------:R-:W-:Y:S01]  /*75bc0*/  IADD3 R12, P1, R12, R15.reuse, RZ ;  /* 0x0000000f0c0c7210 */ /* 0x080fe20007f3e0ff */
[----:B------:R-:W-:Y:S01]  /*75bd0*/  STL [R1+0x18a4], R16 ;  /* 0x0018a41001007387 */ /* 0x000fe20000100800 */
[--C-:B------:R-:W-:Y:S02]  /*75be0*/  IMAD.X R9, R9, 0x1, R0.reuse, P2 ;  /* 0x0000000109097824 */ /* 0x100fe400010e0600 */
[----:B------:R-:W-:Y:S01]  /*75bf0*/  STL [R1+0x18c8], R17 ;  /* 0x0018c81101007387 */ /* 0x000fe20000100800 */
[-C--:B------:R-:W-:Y:S01]  /*75c00*/  IADD3 R4, P2, R4, R15.reuse, RZ ;  /* 0x0000000f04047210 */ /* 0x080fe20007f5e0ff */
[----:B------:R-:W-:Y:S01]  /*75c10*/  STL [R1+0x189c], R18 ;  /* 0x00189c1201007387 */ /* 0x000fe20000100800 */
[--C-:B------:R-:W-:Y:S02]  /*75c20*/  IMAD.X R5, R5, 0x1, R0.reuse, P3 ;  /* 0x0000000105057824 */ /* 0x100fe400018e0600 */
[----:B------:R-:W-:Y:S02]  /*75c30*/  STL [R1+0x18c0], R19 ;  /* 0x0018c01301007387 */ /* 0x000fe40000100800 */
[----:B------:R-:W-:Y:S01]  /*75c40*/  STL [R1+0x1894], R12 ;  /* 0x0018940c01007387 */ /* 0x000fe20000100800 */
[----:B------:R-:W-:Y:S01]  /*75c50*/  IADD3 R14, P3, R14, R15, RZ ;  /* 0x0000000f0e0e7210 */ /* 0x000fe20007f7e0ff */
[----:B------:R-:W-:Y:S01]  /*75c60*/  STL [R1+0x18b8], R9 ;  /* 0x0018b80901007387 */ /* 0x000fe20000100800 */
[----:B------:R-:W-:-:S02]  /*75c70*/  IMAD.X R26, R26, 0x1, R0, P4 ;  /* 0x000000011a1a7824 */ /* 0x000fc400020e0600 */
[----:B------:R-:W-:Y:S01]  /*75c80*/  STL [R1+0x188c], R4 ;  /* 0x00188c0401007387 */ /* 0x000fe20000100800 */
[-C--:B------:R-:W-:Y:S01]  /*75c90*/  IADD3 R27, P4, R27, R15.reuse, RZ ;  /* 0x0000000f1b1b7210 */ /* 0x080fe20007f9e0ff */
[----:B------:R2:W-:Y:S01]  /*75ca0*/  STL [R1+0x18b0], R5 ;  /* 0x0018b00501007387 */ /* 0x0005e20000100800 */
[----:B------:R-:W-:Y:S02]  /*75cb0*/  STL [R1+0x1884], R14 ;  /* 0x0018840e01007387 */ /* 0x000fe40000100800 */
[--C-:B---3--:R-:W-:Y:S02]  /*75cc0*/  IMAD.X R23, R23, 0x1, R0.reuse, P5 ;  /* 0x0000000117177824 */ /* 0x108fe400028e0600 */
[----:B------:R-:W-:Y:S01]  /*75cd0*/  STL [R1+0x18a8], R26 ;  /* 0x0018a81a01007387 */ /* 0x000fe20000100800 */
[-C--:B------:R-:W-:Y:S01]  /*75ce0*/  IADD3 R22, P5, R22, R15.reuse, RZ ;  /* 0x0000000f16167210 */ /* 0x080fe20007fbe0ff */
[----:B------:R-:W-:Y:S01]  /*75cf0*/  STL [R1+0x187c], R27 ;  /* 0x00187c1b01007387 */ /* 0x000fe20000100800 */
[--C-:B------:R-:W-:Y:S01]  /*75d00*/  IMAD.X R25, R25, 0x1, R0.reuse, P6 ;  /* 0x0000000119197824 */ /* 0x100fe200030e0600 */
[-C--:B------:R-:W-:Y:S01]  /*75d10*/  IADD3 R21, P6, R21, R15.reuse, RZ ;  /* 0x0000000f15157210 */ /* 0x080fe20007fde0ff */
[--C-:B------:R-:W-:Y:S01]  /*75d20*/  IMAD.X R24, R24, 0x1, R0.reuse, P1 ;  /* 0x0000000118187824 */ /* 0x100fe200008e0600 */
[-C--:B------:R-:W-:Y:S01]  /*75d30*/  IADD3 R20, P1, R20, R15.reuse, RZ ;  /* 0x0000000f14147210 */ /* 0x080fe20007f3e0ff */
[--C-:B------:R-:W-:Y:S01]  /*75d40*/  IMAD.X R13, R13, 0x1, R0.reuse, P2 ;  /* 0x000000010d0d7824 */ /* 0x100fe200010e0600 */
[-C--:B------:R-:W-:Y:S01]  /*75d50*/  IADD3 R29, P2, R29, R15.reuse, RZ ;  /* 0x0000000f1d1d7210 */ /* 0x080fe20007f5e0ff */
[----:B------:R-:W-:Y:S01]  /*75d60*/  IMAD.X R28, R28, 0x1, R0, P3 ;  /* 0x000000011c1c7824 */ /* 0x000fe200018e0600 */
[----:B------:R-:W-:Y:S01]  /*75d70*/  IADD3 R2, P3, R2, R15, RZ ;  /* 0x0000000f02027210 */ /* 0x000fe20007f7e0ff */
[----:B--2---:R-:W-:-:S02]  /*75d80*/  IMAD.MOV.U32 R5, RZ, RZ, R8 ;  /* 0x000000ffff057224 */ /* 0x004fc400078e0008 */
[----:B----4-:R-:W-:Y:S02]  /*75d90*/  IMAD.MOV.U32 R11, RZ, RZ, R7 ;  /* 0x000000ffff0b7224 */ /* 0x010fe400078e0007 */
[----:B------:R-:W-:Y:S02]  /*75da0*/  IMAD.MOV.U32 R4, RZ, RZ, R6 ;  /* 0x000000ffff047224 */ /* 0x000fe400078e0006 */
[----:B------:R-:W-:-:S05]  /*75db0*/  IMAD.MOV.U32 R10, RZ, RZ, R3 ;  /* 0x000000ffff0a7224 */ /* 0x000fca00078e0003 */
[----:B------:R-:W-:Y:S01]  /*75dc0*/  STL.64 [R1+0xab8], R10 ;  /* 0x000ab80a01007387 */ /* 0x000fe20000100a00 */
[----:B------:R-:W-:Y:S02]  /*75dd0*/  STL.64 [R1+0xab0], R4 ;  /* 0x000ab00401007387 */ /* 0x000fe40000100a00 */
        /* <DEDUP_REMOVED lines=103> */
[----:B------:R-:W-:-:S02]  /*76450*/  IMAD.X R29, R29, 0x1, R0, P6 ;  /* 0x000000011d1d7824 */ /* 0x000fc400030e0600 */
[----:B------:R-:W-:Y:S01]  /*76460*/  STL [R1+0x17ec], R24 ;  /* 0x0017ec1801007387 */ /* 0x000fe20000100800 */
[-C--:B------:R-:W-:Y:S01]  /*76470*/  IADD3 R28, P6, R28, R15.reuse, RZ ;  /* 0x0000000f1c1c7210 */ /* 0x080fe20007fde0ff */
[----:B------:R-:W-:Y:S01]  /*76480*/  STL [R1+0x1810], R20 ;  /* 0x0018101401007387 */ /* 0x000fe20000100800 */
[----:B------:R-:W-:Y:S02]  /*76490*/  STL [R1+0x17e4], R13 ;  /* 0x0017e40d01007387 */ /* 0x000fe40000100800 */
        /* <DEDUP_REMOVED lines=2386> */
[----:B------:R-:W-:Y:S01]  /*7f9c0*/  IADD3 R23, P2, R23, UR8, RZ ;  /* 0x0000000817177c10 */ /* 0x000fe2000ff5e0ff */
[--C-:B------:R-:W-:Y:S01]  /*7f9d0*/  IMAD.X R22, R22, 0x1, R0.reuse, P3 ;  /* 0x0000000116167824 */ /* 0x100fe200018e0600 */
[----:B------:R-:W-:Y:S01]  /*7f9e0*/  IADD3 R25, P3, R25, UR8, RZ ;  /* 0x0000000819197c10 */ /* 0x000fe2000ff7e0ff */
[--C-:B------:R-:W-:Y:S01]  /*7f9f0*/  IMAD.X R21, R21, 0x1, R0.reuse, P4 ;  /* 0x0000000115157824 */ /* 0x100fe200020e0600 */
[----:B------:R-:W-:Y:S01]  /*7fa00*/  IADD3 R24, P4, R24, UR8, RZ ;  /* 0x0000000818187c10 */ /* 0x000fe2000ff9e0ff */
[--C-:B------:R-:W-:Y:S01]  /*7fa10*/  IMAD.X R20, R20, 0x1, R0.reuse, P5 ;  /* 0x0000000114147824 */ /* 0x100fe200028e0600 */
[----:B------:R-:W-:Y:S01]  /*7fa20*/  IADD3 R13, P5, R13, UR8, RZ ;  /* 0x000000080d0d7c10 */ /* 0x000fe2000ffbe0ff */
[----:B--2---:R-:W-:Y:S01]  /*7fa30*/  IMAD.X R6, R6, 0x1, R0, P6 ;  /* 0x0000000106067824 */ /* 0x004fe200030e0600 */
[----:B---3--:R-:W-:-:S04]  /*7fa40*/  IADD3 R8, P6, R8, R15, RZ ;  /* 0x0000000f08087210 */ /* 0x008fc80007fde0ff */
[----:B------:R0:W-:Y:S01]  /*7fa50*/  STL [R1+0x1f50], R6 ;  /* 0x001f500601007387 */ /* 0x0001e20000100800 */
        /* <DEDUP_REMOVED lines=25> */
[----:B0-----:R-:W2:Y:S02]  /*7fbf0*/  LDL.LU R6, [R1+0x21e8] ;  /* 0x0021e80001067983 */ /* 0x001ea40000300800 */
[----:B------:R-:W-:Y:S01]  /*7fc00*/  IMAD.X R29, R29, 0x1, R0, P6 ;  /* 0x000000011d1d7824 */ /* 0x000fe200030e0600 */
[----:B------:R-:W-:-:S04]  /*7fc10*/  IADD3 R28, P6, R28, UR8, RZ ;  /* 0x000000081c1c7c10 */ /* 0x000fc8000ffde0ff */
[----:B------:R-:W-:Y:S01]  /*7fc20*/  STL [R1+0x1fb0], R29 ;  /* 0x001fb01d01007387 */ /* 0x000fe20000100800 */
[----:B------:R-:W-:-:S03]  /*7fc30*/  IMAD.X R2, R2, 0x1, R0, P1 ;  /* 0x0000000102027824 */ /* 0x000fc600008e0600 */
[----:B--2---:R0:W-:Y:S01]  /*7fc40*/  STL [R1+0x2648], R6 ;  /* 0x0026480601007387 */ /* 0x0041e20000100800 */
[----:B------:R1:W-:Y:S03]  /*7fc50*/  STL [R1+0x21f0], R28 ;  /* 0x0021f01c01007387 */ /* 0x0003e60000100800 */
[----:B0-----:R-:W2:Y:S01]  /*7fc60*/  LDL.LU R6, [R1+0x21ec] ;  /* 0x0021ec0001067983 */ /* 0x001ea20000300800 */
[----:B------:R0:W-:Y:S02]  /*7fc70*/  STL [R1+0x1fbc], R2 ;  /* 0x001fbc0201007387 */ /* 0x0001e40000100800 */
[----:B------:R-:W3:Y:S02]  /*7fc80*/  LDL.LU R8, [R1+0x1fb8] ;  /* 0x001fb80001087983 */ /* 0x000ee40000300800 */
[----:B------:R-:W4:Y:S01]  /*7fc90*/  LDL.LU R3, [R1+0x21e4] ;  /* 0x0021e40001037983 */ /* 0x000f220000300800 */
        /* <DEDUP_REMOVED lines=23> */
[----:B-1----:R-:W4:Y:S01]  /*7fe10*/  LDL.LU R28, [R1+0x2184] ;  /* 0x00218400011c7983 */ /* 0x002f220000300800 */
[----:B0-----:R-:W4:Y:S01]  /*7fe20*/  LDL.LU R2, [R1+0x21a8] ;  /* 0x0021a80001027983 */ /* 0x001f220000300800 */
[----:B------:R0:W-:Y:S03]  /*7fe30*/  STL [R1+0x2628], R0 ;  /* 0x0026280001007387 */ /* 0x0001e60000100800 */
[----:B0-----:R-:W4:Y:S01]  /*7fe40*/  LDL.LU R0, [R1+0x1fe0] ;  /* 0x001fe00001007983 */ /* 0x001f220000300800 */
[----:B--2---:R-:W-:-:S05]  /*7fe50*/  IADD3 R6, P1, R6, UR8, RZ ;  /* 0x0000000806067c10 */ /* 0x004fca000ff3e0ff */
[----:B------:R0:W-:Y:S04]  /*7fe60*/  STL [R1+0x21ec], R6 ;  /* 0x0021ec0601007387 */ /* 0x0001e80000100800 */
[----:B0-----:R-:W2:Y:S01]  /*7fe70*/  LDL.LU R6, [R1+0x2648] ;  /* 0x0026480001067983 */ /* 0x001ea20000300800 */
[----:B---3--:R-:W-:Y:S01]  /*7fe80*/  IADD3.X R8, R8, UR5, RZ, P3, !PT ;  /* 0x0000000508087c10 */ /* 0x008fe20009ffe4ff */
[----:B----4-:R-:W-:Y:S01]  /*7fe90*/  IADD3 R3, P3, R3, UR8, RZ ;  /* 0x0000000803037c10 */ /* 0x010fe2000ff7e0ff */
[----:B------:R-:W-:Y:S01]  /*7fea0*/  IADD3.X R7, R7, UR5, RZ, P4, !PT ;  /* 0x0000000507077c10 */ /* 0x000fe2000a7fe4ff */
[----:B------:R-:W-:Y:S01]  /*7feb0*/  IADD3 R11, P4, R11, UR8, RZ ;  /* 0x000000080b0b7c10 */ /* 0x000fe2000ff9e0ff */
[----:B------:R-:W-:Y:S01]  /*7fec0*/  IADD3.X R10, R10, UR5, RZ, P5, !PT ;  /* 0x000000050a0a7c10 */ /* 0x000fe2000affe4ff */
[----:B------:R-:W-:Y:S01]  /*7fed0*/  IADD3 R16, P5, R16, UR8, RZ ;  /* 0x0000000810107c10 */ /* 0x000fe2000ffbe0ff */
[----:B------:R-:W-:Y:S01]  /*7fee0*/  IADD3.X R17, R17, UR5, RZ, P6, !PT ;  /* 0x0000000511117c10 */ /* 0x000fe2000b7fe4ff */
[----:B------:R-:W-:Y:S01]  /*7fef0*/  IADD3 R18, P6, R18, UR8, RZ ;  /* 0x0000000812127c10 */ /* 0x000fe2000ffde0ff */
[----:B------:R-:W-:Y:S01]  /*7ff00*/  IADD3.X R19, R19, UR5, RZ, P1, !PT ;  /* 0x0000000513137c10 */ /* 0x000fe20008ffe4ff */
[----:B------:R-:W-:Y:S01]  /*7ff10*/  IADD3 R12, P1, R12, UR8, RZ ;  /* 0x000000080c0c7c10 */ /* 0x000fe2000ff3e0ff */
[----:B------:R-:W-:-:S05]  /*7ff20*/  IADD3.X R0, R0, UR5, RZ, P2, !PT ;  /* 0x0000000500007c10 */ /* 0x000fca00097fe4ff */
[----:B------:R-:W-:Y:S01]  /*7ff30*/  STL [R1+0x1fe0], R0 ;  /* 0x001fe00001007387 */ /* 0x000fe20000100800 */
        /* <DEDUP_REMOVED lines=12> */
[----:B--2---:R-:W-:-:S05]  /*80000*/  IADD3 R6, P2, R6, UR8, RZ ;  /* 0x0000000806067c10 */ /* 0x004fca000ff5e0ff */
[----:B------:R-:W-:Y:S01]  /*80010*/  STL [R1+0x21e8], R6 ;  /* 0x0021e80601007387 */ /* 0x000fe20000100800 */
[----:B------:R-:W-:Y:S02]  /*80020*/  STL [R1+0x1fb8], R8 ;  /* 0x001fb80801007387 */ /* 0x000fe40000100800 */
[----:B------:R-:W-:Y:S02]  /*80030*/  STL [R1+0x21e4], R3 ;  /* 0x0021e40301007387 */ /* 0x000fe40000100800 */
[----:B------:R-:W-:Y:S01]  /*80040*/  STL [R1+0x1fd8], R7 ;  /* 0x001fd80701007387 */ /* 0x000fe20000100800 */
[----:B------:R-:W-:Y:S01]  /*80050*/  STL [R1+0x21dc], R11 ;  /* 0x0021dc0b01007387 */ /* 0x000fe20000100800 */
[----:B------:R-:W-:Y:S02]  /*80060*/  STL [R1+0x1fd4], R10 ;  /* 0x001fd40a01007387 */ /* 0x000fe40000100800 */
[----:B------:R-:W-:Y:S01]  /*80070*/  STL [R1+0x21d4], R16 ;  /* 0x0021d41001007387 */ /* 0x000fe20000100800 */
[----:B------:R-:W-:Y:S01]  /*80080*/  IADD3.X R9, R9, UR5, RZ, P2, !PT ;  /* 0x0000000509097c10 */ /* 0x000fe200097fe4ff */
[----:B------:R-:W-:Y:S01]  /*80090*/  STL [R1+0x1fd0], R17 ;  /* 0x001fd01101007387 */ /* 0x000fe20000100800 */
[----:B------:R-:W-:Y:S01]  /*800a0*/  IADD3 R4, P2, R4, UR8, RZ ;  /* 0x0000000804047c10 */ /* 0x000fe2000ff5e0ff */
        /* <DEDUP_REMOVED lines=11> */
[----:B------:R-:W-:Y:S01]  /*80160*/  IADD3.X R20, R20, UR5, RZ, P2, !PT ;  /* 0x0000000514147c10 */ /* 0x000fe200097fe4ff */
[----:B------:R-:W-:Y:S02]  /*80170*/  STL [R1+0x21c8], R22 ;  /* 0x0021c81601007387 */ /* 0x000fe40000100800 */
[----:B------:R-:W-:Y:S01]  /*80180*/  STL [R1+0x219c], R25 ;  /* 0x00219c1901007387 */ /* 0x000fe20000100800 */
[----:B------:R-:W-:Y:S01]  /*80190*/  IADD3 R13, P2, R13, UR8, RZ ;  /* 0x000000080d0d7c10 */ /* 0x000fe2000ff5e0ff */
[----:B------:R-:W-:Y:S01]  /*801a0*/  STL [R1+0x21c0], R21 ;  /* 0x0021c01501007387 */ /* 0x000fe20000100800 */
[----:B------:R-:W-:Y:S02]  /*801b0*/  STL [R1+0x2194], R24 ;  /* 0x0021941801007387 */ /* 0x000fe40000100800 */
[----:B------:R-:W-:Y:S02]  /*801c0*/  STL [R1+0x21b8], R20 ;  /* 0x0021b81401007387 */ /* 0x000fe40000100800 */
[----:B------:R0:W-:Y:S01]  /*801d0*/  STL [R1+0x2184], R28 ;  /* 0x0021841c01007387 */ /* 0x0001e20000100800 */
[----:B------:R-:W-:Y:S04]  /*801e0*/  STL [R1+0x218c], R13 ;  /* 0x00218c0d01007387 */ /* 0x000fe80000100800 */
[----:B0-----:R-:W2:Y:S01]  /*801f0*/  LDL.LU R28, [R1+0x217c] ;  /* 0x00217c00011c7983 */ /* 0x001ea20000300800 */
[----:B------:R-:W-:Y:S02]  /*80200*/  STL [R1+0x21b0], R29 ;  /* 0x0021b01d01007387 */ /* 0x000fe40000100800 */
[----:B------:R-:W3:Y:S01]  /*80210*/  LDL.LU R0, [R1+0x2174] ;  /* 0x0021740001007983 */ /* 0x000ee20000300800 */
[----:B------:R-:W-:Y:S01]  /*80220*/  IADD3.X R2, R2, UR5, RZ, P4, !PT ;  /* 0x0000000502027c10 */ /* 0x000fe2000a7fe4ff */
[----:B---3--:R0:W-:Y:S04]  /*80230*/  STL [R1+0x2644], R0 ;  /* 0x0026440001007387 */ /* 0x0081e80000100800 */
[----:B0-----:R-:W3:Y:S01]  /*80240*/  LDL.LU R0, [R1+0x21a0] ;  /* 0x0021a00001007983 */ /* 0x001ee20000300800 */
[----:B------:R0:W-:Y:S02]  /*80250*/  STL [R1+0x21a8], R2 ;  /* 0x0021a80201007387 */ /* 0x0001e40000100800 */
        /* <DEDUP_REMOVED lines=23> */
[----:B--2---:R-:W-:Y:S01]  /*803d0*/  IADD3 R28, P4, R28, UR8, RZ ;  /* 0x000000081c1c7c10 */ /* 0x004fe2000ff9e0ff */
[----:B------:R-:W2:Y:S02]  /*803e0*/  LDL.LU R20, [R1+0x2114] ;  /* 0x0021140001147983 */ /* 0x000ea40000300800 */
[----:B------:R-:W2:Y:S01]  /*803f0*/  LDL.LU R13, [R1+0x2138] ;  /* 0x00213800010d7983 */ /* 0x000ea20000300800 */
[----:B0-----:R-:W2:Y:S01]  /*80400*/  LDL.LU R2, [R1+0x210c] ;  /* 0x00210c0001027983 */ /* 0x001ea20000300800 */
[----:B------:R-:W2:Y:S02]  /*80410*/  LDL.LU R29, [R1+0x2130] ;  /* 0x00213000011d7983 */ /* 0x000ea40000300800 */
[----:B------:R0:W-:Y:S02]  /*80420*/  STL [R1+0x217c], R28 ;  /* 0x00217c1c01007387 */ /* 0x0001e40000100800 */
[----:B0-----:R-:W2:Y:S01]  /*80430*/  LDL.LU R28, [R1+0x2104] ;  /* 0x00210400011c7983 */ /* 0x001ea20000300800 */
[----:B---3--:R-:W-:-:S05]  /*80440*/  IADD3.X R0, R0, UR5, RZ, P5, !PT ;  /* 0x0000000500007c10 */ /* 0x008fca000affe4ff */
[----:B------:R0:W-:Y:S04]  /*80450*/  STL [R1+0x21a0], R0 ;  /* 0x0021a00001007387 */ /* 0x0001e80000100800 */
[----:B0-----:R-:W3:Y:S01]  /*80460*/  LDL.LU R0, [R1+0x2644] ;  /* 0x0026440001007983 */ /* 0x001ee20000300800 */
[----:B----4-:R-:W-:Y:S01]  /*80470*/  IADD3.X R6, R6, UR5, RZ, P6, !PT ;  /* 0x0000000506067c10 */ /* 0x010fe2000b7fe4ff */
        /* <DEDUP_REMOVED lines=19> */
[----:B--2---:R-:W-:Y:S01]  /*805b0*/  IADD3.X R13, R13, UR5, RZ, P6, !PT ;  /* 0x000000050d0d7c10 */ /* 0x004fe2000b7fe4ff */
[----:B------:R-:W-:Y:S01]  /*805c0*/  IADD3 R2, P6, R2, UR8, RZ ;  /* 0x0000000802027c10 */ /* 0x000fe2000ffde0ff */
[----:B---3--:R-:W-:-:S05]  /*805d0*/  IADD3 R0, P5, R0, UR8, RZ ;  /* 0x0000000800007c10 */ /* 0x008fca000ffbe0ff */
        /* <DEDUP_REMOVED lines=34> */
[----:B------:R-:W-:Y:S01]  /*80800*/  IADD3 R28, P1, R28, UR8, RZ ;  /* 0x000000081c1c7c10 */ /* 0x000fe2000ff3e0ff */
[----:B---3--:R0:W-:Y:S03]  /*80810*/  STL [R1+0x2640], R0 ;  /* 0x0026400001007387 */ /* 0x0081e60000100800 */
[----:B------:R-:W-:Y:S01]  /*80820*/  STL [R1+0x2130], R29 ;  /* 0x0021301d01007387 */ /* 0x000fe20000100800 */
        /* <DEDUP_REMOVED lines=25> */
[----:B--2---:R-:W-:Y:S01]  /*809c0*/  IADD3.X R2, R2, UR5, RZ, P2, !PT ;  /* 0x0000000502027c10 */ /* 0x004fe200097fe4ff */
[----:B------:R-:W2:Y:S02]  /*809d0*/  LDL.LU R20, [R1+0x20c0] ;  /* 0x0020c00001147983 */ /* 0x000ea40000300800 */
[----:B0-----:R-:W2:Y:S01]  /*809e0*/  LDL.LU R28, [R1+0x2094] ;  /* 0x00209400011c7983 */ /* 0x001ea20000300800 */
[----:B------:R-:W2:Y:S01]  /*809f0*/  LDL.LU R13, [R1+0x20b8] ;  /* 0x0020b800010d7983 */ /* 0x000ea20000300800 */
[----:B------:R-:W2:Y:S02]  /*80a00*/  LDL.LU R29, [R1+0x208c] ;  /* 0x00208c00011d7983 */ /* 0x000ea40000300800 */
[----:B------:R0:W-:Y:S02]  /*80a10*/  STL [R1+0x2128], R2 ;  /* 0x0021280201007387 */ /* 0x0001e40000100800 */
[----:B0-----:R-:W2:Y:S01]  /*80a20*/  LDL.LU R2, [R1+0x20b0] ;  /* 0x0020b00001027983 */ /* 0x001ea20000300800 */
[----:B---3--:R-:W-:-:S05]  /*80a30*/  IADD3 R0, P2, R0, UR8, RZ ;  /* 0x0000000800007c10 */ /* 0x008fca000ff5e0ff */
        /* <DEDUP_REMOVED lines=22> */
[----:B---3--:R-:W-:Y:S01]  /*80ba0*/  IADD3.X R0, R0, UR5, RZ, P3, !PT ;  /* 0x0000000500007c10 */ /* 0x008fe20009ffe4ff */
[----:B------:R-:W-:-:S04]  /*80bb0*/  IADD3 R6, P3, R6, UR8, RZ ;  /* 0x0000000806067c10 */ /* 0x000fc8000ff7e0ff */
        /* <DEDUP_REMOVED lines=19> */
[----:B------:R-:W-:Y:S01]  /*80cf0*/  STL [R1+0x20b4], R26 ;  /* 0x0020b41a01007387 */ /* 0x000fe20000100800 */
[----:B--2---:R-:W-:Y:S01]  /*80d00*/  IADD3.X R20, R20, UR5, RZ, P3, !PT ;  /* 0x0000000514147c10 */ /* 0x004fe20009ffe4ff */
[----:B------:R-:W-:Y:S01]  /*80d10*/  STL [R1+0x20d8], R27 ;  /* 0x0020d81b01007387 */ /* 0x000fe20000100800 */
[----:B------:R-:W-:Y:S01]  /*80d20*/  IADD3 R28, P3, R28, UR8, RZ ;  /* 0x000000081c1c7c10 */ /* 0x000fe2000ff7e0ff */
[----:B------:R-:W-:Y:S02]  /*80d30*/  STL [R1+0x20ac], R23 ;  /* 0x0020ac1701007387 */ /* 0x000fe40000100800 */
[----:B------:R-:W-:Y:S01]  /*80d40*/  STL [R1+0x20d0], R22 ;  /* 0x0020d01601007387 */ /* 0x000fe20000100800 */
[----:B------:R-:W-:Y:S01]  /*80d50*/  STL [R1+0x20a4], R25 ;  /* 0x0020a41901007387 */ /* 0x000fe20000100800 */
[----:B------:R-:W-:Y:S02]  /*80d60*/  STL [R1+0x20c8], R21 ;  /* 0x0020c81501007387 */ /* 0x000fe40000100800 */
[----:B------:R0:W-:Y:S02]  /*80d70*/  STL [R1+0x2094], R28 ;  /* 0x0020941c01007387 */ /* 0x0001e40000100800 */
[----:B------:R-:W-:Y:S01]  /*80d80*/  STL [R1+0x209c], R24 ;  /* 0x00209c1801007387 */ /* 0x000fe20000100800 */
[----:B0-----:R-:W2:Y:S01]  /*80d90*/  LDL.LU R28, [R1+0x2084] ;  /* 0x00208400011c7983 */ /* 0x001ea20000300800 */
[----:B------:R-:W-:Y:S02]  /*80da0*/  STL [R1+0x20c0], R20 ;  /* 0x0020c01401007387 */ /* 0x000fe40000100800 */
[----:B------:R-:W3:Y:S01]  /*80db0*/  LDL.LU R0, [R1+0x207c] ;  /* 0x00207c0001007983 */ /* 0x000ee20000300800 */
[----:B------:R-:W-:Y:S01]  /*80dc0*/  IADD3.X R13, R13, UR5, RZ, P4, !PT ;  /* 0x000000050d0d7c10 */ /* 0x000fe2000a7fe4ff */
[----:B------:R-:W-:-:S04]  /*80dd0*/  IADD3 R29, P4, R29, UR8, RZ ;  /* 0x000000081d1d7c10 */ /* 0x000fc8000ff9e0ff */
[----:B------:R-:W-:Y:S01]  /*80de0*/  STL [R1+0x20b8], R13 ;  /* 0x0020b80d01007387 */ /* 0x000fe20000100800 */
[----:B------:R-:W-:-:S03]  /*80df0*/  IADD3.X R2, R2, UR5, RZ, P5, !PT ;  /* 0x0000000502027c10 */ /* 0x000fc6000affe4ff */
[----:B---3--:R0:W-:Y:S01]  /*80e00*/  STL [R1+0x263c], R0 ;  /* 0x00263c0001007387 */ /* 0x0081e20000100800 */
[----:B------:R-:W-:Y:S03]  /*80e10*/  STL [R1+0x208c], R29 ;  /* 0x00208c1d01007387 */ /* 0x000fe60000100800 */
        /* <DEDUP_REMOVED lines=26> */
[----:B0-----:R-:W2:Y:S02]  /*80fc0*/  LDL.LU R2, [R1+0x201c] ;  /* 0x00201c0001027983 */ /* 0x001ea40000300800 */
[----:B------:R-:W2:Y:S01]  /*80fd0*/  LDL.LU R20, [R1+0x2040] ;  /* 0x0020400001147983 */ /* 0x000ea20000300800 */
[----:B------:R-:W2:Y:S01]  /*80fe0*/  LDL.LU R13, [R1+0x2014] ;  /* 0x00201400010d7983 */ /* 0x000ea20000300800 */
        /* <DEDUP_REMOVED lines=26> */
[----:B--2---:R-:W-:-:S02]  /*81190*/  IADD3.X R20, R20, UR5, RZ, P1, !PT ;  /* 0x0000000514147c10 */ /* 0x004fc40008ffe4ff */
        /* <DEDUP_REMOVED lines=31> */
[----:B------:R-:W-:Y:S02]  /*81390*/  STL [R1+0x2040], R20 ;  /* 0x0020401401007387 */ /* 0x000fe40000100800 */
[----:B------:R-:W3:Y:S01]  /*813a0*/  LDL.LU R0, [R1+0x2028] ;  /* 0x0020280001007983 */ /* 0x000ee20000300800 */
[----:B------:R-:W-:-:S02]  /*813b0*/  IADD3 R13, P1, R13, UR8, RZ ;  /* 0x000000080d0d7c10 */ /* 0x000fc4000ff3e0ff */
[----:B------:R-:W-:-:S03]  /*813c0*/  IADD3.X R29, R29, UR5, RZ, P2, !PT ;  /* 0x000000051d1d7c10 */ /* 0x000fc600097fe4ff */
[----:B------:R-:W-:Y:S01]  /*813d0*/  STL [R1+0x2014], R13 ;  /* 0x0020140d01007387 */ /* 0x000fe20000100800 */
[----:B------:R-:W-:-:S03]  /*813e0*/  IADD3 R28, P2, R28, UR8, RZ ;  /* 0x000000081c1c7c10 */ /* 0x000fc6000ff5e0ff */
        /* <DEDUP_REMOVED lines=26> */
[----:B--2---:R-:W-:Y:S01]  /*81590*/  IADD3.X R2, R2, UR5, RZ, P3, !PT ;  /* 0x0000000502027c10 */ /* 0x004fe20009ffe4ff */
[----:B0-----:R-:W2:Y:S01]  /*815a0*/  LDL.LU R28, [R1+0x225c] ;  /* 0x00225c00011c7983 */ /* 0x001ea20000300800 */
[----:B------:R-:W2:Y:S02]  /*815b0*/  LDL.LU R24, [R1+0x1fe4] ;  /* 0x001fe40001187983 */ /* 0x000ea40000300800 */
[----:B------:R-:W2:Y:S02]  /*815c0*/  LDL.LU R20, [R1+0x2264] ;  /* 0x0022640001147983 */ /* 0x000ea40000300800 */
[----:B------:R-:W2:Y:S01]  /*815d0*/  LDL.LU R13, [R1+0x2200] ;  /* 0x00220000010d7983 */ /* 0x000ea20000300800 */
[----:B------:R0:W-:Y:S01]  /*815e0*/  STL [R1+0x2030], R2 ;  /* 0x0020300201007387 */ /* 0x0001e20000100800 */
[----:B------:R-:W2:Y:S03]  /*815f0*/  LDL.LU R29, [R1+0x226c] ;  /* 0x00226c00011d7983 */ /* 0x000ea60000300800 */
        /* <DEDUP_REMOVED lines=20> */
[----:B------:R-:W-:-:S02]  /*81740*/  IADD3.X R22, R22, UR5, RZ, P2, !PT ;  /* 0x0000000516167c10 */ /* 0x000fc400097fe4ff */
[----:B------:R-:W-:Y:S01]  /*81750*/  IADD3.X R21, R21, UR5, RZ, P3, !PT ;  /* 0x0000000515157c10 */ /* 0x000fe20009ffe4ff */
[----:B--2---:R-:W-:Y:S01]  /*81760*/  IADD3 R28, P3, R28, UR8, RZ ;  /* 0x000000081c1c7c10 */ /* 0x004fe2000ff7e0ff */
[----:B------:R-:W-:Y:S02]  /*81770*/  IADD3 R25, P2, R25, UR8, RZ ;  /* 0x0000000819197c10 */ /* 0x000fe4000ff5e0ff */
        /* <DEDUP_REMOVED lines=24> */
[----:B------:R-:W-:Y:S01]  /*81900*/  STL [R1+0x1fec], R22 ;  /* 0x001fec1601007387 */ /* 0x000fe20000100800 */
[----:B------:R-:W-:Y:S01]  /*81910*/  IADD3.X R24, R24, UR5, RZ, P4, !PT ;  /* 0x0000000518187c10 */ /* 0x000fe2000a7fe4ff */
[----:B------:R0:W-:Y:S01]  /*81920*/  STL [R1+0x225c], R28 ;  /* 0x00225c1c01007387 */ /* 0x0001e20000100800 */
[----:B------:R-:W-:Y:S01]  /*81930*/  IADD3 R20, P4, R20, UR8, RZ ;  /* 0x0000000814147c10 */ /* 0x000fe2000ff9e0ff */
[----:B------:R-:W-:Y:S04]  /*81940*/  STL [R1+0x2254], R25 ;  /* 0x0022541901007387 */ /* 0x000fe80000100800 */
[----:B0-----:R-:W2:Y:S01]  /*81950*/  LDL.LU R28, [R1+0x2274] ;  /* 0x00227400011c7983 */ /* 0x001ea20000300800 */
[----:B------:R-:W-:Y:S02]  /*81960*/  STL [R1+0x1fe8], R21 ;  /* 0x001fe81501007387 */ /* 0x000fe40000100800 */
[----:B------:R-:W-:Y:S02]  /*81970*/  STL [R1+0x1fe4], R24 ;  /* 0x001fe41801007387 */ /* 0x000fe40000100800 */
[----:B------:R-:W-:Y:S01]  /*81980*/  STL [R1+0x2264], R20 ;  /* 0x0022641401007387 */ /* 0x000fe20000100800 */
        /* <DEDUP_REMOVED lines=30> */
[----:B--2---:R-:W-:Y:S01]  /*81b70*/  IADD3 R28, P6, R28, UR8, RZ ;  /* 0x000000081c1c7c10 */ /* 0x004fe2000ffde0ff */
[----:B0-----:R-:W2:Y:S01]  /*81b80*/  LDL.LU R2, [R1+0x22d4] ;  /* 0x0022d40001027983 */ /* 0x001ea20000300800 */
[----:B------:R-:W2:Y:S02]  /*81b90*/  LDL.LU R21, [R1+0x2270] ;  /* 0x0022700001157983 */ /* 0x000ea40000300800 */
[----:B------:R-:W2:Y:S02]  /*81ba0*/  LDL.LU R24, [R1+0x22dc] ;  /* 0x0022dc0001187983 */ /* 0x000ea40000300800 */
[----:B------:R-:W2:Y:S01]  /*81bb0*/  LDL.LU R20, [R1+0x2278] ;  /* 0x0022780001147983 */ /* 0x000ea20000300800 */
[----:B------:R0:W-:Y:S01]  /*81bc0*/  STL [R1+0x2274], R28 ;  /* 0x0022741c01007387 */ /* 0x0001e20000100800 */
[----:B------:R-:W2:Y:S02]  /*81bd0*/  LDL.LU R13, [R1+0x22e4] ;  /* 0x0022e400010d7983 */ /* 0x000ea40000300800 */
[----:B------:R-:W2:Y:S01]  /*81be0*/  LDL.LU R29, [R1+0x2280] ;  /* 0x00228000011d7983 */ /* 0x000ea20000300800 */
        /* <DEDUP_REMOVED lines=24> */
[----:B------:R-:W-:Y:S02]  /*81d70*/  IADD3.X R20, R20, UR5, RZ, P2, !PT ;  /* 0x0000000514147c10 */ /* 0x000fe400097fe4ff */
        /* <DEDUP_REMOVED lines=31> */
[----:B------:R-:W-:Y:S01]  /*81f70*/  STL [R1+0x2278], R20 ;  /* 0x0022781401007387 */ /* 0x000fe20000100800 */
[----:B------:R-:W3:Y:S01]  /*81f80*/  LDL.LU R0, [R1+0x2290] ;  /* 0x0022900001007983 */ /* 0x000ee20000300800 */
[----:B------:R-:W-:-:S02]  /*81f90*/  IADD3 R13, P2, R13, UR8, RZ ;  /* 0x000000080d0d7c10 */ /* 0x000fc4000ff5e0ff */
[----:B------:R-:W-:-:S03]  /*81fa0*/  IADD3.X R29, R29, UR5, RZ, P3, !PT ;  /* 0x000000051d1d7c10 */ /* 0x000fc60009ffe4ff */
[----:B------:R-:W-:Y:S01]  /*81fb0*/  STL [R1+0x22e4], R13 ;  /* 0x0022e40d01007387 */ /* 0x000fe20000100800 */
[----:B------:R-:W-:-:S03]  /*81fc0*/  IADD3 R28, P3, R28, UR8, RZ ;  /* 0x000000081c1c7c10 */ /* 0x000fc6000ff7e0ff */
[----:B---3--:R0:W-:Y:S01]  /*81fd0*/  STL [R1+0x2630], R0 ;  /* 0x0026300001007387 */ /* 0x0081e20000100800 */
[----:B------:R1:W-:Y:S03]  /*81fe0*/  STL [R1+0x2280], R29 ;  /* 0x0022801d01007387 */ /* 0x0003e60000100800 */
        /* <DEDUP_REMOVED lines=21> */
[----:B------:R-:W4:Y:S01]  /*82140*/  LDL.LU R22, [R1+0x22e0] ;  /* 0x0022e00001167983 */ /* 0x000f220000300800 */
[----:B--2---:R-:W-:Y:S01]  /*82150*/  IADD3.X R2, R2, UR5, RZ, P4, !PT ;  /* 0x0000000502027c10 */ /* 0x004fe2000a7fe4ff */
[----:B------:R-:W2:Y:S01]  /*82160*/  LDL.LU R25, [R1+0x234c] ;  /* 0x00234c0001197983 */ /* 0x000ea20000300800 */
[----:B------:R-:W2:Y:S01]  /*82170*/  LDL.LU R21, [R1+0x22e8] ;  /* 0x0022e80001157983 */ /* 0x000ea20000300800 */
[----:B------:R-:W2:Y:S02]  /*82180*/  LDL.LU R24, [R1+0x2354] ;  /* 0x0023540001187983 */ /* 0x000ea40000300800 */
[----:B------:R-:W2:Y:S02]  /*82190*/  LDL.LU R20, [R1+0x22f0] ;  /* 0x0022f00001147983 */ /* 0x000ea40000300800 */
[----:B------:R0:W-:Y:S01]  /*821a0*/  STL [R1+0x2288], R2 ;  /* 0x0022880201007387 */ /* 0x0001e20000100800 */
[----:B------:R-:W2:Y:S01]  /*821b0*/  LDL.LU R13, [R1+0x235c] ;  /* 0x00235c00010d7983 */ /* 0x000ea20000300800 */
[----:B-1----:R-:W2:Y:S02]  /*821c0*/  LDL.LU R29, [R1+0x22f8] ;  /* 0x0022f800011d7983 */ /* 0x002ea40000300800 */
[----:B0-----:R-:W2:Y:S01]  /*821d0*/  LDL.LU R28, [R1+0x2364] ;  /* 0x00236400011c7983 */ /* 0x001ea20000300800 */
[----:B------:R-:W2:Y:S01]  /*821e0*/  LDL.LU R2, [R1+0x2300] ;  /* 0x0023000001027983 */ /* 0x000ea20000300800 */
        /* <DEDUP_REMOVED lines=20> */
[----:B--2---:R-:W-:Y:S01]  /*82330*/  IADD3 R25, P3, R25, UR8, RZ ;  /* 0x0000000819197c10 */ /* 0x004fe2000ff7e0ff */
        /* <DEDUP_REMOVED lines=24> */
[----:B------:R0:W-:Y:S01]  /*824c0*/  STL [R1+0x22d8], R27 ;  /* 0x0022d81b01007387 */ /* 0x0001e20000100800 */
[----:B------:R-:W-:Y:S01]  /*824d0*/  IADD3.X R20, R20, UR5, RZ, P5, !PT ;  /* 0x0000000514147c10 */ /* 0x000fe2000affe4ff */
[----:B------:R-:W-:Y:S01]  /*824e0*/  IADD3 R13, P5, R13, UR8, RZ ;  /* 0x000000080d0d7c10 */ /* 0x000fe2000ffbe0ff */
[----:B0-----:R-:W2:Y:S01]  /*824f0*/  LDL.LU R27, [R1+0x236c] ;  /* 0x00236c00011b7983 */ /* 0x001ea20000300800 */
[----:B------:R-:W-:Y:S02]  /*82500*/  STL [R1+0x2344], R23 ;  /* 0x0023441701007387 */ /* 0x000fe40000100800 */
[----:B------:R-:W-:Y:S02]  /*82510*/  STL [R1+0x22e0], R22 ;  /* 0x0022e01601007387 */ /* 0x000fe40000100800 */
[----:B------:R-:W-:Y:S01]  /*82520*/  STL [R1+0x234c], R25 ;  /* 0x00234c1901007387 */ /* 0x000fe20000100800 */
[----:B------:R-:W-:Y:S01]  /*82530*/  STL [R1+0x22e8], R21 ;  /* 0x0022e81501007387 */ /* 0x000fe20000100800 */
        /* <DEDUP_REMOVED lines=26> */
[----:B------:R-:W4:Y:S01]  /*826e0*/  LDL.LU R29, [R1+0x2348] ;  /* 0x00234800011d7983 */ /* 0x000f220000300800 */
[----:B0-----:R-:W4:Y:S02]  /*826f0*/  LDL.LU R2, [R1+0x23a8] ;  /* 0x0023a80001027983 */ /* 0x001f240000300800 */
[----:B------:R-:W4:Y:S02]  /*82700*/  LDL.LU R6, [R1+0x2350] ;  /* 0x0023500001067983 */ /* 0x000f240000300800 */
[----:B------:R-:W4:Y:S01]  /*82710*/  LDL.LU R8, [R1+0x23c0] ;  /* 0x0023c00001087983 */ /* 0x000f220000300800 */
[----:B------:R-:W4:Y:S01]  /*82720*/  LDL.LU R3, [R1+0x2358] ;  /* 0x0023580001037983 */ /* 0x000f220000300800 */
[----:B--2---:R-:W-:Y:S01]  /*82730*/  IADD3 R27, P1, R27, UR8, RZ ;  /* 0x000000081b1b7c10 */ /* 0x004fe2000ff3e0ff */
[----:B------:R-:W2:Y:S02]  /*82740*/  LDL.LU R7, [R1+0x23bc] ;  /* 0x0023bc0001077983 */ /* 0x000ea40000300800 */
[----:B------:R-:W2:Y:S01]  /*82750*/  LDL.LU R16, [R1+0x23b8] ;  /* 0x0023b80001107983 */ /* 0x000ea20000300800 */
[----:B------:R-:W2:Y:S01]  /*82760*/  LDL.LU R17, [R1+0x2368] ;  /* 0x0023680001117983 */ /* 0x000ea20000300800 */
[----:B------:R-:W2:Y:S02]  /*82770*/  LDL.LU R18, [R1+0x23b4] ;  /* 0x0023b40001127983 */ /* 0x000ea40000300800 */
[----:B------:R0:W-:Y:S02]  /*82780*/  STL [R1+0x236c], R27 ;  /* 0x00236c1b01007387 */ /* 0x0001e40000100800 */
[----:B------:R-:W2:Y:S01]  /*82790*/  LDL.LU R19, [R1+0x2370] ;  /* 0x0023700001137983 */ /* 0x000ea20000300800 */
[----:B------:R-:W2:Y:S01]  /*827a0*/  LDL.LU R14, [R1+0x23b0] ;  /* 0x0023b000010e7983 */ /* 0x000ea20000300800 */
        /* <DEDUP_REMOVED lines=20> */
[----:B---3--:R-:W-:-:S05]  /*828f0*/  IADD3 R0, P2, R0, UR8, RZ ;  /* 0x0000000800007c10 */ /* 0x008fca000ff5e0ff */
[----:B------:R0:W-:Y:S04]  /*82900*/  STL [R1+0x2374], R0 ;  /* 0x0023740001007387 */ /* 0x0001e80000100800 */
[----:B0-----:R0:W5:Y:S01]  /*82910*/  LDL.LU R0, [R1+0x2628] ;  /* 0x0026280001007983 */ /* 0x0011620000300800 */
[----:B------:R1:W-:Y:S03]  /*82920*/  STL [R1+0x2310], R10 ;  /* 0x0023100a01007387 */ /* 0x0003e60000100800 */
[----:B-1----:R0:W5:Y:S01]  /*82930*/  LDL.LU R10, [R1+0x2624] ;  /* 0x00262400010a7983 */ /* 0x0021620000300800 */
[----:B------:R1:W-:Y:S03]  /*82940*/  STL [R1+0x237c], R11 ;  /* 0x00237c0b01007387 */ /* 0x0003e60000100800 */
[----:B-1----:R0:W5:Y:S01]  /*82950*/  LDL.LU R11, [R1+0x2620] ;  /* 0x00262000010b7983 */ /* 0x0021620000300800 */
[----:B------:R1:W-:Y:S03]  /*82960*/  STL [R1+0x2318], R12 ;  /* 0x0023180c01007387 */ /* 0x0003e60000100800 */
[----:B-1----:R0:W5:Y:S01]  /*82970*/  LDL.LU R12, [R1+0x261c] ;  /* 0x00261c00010c7983 */ /* 0x0021620000300800 */
[----:B------:R1:W-:Y:S01]  /*82980*/  STL [R1+0x2384], R9 ;  /* 0x0023840901007387 */ /* 0x0003e20000100800 */
[----:B------:R-:W-:-:S02]  /*82990*/  IADD3.X R20, R20, UR5, RZ, P2, !PT ;  /* 0x0000000514147c10 */ /* 0x000fc400097fe4ff */
[----:B-1----:R0:W5:Y:S01]  /*829a0*/  LDL.LU R9, [R1+0x2618] ;  /* 0x0026180001097983 */ /* 0x0021620000300800 */
[----:B------:R1:W-:Y:S01]  /*829b0*/  STL [R1+0x2320], R4 ;  /* 0x0023200401007387 */ /* 0x0003e20000100800 */
[----:B------:R-:W-:Y:S02]  /*829c0*/  IADD3 R24, P2, R24, UR8, RZ ;  /* 0x0000000818187c10 */ /* 0x000fe4000ff5e0ff */
[----:B-1----:R0:W5:Y:S01]  /*829d0*/  LDL.LU R4, [R1+0x2614] ;  /* 0x0026140001047983 */ /* 0x0021620000300800 */
[----:B------:R1:W-:Y:S03]  /*829e0*/  STL [R1+0x238c], R5 ;  /* 0x00238c0501007387 */ /* 0x0003e60000100800 */
        /* <DEDUP_REMOVED lines=20> */
[----:B-1----:R-:W3:Y:S01]  /*82b30*/  LDL.LU R2, [R1+0x25e8] ;  /* 0x0025e80001027983 */ /* 0x002ee20000300800 */
[----:B------:R-:W-:Y:S01]  /*82b40*/  IADD3.X R6, R6, UR5, RZ, P5, !PT ;  /* 0x0000000506067c10 */ /* 0x000fe2000affe4ff */
[----:B------:R-:W-:Y:S01]  /*82b50*/  IADD3 R8, P5, R8, UR8, RZ ;  /* 0x0000000808087c10 */ /* 0x000fe2000ffbe0ff */
[----:B------:R-:W-:-:S03]  /*82b60*/  IADD3.X R3, R3, UR5, RZ, P6, !PT ;  /* 0x0000000503037c10 */ /* 0x000fc6000b7fe4ff */
[----:B------:R-:W-:Y:S01]  /*82b70*/  STL [R1+0x2350], R6 ;  /* 0x0023500601007387 */ /* 0x000fe20000100800 */
[----:B------:R-:W-:Y:S01]  /*82b80*/  STL [R1+0x23c0], R8 ;  /* 0x0023c00801007387 */ /* 0x000fe20000100800 */
[----:B---3--:R-:W-:-:S05]  /*82b90*/  IADD3.X R2, R2, UR5, RZ, P1, !PT ;  /* 0x0000000502027c10 */ /* 0x008fca0008ffe4ff */
[----:B------:R1:W-:Y:S01]  /*82ba0*/  STL [R1+0x2360], R2 ;  /* 0x0023600201007387 */ /* 0x0003e20000100800 */
[----:B------:R-:W-:Y:S03]  /*82bb0*/  STL [R1+0x2358], R3 ;  /* 0x0023580301007387 */ /* 0x000fe60000100800 */
[----:B-1----:R-:W3:Y:S01]  /*82bc0*/  LDL.LU R2, [R1+0x25e4] ;  /* 0x0025e40001027983 */ /* 0x002ee20000300800 */
[----:B--2---:R-:W-:Y:S02]  /*82bd0*/  IADD3 R7, P6, R7, UR8, RZ ;  /* 0x0000000807077c10 */ /* 0x004fe4000ffde0ff */
[----:B------:R-:W-:Y:S02]  /*82be0*/  IADD3 R16, P1, R16, UR8, RZ ;  /* 0x0000000810107c10 */ /* 0x000fe4000ff3e0ff */
[----:B------:R-:W-:Y:S01]  /*82bf0*/  IADD3.X R17, R17, UR5, RZ, P2, !PT ;  /* 0x0000000511117c10 */ /* 0x000fe200097fe4ff */
[----:B------:R-:W-:Y:S01]  /*82c00*/  IADD3 R18, P2, R18, UR8, RZ ;  /* 0x0000000812127c10 */ /* 0x000fe2000ff5e0ff */
[----:B------:R-:W-:Y:S01]  /*82c10*/  IADD3.X R19, R19, UR5, RZ, P3, !PT ;  /* 0x0000000513137c10 */ /* 0x000fe20009ffe4ff */
[----:B------:R-:W-:Y:S01]  /*82c20*/  STL [R1+0x23bc], R7 ;  /* 0x0023bc0701007387 */ /* 0x000fe20000100800 */
[----:B------:R-:W-:Y:S01]  /*82c30*/  IADD3 R14, P3, R14, UR8, RZ ;  /* 0x000000080e0e7c10 */ /* 0x000fe2000ff7e0ff */
[----:B------:R-:W-:Y:S01]  /*82c40*/  STL [R1+0x23b8], R16 ;  /* 0x0023b81001007387 */ /* 0x000fe20000100800 */
[----:B------:R-:W-:Y:S01]  /*82c50*/  IADD3.X R15, R15, UR5, RZ, P4, !PT ;  /* 0x000000050f0f7c10 */ /* 0x000fe2000a7fe4ff */
[----:B------:R-:W-:Y:S01]  /*82c60*/  STL [R1+0x2368], R17 ;  /* 0x0023681101007387 */ /* 0x000fe20000100800 */
[----:B------:R-:W-:Y:S02]  /*82c70*/  STL [R1+0x23b4], R18 ;  /* 0x0023b41201007387 */ /* 0x000fe40000100800 */
[----:B------:R-:W-:Y:S02]  /*82c80*/  STL [R1+0x2370], R19 ;  /* 0x0023701301007387 */ /* 0x000fe40000100800 */
[----:B------:R-:W-:Y:S01]  /*82c90*/  STL [R1+0x23b0], R14 ;  /* 0x0023b00e01007387 */ /* 0x000fe20000100800 */
[----:B------:R-:W-:Y:S01]  /*82ca0*/  STL [R1+0x2378], R15 ;  /* 0x0023780f01007387 */ /* 0x000fe20000100800 */
[----:B------:R-:W-:-:S02]  /*82cb0*/  IADD3.X R26, R26, UR5, RZ, P5, !PT ;  /* 0x000000051a1a7c10 */ /* 0x000fc4000affe4ff */
[----:B------:R-:W-:Y:S02]  /*82cc0*/  IADD3.X R27, R27, UR5, RZ, P6, !PT ;  /* 0x000000051b1b7c10 */ /* 0x000fe4000b7fe4ff */
[----:B---3--:R-:W-:-:S05]  /*82cd0*/  IADD3.X R2, R2, UR5, RZ, P1, !PT ;  /* 0x0000000502027c10 */ /* 0x008fca0008ffe4ff */
[----:B------:R1:W-:Y:S01]  /*82ce0*/  STL [R1+0x2390], R2 ;  /* 0x0023900201007387 */ /* 0x0003e20000100800 */
[----:B------:R0:W-:Y:S03]  /*82cf0*/  STL [R1+0x2380], R26 ;  /* 0x0023801a01007387 */ /* 0x0001e60000100800 */
[----:B-1----:R-:W1:Y:S01]  /*82d00*/  S2R R2, SR_TID.X ;  /* 0x0000000000027919 */ /* 0x002e620000002100 */
[----:B------:R0:W-:Y:S01]  /*82d10*/  STL [R1+0x2388], R27 ;  /* 0x0023881b01007387 */ /* 0x0001e20000100800 */
[----:B-1----:R-:W-:-:S05]  /*82d20*/  LOP3.LUT R2, R2, 0x7f, RZ, 0xc0, !PT ;  /* 0x0000007f02027812 */ /* 0x002fca00078ec0ff */
[----:B------:R-:W-:Y:S02]  /*82d30*/  IMAD.SHL.U32 R2, R2, 0x2, RZ ;  /* 0x0000000202027824 */ /* 0x000fe400078e00ff */
[----:B0-----:R-:W2:Y:S04]  /*82d40*/  LDL.LU R26, [R1+0x2398] ;  /* 0x00239800011a7983 */ /* 0x001ea80000300800 */
[----:B------:R-:W3:Y:S01]  /*82d50*/  LDL.LU R27, [R1+0x23a0] ;  /* 0x0023a000011b7983 */ /* 0x000ee20000300800 */
[----:B-----5:R-:W-:Y:S02]  /*82d60*/  IMAD.MOV.U32 R6, RZ, RZ, R5 ;  /* 0x000000ffff067224 */ /* 0x020fe400078e0005 */
[----:B------:R-:W-:Y:S02]  /*82d70*/  IMAD.MOV.U32 R5, RZ, RZ, R12 ;  /* 0x000000ffff057224 */ /* 0x000fe400078e000c */
[----:B------:R-:W-:Y:S01]  /*82d80*/  IMAD.MOV.U32 R7, RZ, RZ, R9 ;  /* 0x000000ffff077224 */ /* 0x000fe200078e0009 */
[----:B--2---:R-:W-:-:S02]  /*82d90*/  IADD3.X R26, R26, UR5, RZ, P2, !PT ;  /* 0x000000051a1a7c10 */ /* 0x004fc400097fe4ff */
[----:B---3--:R-:W-:-:S03]  /*82da0*/  IADD3.X R27, R27, UR5, RZ, P3, !PT ;  /* 0x000000051b1b7c10 */ /* 0x008fc60009ffe4ff */
[----:B------:R0:W-:Y:S04]  /*82db0*/  STL [R1+0x2398], R26 ;  /* 0x0023981a01007387 */ /* 0x0001e80000100800 */
[----:B------:R0:W-:Y:S04]  /*82dc0*/  STL.64 [R1+0xaa0], R4 ;  /* 0x000aa00401007387 */ /* 0x0001e80000100a00 */
[----:B------:R0:W-:Y:S04]  /*82dd0*/  STL [R1+0x23a0], R27 ;  /* 0x0023a01b01007387 */ /* 0x0001e80000100800 */
[----:B------:R0:W-:Y:S01]  /*82de0*/  STL.64 [R1+0xaa8], R6 ;  /* 0x000aa80601007387 */ /* 0x0001e20000100a00 */
[----:B------:R-:W-:Y:S01]  /*82df0*/  @!P0 CALL.REL.NOINC `(.L_x_1) ;  /* 0x0000001000008944 */ /* 0x000fe20003c00000 */
[----:B------:R-:W-:Y:S05]  /*82e00*/  BRA `(.L_x_2) ;  /* 0xfff9687000007947 */ /* 0x000fea000383ffff */
.L_x_1:
[----:B------:R-:W2:Y:S04]  /*82e10*/  LDL.LU R2, [R1+0x8d4] ;  /* 0x0008d40001027983 */ /* 0x000ea80000300800 */
[----:B--2---:R1:W-:Y:S04]  /*82e20*/  STL [R1+0x29bc], R2 ;  /* 0x0029bc0201007387 */ /* 0x0043e80000100800 */
[----:B-1----:R-:W2:Y:S04]  /*82e30*/  LDL.LU R2, [R1+0x83c] ;  /* 0x00083c0001027983 */ /* 0x002ea80000300800 */
        /* <DEDUP_REMOVED lines=15> */
[----:B------:R-:W2:Y:S01]  /*82f30*/  LDL.LU R0, [R1+0x8d0] ;  /* 0x0008d00001007983 */ /* 0x000ea20000300800 */
[----:B-1----:R-:W-:-:S03]  /*82f40*/  IMAD.MOV.U32 R2, RZ, RZ, R11 ;  /* 0x000000ffff027224 */ /* 0x002fc600078e000b */
        /* <DEDUP_REMOVED lines=15> */
[----:B0-----:R-:W2:Y:S04]  /*83040*/  LDL.LU R4, [R1+0x8e4] ;  /* 0x0008e40001047983 */ /* 0x001ea80000300800 */
[----:B------:R-:W2:Y:S04]  /*83050*/  LDL.LU R12, [R1+0x8e0] ;  /* 0x0008e000010c7983 */ /* 0x000ea80000300800 */
[----:B------:R-:W3:Y:S04]  /*83060*/  LDL.LU R5, [R1+0x8f4] ;  /* 0x0008f40001057983 */ /* 0x000ee80000300800 */
[----:B------:R-:W3:Y:S04]  /*83070*/  LDL.LU R9, [R1+0x8f0] ;  /* 0x0008f00001097983 */ /* 0x000ee80000300800 */
[----:B------:R-:W4:Y:S04]  /*83080*/  LDL.LU R6, [R1+0x84c] ;  /* 0x00084c0001067983 */ /* 0x000f280000300800 */
[----:B------:R-:W4:Y:S04]  /*83090*/  LDL.LU R8, [R1+0x848] ;  /* 0x0008480001087983 */ /* 0x000f280000300800 */
[----:B------:R-:W2:Y:S04]  /*830a0*/  LDL.LU R3, [R1+0x90c] ;  /* 0x00090c0001037983 */ /* 0x000ea80000300800 */
[----:B------:R-:W2:Y:S01]  /*830b0*/  LDL.LU R7, [R1+0x908] ;  /* 0x0009080001077983 */ /* 0x000ea20000300800 */
[----:B-1----:R-:W-:-:S03]  /*830c0*/  IMAD.MOV.U32 R0, RZ, RZ, R10 ;  /* 0x000000ffff007224 */ /* 0x002fc600078e000a */
[----:B------:R-:W2:Y:S04]  /*830d0*/  LDL.LU R16, [R1+0x91c] ;  /* 0x00091c0001107983 */ /* 0x000ea80000300800 */
        /* <DEDUP_REMOVED lines=9> */
[----:B------:R0:W-:Y:S04]  /*83170*/  STL [R1+0x2810], R25 ;  /* 0x0028101901007387 */ /* 0x0001e80000100800 */
[----:B0-----:R-:W2:Y:S04]  /*83180*/  LDL.LU R25, [R1+0x830] ;  /* 0x0008300001197983 */ /* 0x001ea80000300800 */
[----:B------:R0:W-:Y:S04]  /*83190*/  STL [R1+0x280c], R24 ;  /* 0x00280c1801007387 */ /* 0x0001e80000100800 */
[----:B0-----:R-:W2:Y:S04]  /*831a0*/  LDL.LU R24, [R1+0x834] ;  /* 0x0008340001187983 */ /* 0x001ea80000300800 */
[----:B------:R0:W-:Y:S01]  /*831b0*/  STL [R1+0x2808], R23 ;  /* 0x0028081701007387 */ /* 0x0001e20000100800 */
[----:B------:R-:W-:-:S03]  /*831c0*/  F2FP.PACK_AB R2, R0, R2 ;  /* 0x000000020002723e */ /* 0x000fc600000000ff */
        /* <DEDUP_REMOVED lines=13> */
[----:B------:R-:W2:Y:S04]  /*832a0*/  LDL.LU R0, [R1+0x29fc] ;  /* 0x0029fc0001007983 */ /* 0x000ea80000300800 */
[----:B------:R0:W-:Y:S04]  /*832b0*/  STL [R1+0x39c], R2 ;  /* 0x00039c0201007387 */ /* 0x0001e80000100800 */
[----:B0-----:R-:W2:Y:S02]  /*832c0*/  LDL.LU R2, [R1+0x29f8] ;  /* 0x0029f80001027983 */ /* 0x001ea40000300800 */
[----:B--2---:R-:W-:-:S02]  /*832d0*/  F2FP.PACK_AB R2, R0, R2 ;  /* 0x000000020002723e */ /* 0x004fc400000000ff */
        /* <DEDUP_REMOVED lines=26> */
[----:B0-----:R-:W2:Y:S01]  /*83480*/  LDL.LU R2, [R1+0x29c0] ;  /* 0x0029c00001027983 */ /* 0x001ea20000300800 */
[----:B------:R-:W-:Y:S02]  /*83490*/  F2FP.PACK_AB R13, R28, R13 ;  /* 0x0000000d1c0d723e */ /* 0x000fe400000000ff */
[----:B--2---:R-:W-:-:S02]  /*834a0*/  F2FP.PACK_AB R29, R2, R29 ;  /* 0x0000001d021d723e */ /* 0x004fc400000000ff */
[----:B------:R-:W2:Y:S01]  /*834b0*/  LDL.LU R2, [R1+0x29bc] ;  /* 0x0029bc0001027983 */ /* 0x000ea20000300800 */
[----:B------:R-:W-:Y:S02]  /*834c0*/  F2FP.PACK_AB R21, R20, R21 ;  /* 0x000000151415723e */ /* 0x000fe400000000ff */
[----:B------:R-:W-:Y:S01]  /*834d0*/  F2FP.PACK_AB R20, R22, R23 ;  /* 0x000000171614723e */ /* 0x000fe200000000ff */
[----:B------:R-:W-:Y:S04]  /*834e0*/  STL [R1+0x37c], R29 ;  /* 0x00037c1d01007387 */ /* 0x000fe80000100800 */
[----:B------:R0:W-:Y:S01]  /*834f0*/  STL [R1+0x378], R13 ;  /* 0x0003780d01007387 */ /* 0x0001e20000100800 */
[----:B------:R-:W-:-:S03]  /*83500*/  F2FP.PACK_AB R4, R4, R12 ;  /* 0x0000000c0404723e */ /* 0x000fc600000000ff */
[----:B------:R-:W-:Y:S01]  /*83510*/  STL [R1+0x374], R21 ;  /* 0x0003741501007387 */ /* 0x000fe20000100800 */
[----:B0-----:R-:W-:-:S03]  /*83520*/  F2FP.PACK_AB R13, R24, R25 ;  /* 0x00000019180d723e */ /* 0x001fc600000000ff */
[----:B------:R-:W-:Y:S01]  /*83530*/  STL [R1+0x370], R20 ;  /* 0x0003701401007387 */ /* 0x000fe20000100800 */
[----:B------:R-:W-:-:S03]  /*83540*/  F2FP.PACK_AB R3, R3, R7 ;  /* 0x000000070303723e */ /* 0x000fc600000000ff */
[----:B------:R-:W-:Y:S01]  /*83550*/  STL [R1+0x36c], R13 ;  /* 0x00036c0d01007387 */ /* 0x000fe20000100800 */
[----:B--2---:R-:W-:Y:S02]  /*83560*/  F2FP.PACK_AB R0, R2, R0 ;  /* 0x000000000200723e */ /* 0x004fe400000000ff */
[----:B---3--:R-:W-:-:S03]  /*83570*/  F2FP.PACK_AB R2, R5, R9 ;  /* 0x000000090502723e */ /* 0x008fc600000000ff */
[----:B------:R4:W-:Y:S04]  /*83580*/  STL [R1+0x368], R0 ;  /* 0x0003680001007387 */ /* 0x0009e80000100800 */
[----:B------:R-:W-:Y:S01]  /*83590*/  STL [R1+0x364], R4 ;  /* 0x0003640401007387 */ /* 0x000fe20000100800 */
[----:B----4-:R-:W-:-:S03]  /*835a0*/  F2FP.PACK_AB R0, R6, R8 ;  /* 0x000000080600723e */ /* 0x010fc600000000ff */
[----:B------:R0:W-:Y:S04]  /*835b0*/  STL [R1+0x360], R2 ;  /* 0x0003600201007387 */ /* 0x0001e80000100800 */
[----:B------:R1:W-:Y:S04]  /*835c0*/  STL [R1+0x35c], R0 ;  /* 0x00035c0001007387 */ /* 0x0003e80000100800 */
[----:B------:R2:W-:Y:S01]  /*835d0*/  STL [R1+0x358], R3 ;  /* 0x0003580301007387 */ /* 0x0005e20000100800 */
[----:B0-----:R-:W-:Y:S02]  /*835e0*/  F2FP.PACK_AB R2, R16, R17 ;  /* 0x000000111002723e */ /* 0x001fe400000000ff */
[----:B-1----:R-:W-:-:S03]  /*835f0*/  F2FP.PACK_AB R0, R18, R19 ;  /* 0x000000131200723e */ /* 0x002fc600000000ff */
[----:B------:R0:W-:Y:S01]  /*83600*/  STL [R1+0x354], R2 ;  /* 0x0003540201007387 */ /* 0x0001e20000100800 */
[----:B--2---:R-:W-:-:S03]  /*83610*/  F2FP.PACK_AB R3, R10, R11 ;  /* 0x0000000b0a03723e */ /* 0x004fc600000000ff */
[----:B------:R1:W-:Y:S04]  /*83620*/  STL [R1+0x350], R0 ;  /* 0x0003500001007387 */ /* 0x0003e80000100800 */
[----:B------:R-:W-:Y:S04]  /*83630*/  STL [R1+0x34c], R3 ;  /* 0x00034c0301007387 */ /* 0x000fe80000100800 */
[----:B------:R-:W2:Y:S01]  /*83640*/  LDL.LU R29, [R1+0x5a0] ;  /* 0x0005a000011d7983 */ /* 0x000ea20000300800 */
[----:B0-----:R-:W-:Y:S02]  /*83650*/  F2FP.PACK_AB R2, R14, R15 ;  /* 0x0000000f0e02723e */ /* 0x001fe400000000ff */
[----:B-1----:R-:W-:-:S03]  /*83660*/  F2FP.PACK_AB R0, R26, R27 ;  /* 0x0000001b1a00723e */ /* 0x002fc600000000ff */
        /* <DEDUP_REMOVED lines=34> */
[----:B------:R-:W3:Y:S04]  /*83890*/  LDL.LU R28, [R1+0x52c] ;  /* 0x00052c00011c7983 */ /* 0x000ee80000300800 */
[----:B---3--:R0:W-:Y:S04]  /*838a0*/  STL [R1+0x2938], R28 ;  /* 0x0029381c01007387 */ /* 0x0081e80000100800 */
[----:B0-----:R-:W3:Y:S04]  /*838b0*/  LDL.LU R28, [R1+0x5a4] ;  /* 0x0005a400011c7983 */ /* 0x001ee80000300800 */
        /* <DEDUP_REMOVED lines=31> */
[----:B0-----:R-:W2:Y:S04]  /*83ab0*/  LDL.LU R28, [R1+0x924] ;  /* 0x00092400011c7983 */ /* 0x001ea80000300800 */
[----:B------:R-:W3:Y:S04]  /*83ac0*/  LDL.LU R13, [R1+0x528] ;  /* 0x00052800010d7983 */ /* 0x000ee80000300800 */
[----:B------:R-:W4:Y:S04]  /*83ad0*/  LDL.LU R20, [R1+0x5bc] ;  /* 0x0005bc0001147983 */ /* 0x000f280000300800 */
        /* <DEDUP_REMOVED lines=25> */
[----:B--2---:R-:W-:-:S03]  /*83c70*/  F2FP.PACK_AB R29, R28, R29 ;  /* 0x0000001d1c1d723e */ /* 0x004fc600000000ff */
        /* <DEDUP_REMOVED lines=64> */
[----:B------:R-:W2:Y:S01]  /*84080*/  LDL.LU R28, [R1+0x2938] ;  /* 0x00293800011c7983 */ /* 0x000ea20000300800 */
[----:B----4-:R-:W-:Y:S02]  /*84090*/  F2FP.PACK_AB R21, R20, R21 ;  /* 0x000000151415723e */ /* 0x010fe400000000ff */
[----:B---3--:R-:W-:Y:S01]  /*840a0*/  F2FP.PACK_AB R20, R22, R23 ;  /* 0x000000171614723e */ /* 0x008fe200000000ff */
[----:B------:R-:W-:Y:S01]  /*840b0*/  STL [R1+0x300], R29 ;  /* 0x0003001d01007387 */ /* 0x000fe20000100800 */
[----:B------:R-:W-:Y:S02]  /*840c0*/  F2FP.PACK_AB R0, R2, R0 ;  /* 0x000000000200723e */ /* 0x000fe400000000ff */
[----:B------:R-:W-:Y:S02]  /*840d0*/  F2FP.PACK_AB R4, R4, R12 ;  /* 0x0000000c0404723e */ /* 0x000fe400000000ff */
[----:B------:R-:W-:Y:S02]  /*840e0*/  F2FP.PACK_AB R2, R5, R9 ;  /* 0x000000090502723e */ /* 0x000fe400000000ff */
[----:B------:R-:W-:-:S02]  /*840f0*/  F2FP.PACK_AB R3, R3, R7 ;  /* 0x000000070303723e */ /* 0x000fc400000000ff */
[----:B--2---:R-:W-:-:S05]  /*84100*/  F2FP.PACK_AB R13, R28, R13 ;  /* 0x0000000d1c0d723e */ /* 0x004fca00000000ff */
[----:B------:R0:W-:Y:S04]  /*84110*/  STL [R1+0x2fc], R13 ;  /* 0x0002fc0d01007387 */ /* 0x0001e80000100800 */
[----:B------:R-:W-:Y:S01]  /*84120*/  STL [R1+0x2f8], R21 ;  /* 0x0002f81501007387 */ /* 0x000fe20000100800 */
[----:B0-----:R-:W-:-:S03]  /*84130*/  F2FP.PACK_AB R13, R24, R25 ;  /* 0x00000019180d723e */ /* 0x001fc600000000ff */
[----:B------:R-:W-:Y:S04]  /*84140*/  STL [R1+0x2f4], R20 ;  /* 0x0002f41401007387 */ /* 0x000fe80000100800 */
[----:B------:R-:W-:Y:S04]  /*84150*/  STL [R1+0x2f0], R13 ;  /* 0x0002f00d01007387 */ /* 0x000fe80000100800 */
[----:B------:R0:W-:Y:S04]  /*84160*/  STL [R1+0x2ec], R0 ;  /* 0x0002ec0001007387 */ /* 0x0001e80000100800 */
[----:B------:R-:W-:Y:S01]  /*84170*/  STL [R1+0x2e8], R4 ;  /* 0x0002e80401007387 */ /* 0x000fe20000100800 */
[----:B0-----:R-:W-:-:S03]  /*84180*/  F2FP.PACK_AB R0, R6, R8 ;  /* 0x000000080600723e */ /* 0x001fc600000000ff */
        /* <DEDUP_REMOVED lines=381> */
[----:B------:R1:W-:Y:S01]  /*85960*/  STL [R1+0x238], R0 ;  /* 0x0002380001007387 */ /* 0x0003e20000100800 */
[----:B0-----:R-:W-:-:S03]  /*85970*/  F2FP.PACK_AB R2, R16, R17 ;  /* 0x000000111002723e */ /* 0x001fc600000000ff */
[----:B------:R0:W-:Y:S01]  /*85980*/  STL [R1+0x234], R3 ;  /* 0x0002340301007387 */ /* 0x0001e20000100800 */
[----:B-1----:R-:W-:-:S03]  /*85990*/  F2FP.PACK_AB R0, R18, R19 ;  /* 0x000000131200723e */ /* 0x002fc600000000ff */
[----:B------:R1:W-:Y:S01]  /*859a0*/  STL [R1+0x230], R2 ;  /* 0x0002300201007387 */ /* 0x0003e20000100800 */
[----:B0-----:R-:W-:-:S03]  /*859b0*/  F2FP.PACK_AB R3, R10, R11 ;  /* 0x0000000b0a03723e */ /* 0x001fc600000000ff */
[----:B------:R0:W-:Y:S01]  /*859c0*/  STL [R1+0x24c], R0 ;  /* 0x00024c0001007387 */ /* 0x0001e20000100800 */
[----:B-1----:R-:W-:-:S03]  /*859d0*/  F2FP.PACK_AB R2, R14, R15 ;  /* 0x0000000f0e02723e */ /* 0x002fc600000000ff */
[----:B------:R-:W-:Y:S04]  /*859e0*/  STL [R1+0x248], R3 ;  /* 0x0002480301007387 */ /* 0x000fe80000100800 */
[----:B------:R-:W2:Y:S01]  /*859f0*/  LDL.LU R16, [R1+0xb64] ;  /* 0x000b640001107983 */ /* 0x000ea20000300800 */
[----:B0-----:R-:W-:-:S03]  /*85a00*/  F2FP.PACK_AB R0, R26, R27 ;  /* 0x0000001b1a00723e */ /* 0x001fc600000000ff */
[----:B------:R-:W-:Y:S04]  /*85a10*/  STL [R1+0x244], R2 ;  /* 0x0002440201007387 */ /* 0x000fe80000100800 */
[----:B------:R-:W2:Y:S04]  /*85a20*/  LDL.LU R17, [R1+0xb60] ;  /* 0x000b600001117983 */ /* 0x000ea80000300800 */
[----:B------:R-:W-:Y:S04]  /*85a30*/  STL [R1+0x240], R0 ;  /* 0x0002400001007387 */ /* 0x000fe80000100800 */
[----:B------:R-:W3:Y:S04]  /*85a40*/  LDL.LU R18, [R1+0xb74] ;  /* 0x000b740001127983 */ /* 0x000ee80000300800 */
[----:B------:R-:W3:Y:S04]  /*85a50*/  LDL.LU R19, [R1+0xb70] ;  /* 0x000b700001137983 */ /* 0x000ee80000300800 */
[----:B------:R-:W4:Y:S04]  /*85a60*/  LDL.LU R10, [R1+0xb84] ;  /* 0x000b8400010a7983 */ /* 0x000f280000300800 */
[----:B------:R-:W4:Y:S04]  /*85a70*/  LDL.LU R11, [R1+0xb80] ;  /* 0x000b8000010b7983 */ /* 0x000f280000300800 */
[----:B------:R-:W2:Y:S04]  /*85a80*/  LDL.LU R14, [R1+0xb94] ;  /* 0x000b9400010e7983 */ /* 0x000ea80000300800 */
[----:B------:R-:W2:Y:S04]  /*85a90*/  LDL.LU R15, [R1+0xb90] ;  /* 0x000b9000010f7983 */ /* 0x000ea80000300800 */
[----:B------:R-:W2:Y:S04]  /*85aa0*/  LDL.LU R25, [R1+0xbd8] ;  /* 0x000bd80001197983 */ /* 0x000ea80000300800 */
[----:B--2---:R0:W-:Y:S04]  /*85ab0*/  STL [R1+0x2818], R25 ;  /* 0x0028181901007387 */ /* 0x0041e80000100800 */
[----:B0-----:R-:W2:Y:S04]  /*85ac0*/  LDL.LU R25, [R1+0xbc8] ;  /* 0x000bc80001197983 */ /* 0x001ea80000300800 */
[----:B--2---:R0:W-:Y:S04]  /*85ad0*/  STL [R1+0x2820], R25 ;  /* 0x0028201901007387 */ /* 0x0041e80000100800 */
[----:B0-----:R-:W2:Y:S04]  /*85ae0*/  LDL.LU R25, [R1+0xbb8] ;  /* 0x000bb80001197983 */ /* 0x001ea80000300800 */
[----:B--2---:R0:W-:Y:S04]  /*85af0*/  STL [R1+0x2828], R25 ;  /* 0x0028281901007387 */ /* 0x0041e80000100800 */
[----:B0-----:R-:W2:Y:S04]  /*85b00*/  LDL.LU R25, [R1+0xba8] ;  /* 0x000ba80001197983 */ /* 0x001ea80000300800 */
[----:B------:R-:W2:Y:S04]  /*85b10*/  LDL.LU R24, [R1+0xba4] ;  /* 0x000ba40001187983 */ /* 0x000ea80000300800 */
[----:B--2---:R0:W-:Y:S04]  /*85b20*/  STL [R1+0x2814], R24 ;  /* 0x0028141801007387 */ /* 0x0041e80000100800 */
[----:B0-----:R-:W2:Y:S04]  /*85b30*/  LDL.LU R24, [R1+0xbdc] ;  /* 0x000bdc0001187983 */ /* 0x001ea80000300800 */
[----:B--2---:R0:W-:Y:S04]  /*85b40*/  STL [R1+0x281c], R24 ;  /* 0x00281c1801007387 */ /* 0x0041e80000100800 */
[----:B0-----:R-:W2:Y:S04]  /*85b50*/  LDL.LU R24, [R1+0xbcc] ;  /* 0x000bcc0001187983 */ /* 0x001ea80000300800 */
[----:B--2---:R0:W-:Y:S04]  /*85b60*/  STL [R1+0x2824], R24 ;  /* 0x0028241801007387 */ /* 0x0041e80000100800 */
[----:B0-----:R-:W2:Y:S01]  /*85b70*/  LDL.LU R24, [R1+0xbbc] ;  /* 0x000bbc0001187983 */ /* 0x001ea20000300800 */
[----:B------:R-:W-:-:S02]  /*85b80*/  F2FP.PACK_AB R5, R16, R17 ;  /* 0x000000111005723e */ /* 0x000fc400000000ff */
[----:B---3--:R-:W-:Y:S02]  /*85b90*/  F2FP.PACK_AB R3, R18, R19 ;  /* 0x000000131203723e */ /* 0x008fe400000000ff */
[----:B----4-:R-:W-:Y:S01]  /*85ba0*/  F2FP.PACK_AB R6, R10, R11 ;  /* 0x0000000b0a06723e */ /* 0x010fe200000000ff */
[----:B--2---:R0:W-:Y:S04]  /*85bb0*/  STL [R1+0x282c], R24 ;  /* 0x00282c1801007387 */ /* 0x0041e80000100800 */
        /* <DEDUP_REMOVED lines=13> */
[----:B------:R0:W-:Y:S04]  /*85c90*/  STL [R1+0x25c], R5 ;  /* 0x00025c0501007387 */ /* 0x0001e80000100800 */
[----:B------:R-:W3:Y:S04]  /*85ca0*/  LDL.LU R12, [R1+0xb4c] ;  /* 0x000b4c00010c7983 */ /* 0x000ee80000300800 */
[----:B------:R1:W-:Y:S04]  /*85cb0*/  STL [R1+0x258], R3 ;  /* 0x0002580301007387 */ /* 0x0003e80000100800 */
[----:B0-----:R-:W3:Y:S04]  /*85cc0*/  LDL.LU R5, [R1+0xa84] ;  /* 0x000a840001057983 */ /* 0x001ee80000300800 */
[----:B------:R0:W-:Y:S01]  /*85cd0*/  STL [R1+0x254], R6 ;  /* 0x0002540601007387 */ /* 0x0001e20000100800 */
[----:B-1----:R-:W-:-:S03]  /*85ce0*/  F2FP.PACK_AB R3, R14, R15 ;  /* 0x0000000f0e03723e */ /* 0x002fc600000000ff */
[----:B------:R-:W3:Y:S04]  /*85cf0*/  LDL.LU R9, [R1+0xa94] ;  /* 0x000a940001097983 */ /* 0x000ee80000300800 */
[----:B0-----:R-:W3:Y:S04]  /*85d00*/  LDL.LU R6, [R1+0xaf4] ;  /* 0x000af40001067983 */ /* 0x001ee80000300800 */
[----:B------:R0:W-:Y:S04]  /*85d10*/  STL [R1+0x250], R3 ;  /* 0x0002500301007387 */ /* 0x0001e80000100800 */
[----:B------:R-:W3:Y:S04]  /*85d20*/  LDL.LU R8, [R1+0xb44] ;  /* 0x000b440001087983 */ /* 0x000ee80000300800 */
[----:B0-----:R-:W3:Y:S04]  /*85d30*/  LDL.LU R3, [R1+0xc0c] ;  /* 0x000c0c0001037983 */ /* 0x001ee80000300800 */
        /* <DEDUP_REMOVED lines=23> */
[----:B----4-:R-:W-:-:S03]  /*85eb0*/  F2FP.PACK_AB R21, R22, R21 ;  /* 0x000000151615723e */ /* 0x010fc600000000ff */
[----:B------:R0:W-:Y:S01]  /*85ec0*/  STL [R1+0x260], R25 ;  /* 0x0002601901007387 */ /* 0x0001e20000100800 */
[----:B---3--:R-:W-:-:S03]  /*85ed0*/  F2FP.PACK_AB R29, R20, R29 ;  /* 0x0000001d141d723e */ /* 0x008fc600000000ff */
[----:B0-----:R-:W3:Y:S01]  /*85ee0*/  LDL.LU R25, [R1+0x2810] ;  /* 0x0028100001197983 */ /* 0x001ee20000300800 */
[----:B--2---:R-:W-:-:S03]  /*85ef0*/  F2FP.PACK_AB R23, R24, R23 ;  /* 0x000000171817723e */ /* 0x004fc600000000ff */
[----:B------:R-:W2:Y:S04]  /*85f00*/  LDL.LU R24, [R1+0x280c] ;  /* 0x00280c0001187983 */ /* 0x000ea80000300800 */
[----:B------:R0:W-:Y:S04]  /*85f10*/  STL [R1+0x27c], R23 ;  /* 0x00027c1701007387 */ /* 0x0001e80000100800 */
[----:B0-----:R-:W4:Y:S04]  /*85f20*/  LDL.LU R23, [R1+0x2808] ;  /* 0x0028080001177983 */ /* 0x001f280000300800 */
[----:B------:R-:W4:Y:S04]  /*85f30*/  LDL.LU R22, [R1+0x2804] ;  /* 0x0028040001167983 */ /* 0x000f280000300800 */
[----:B------:R0:W-:Y:S04]  /*85f40*/  STL [R1+0x278], R21 ;  /* 0x0002781501007387 */ /* 0x0001e80000100800 */
[----:B0-----:R-:W4:Y:S04]  /*85f50*/  LDL.LU R21, [R1+0x2800] ;  /* 0x0028000001157983 */ /* 0x001f280000300800 */
[----:B------:R-:W4:Y:S01]  /*85f60*/  LDL.LU R20, [R1+0x27fc] ;  /* 0x0027fc0001147983 */ /* 0x000f220000300800 */
[----:B------:R-:W-:-:S02]  /*85f70*/  F2FP.PACK_AB R27, R2, R27 ;  /* 0x0000001b021b723e */ /* 0x000fc400000000ff */
[----:B------:R-:W-:Y:S02]  /*85f80*/  F2FP.PACK_AB R13, R28, R13 ;  /* 0x0000000d1c0d723e */ /* 0x000fe400000000ff */
[----:B------:R-:W-:Y:S01]  /*85f90*/  F2FP.PACK_AB R26, R0, R26 ;  /* 0x0000001a001a723e */ /* 0x000fe200000000ff */
[----:B------:R-:W-:Y:S01]  /*85fa0*/  STL [R1+0x274], R29 ;  /* 0x0002741d01007387 */ /* 0x000fe20000100800 */
[----:B---3--:R-:W-:-:S03]  /*85fb0*/  F2FP.PACK_AB R25, R4, R25 ;  /* 0x000000190419723e */ /* 0x008fc600000000ff */
[----:B------:R-:W-:Y:S01]  /*85fc0*/  STL [R1+0x25ec], R27 ;  /* 0x0025ec1b01007387 */ /* 0x000fe20000100800 */
[----:B------:R-:W-:-:S03]  /*85fd0*/  F2FP.PACK_AB R19, R3, R19 ;  /* 0x000000130313723e */ /* 0x000fc600000000ff */
[----:B------:R0:W-:Y:S01]  /*85fe0*/  STL [R1+0x270], R13 ;  /* 0x0002700d01007387 */ /* 0x0001e20000100800 */
[----:B------:R-:W-:-:S03]  /*85ff0*/  F2FP.PACK_AB R18, R7, R18 ;  /* 0x000000120712723e */ /* 0x000fc600000000ff */
[----:B------:R-:W-:Y:S01]  /*86000*/  STL [R1+0x25f0], R26 ;  /* 0x0025f01a01007387 */ /* 0x000fe20000100800 */
[----:B------:R-:W-:-:S03]  /*86010*/  F2FP.PACK_AB R17, R16, R17 ;  /* 0x000000111011723e */ /* 0x000fc600000000ff */
[----:B------:R-:W-:Y:S01]  /*86020*/  STL [R1+0x25f4], R25 ;  /* 0x0025f41901007387 */ /* 0x000fe20000100800 */
[----:B------:R-:W-:Y:S02]  /*86030*/  F2FP.PACK_AB R16, R10, R11 ;  /* 0x0000000b0a10723e */ /* 0x000fe400000000ff */
[----:B------:R-:W-:Y:S02]  /*86040*/  F2FP.PACK_AB R15, R14, R15 ;  /* 0x0000000f0e0f723e */ /* 0x000fe400000000ff */
[----:B--2---:R-:W-:-:S05]  /*86050*/  F2FP.PACK_AB R24, R12, R24 ;  /* 0x000000180c18723e */ /* 0x004fca00000000ff */
[----:B------:R-:W-:Y:S01]  /*86060*/  STL [R1+0x25f8], R24 ;  /* 0x0025f81801007387 */ /* 0x000fe20000100800 */
[----:B----4-:R-:W-:Y:S02]  /*86070*/  F2FP.PACK_AB R23, R5, R23 ;  /* 0x000000170517723e */ /* 0x010fe400000000ff */
[----:B------:R-:W-:-:S03]  /*86080*/  F2FP.PACK_AB R22, R9, R22 ;  /* 0x000000160916723e */ /* 0x000fc600000000ff */
[----:B------:R-:W-:Y:S04]  /*86090*/  STL [R1+0x25fc], R23 ;  /* 0x0025fc1701007387 */ /* 0x000fe80000100800 */
[----:B------:R-:W-:Y:S01]  /*860a0*/  STL [R1+0x2600], R22 ;  /* 0x0026001601007387 */ /* 0x000fe20000100800 */
[----:B------:R-:W-:Y:S02]  /*860b0*/  F2FP.PACK_AB R21, R6, R21 ;  /* 0x000000150615723e */ /* 0x000fe400000000ff */
[----:B------:R-:W-:-:S03]  /*860c0*/  F2FP.PACK_AB R20, R8, R20 ;  /* 0x000000140814723e */ /* 0x000fc600000000ff */
[----:B------:R-:W-:Y:S04]  /*860d0*/  STL [R1+0x2604], R21 ;  /* 0x0026041501007387 */ /* 0x000fe80000100800 */
[----:B------:R-:W-:Y:S04]  /*860e0*/  STL [R1+0x2608], R20 ;  /* 0x0026081401007387 */ /* 0x000fe80000100800 */
[----:B------:R-:W-:Y:S04]  /*860f0*/  STL [R1+0x260c], R19 ;  /* 0x00260c1301007387 */ /* 0x000fe80000100800 */
[----:B------:R-:W-:Y:S04]  /*86100*/  STL [R1+0x2610], R18 ;  /* 0x0026101201007387 */ /* 0x000fe80000100800 */
[----:B------:R-:W-:Y:S04]  /*86110*/  STL [R1+0x2614], R17 ;  /* 0x0026141101007387 */ /* 0x000fe80000100800 */
[----:B------:R-:W-:Y:S04]  /*86120*/  STL [R1+0x2618], R16 ;  /* 0x0026181001007387 */ /* 0x000fe80000100800 */
[----:B0-----:R-:W2:Y:S04]  /*86130*/  LDL.LU R13, [R1+0xbe4] ;  /* 0x000be400010d7983 */ /* 0x001ea80000300800 */
[----:B------:R-:W2:Y:S04]  /*86140*/  LDL.LU R14, [R1+0xbe0] ;  /* 0x000be000010e7983 */ /* 0x000ea80000300800 */
[----:B------:R-:W3:Y:S04]  /*86150*/  LDL.LU R12, [R1+0xc10] ;  /* 0x000c1000010c7983 */ /* 0x000ee80000300800 */
[----:B---3--:R0:W-:Y:S04]  /*86160*/  STL [R1+0x27f4], R12 ;  /* 0x0027f40c01007387 */ /* 0x0081e80000100800 */
[----:B0-----:R-:W3:Y:S04]  /*86170*/  LDL.LU R12, [R1+0xbf4] ;  /* 0x000bf400010c7983 */ /* 0x001ee80000300800 */
[----:B------:R-:W4:Y:S04]  /*86180*/  LDL.LU R11, [R1+0xc38] ;  /* 0x000c3800010b7983 */ /* 0x000f280000300800 */
[----:B----4-:R0:W-:Y:S04]  /*86190*/  STL [R1+0x27f0], R11 ;  /* 0x0027f00b01007387 */ /* 0x0101e80000100800 */
[----:B0-----:R-:W4:Y:S04]  /*861a0*/  LDL.LU R11, [R1+0xc14] ;  /* 0x000c1400010b7983 */ /* 0x001f280000300800 */
[----:B------:R-:W2:Y:S04]  /*861b0*/  LDL.LU R10, [R1+0xc48] ;  /* 0x000c4800010a7983 */ /* 0x000ea80000300800 */
[----:B--2---:R0:W-:Y:S04]  /*861c0*/  STL [R1+0x27ec], R10 ;  /* 0x0027ec0a01007387 */ /* 0x0041e80000100800 */
[----:B0-----:R-:W2:Y:S04]  /*861d0*/  LDL.LU R10, [R1+0xc3c] ;  /* 0x000c3c00010a7983 */ /* 0x001ea80000300800 */
[----:B------:R-:W2:Y:S01]  /*861e0*/  LDL.LU R9, [R1+0xc28] ;  /* 0x000c280001097983 */ /* 0x000ea20000300800 */
[----:B------:R-:W-:-:S03]  /*861f0*/  F2FP.PACK_AB R14, R13, R14 ;  /* 0x0000000e0d0e723e */ /* 0x000fc600000000ff */
[----:B--2---:R0:W-:Y:S04]  /*86200*/  STL [R1+0x27e8], R9 ;  /* 0x0027e80901007387 */ /* 0x0041e80000100800 */
[----:B0-----:R-:W2:Y:S04]  /*86210*/  LDL.LU R9, [R1+0xc4c] ;  /* 0x000c4c0001097983 */ /* 0x001ea80000300800 */
        /* <DEDUP_REMOVED lines=24> */
[----:B------:R-:W3:Y:S04]  /*863a0*/  LDL.LU R13, [R1+0x27f8] ;  /* 0x0027f800010d7983 */ /* 0x000ee80000300800 */
[----:B------:R0:W-:Y:S04]  /*863b0*/  STL [R1+0x2620], R14 ;  /* 0x0026200e01007387 */ /* 0x0001e80000100800 */
[----:B0-----:R-:W2:Y:S01]  /*863c0*/  LDL.LU R14, [R1+0xc44] ;  /* 0x000c4400010e7983 */ /* 0x001ea20000300800 */
[----:B---3--:R-:W-:-:S03]  /*863d0*/  F2FP.PACK_AB R13, R12, R13 ;  /* 0x0000000d0c0d723e */ /* 0x008fc600000000ff */
[----:B------:R-:W4:Y:S04]  /*863e0*/  LDL.LU R12, [R1+0x27f4] ;  /* 0x0027f400010c7983 */ /* 0x000f280000300800 */
[----:B------:R0:W-:Y:S04]  /*863f0*/  STL [R1+0x2624], R13 ;  /* 0x0026240d01007387 */ /* 0x0001e80000100800 */
[----:B0-----:R-:W3:Y:S01]  /*86400*/  LDL.LU R13, [R1+0xc34] ;  /* 0x000c3400010d7983 */ /* 0x001ee20000300800 */
[----:B----4-:R-:W-:-:S03]  /*86410*/  F2FP.PACK_AB R12, R11, R12 ;  /* 0x0000000c0b0c723e */ /* 0x010fc600000000ff */
[----:B------:R-:W4:Y:S04]  /*86420*/  LDL.LU R11, [R1+0x27f0] ;  /* 0x0027f000010b7983 */ /* 0x000f280000300800 */
[----:B------:R0:W-:Y:S04]  /*86430*/  STL [R1+0x2628], R12 ;  /* 0x0026280c01007387 */ /* 0x0001e80000100800 */
[----:B0-----:R-:W2:Y:S01]  /*86440*/  LDL.LU R12, [R1+0xc5c] ;  /* 0x000c5c00010c7983 */ /* 0x001ea20000300800 */
[----:B----4-:R-:W-:-:S03]  /*86450*/  F2FP.PACK_AB R11, R10, R11 ;  /* 0x0000000b0a0b723e */ /* 0x010fc600000000ff */
[----:B------:R-:W2:Y:S04]  /*86460*/  LDL.LU R10, [R1+0x27ec] ;  /* 0x0027ec00010a7983 */ /* 0x000ea80000300800 */
[----:B------:R0:W-:Y:S04]  /*86470*/  STL [R1+0x262c], R11 ;  /* 0x00262c0b01007387 */ /* 0x0001e80000100800 */
[----:B0-----:R-:W4:Y:S01]  /*86480*/  LDL.LU R11, [R1+0xc2c] ;  /* 0x000c2c00010b7983 */ /* 0x001f220000300800 */
[----:B--2---:R-:W-:-:S03]  /*86490*/  F2FP.PACK_AB R10, R9, R10 ;  /* 0x0000000a090a723e */ /* 0x004fc600000000ff */
[----:B------:R-:W4:Y:S01]  /*864a0*/  LDL.LU R9, [R1+0x27e8] ;  /* 0x0027e80001097983 */ /* 0x000f220000300800 */
[----:B------:R-:W-:Y:S02]  /*864b0*/  F2FP.PACK_AB R8, R12, R8 ;  /* 0x000000080c08723e */ /* 0x000fe400000000ff */
[----:B---3--:R-:W-:Y:S01]  /*864c0*/  F2FP.PACK_AB R7, R13, R7 ;  /* 0x000000070d07723e */ /* 0x008fe200000000ff */
[----:B------:R-:W-:Y:S01]  /*864d0*/  STL [R1+0x2630], R10 ;  /* 0x0026300a01007387 */ /* 0x000fe20000100800 */
[----:B------:R-:W-:Y:S02]  /*864e0*/  F2FP.PACK_AB R6, R14, R6 ;  /* 0x000000060e06723e */ /* 0x000fe400000000ff */
[----:B------:R-:W-:Y:S02]  /*864f0*/  F2FP.PACK_AB R5, R15, R5 ;  /* 0x000000050f05723e */ /* 0x000fe400000000ff */
[----:B------:R-:W-:Y:S02]  /*86500*/  F2FP.PACK_AB R4, R16, R4 ;  /* 0x000000041004723e */ /* 0x000fe400000000ff */
[----:B----4-:R-:W-:-:S05]  /*86510*/  F2FP.PACK_AB R9, R11, R9 ;  /* 0x000000090b09723e */ /* 0x010fca00000000ff */
[----:B------:R-:W-:Y:S04]  /*86520*/  STL [R1+0x2634], R9 ;  /* 0x0026340901007387 */ /* 0x000fe80000100800 */
[----:B------:R-:W-:Y:S04]  /*86530*/  STL [R1+0x2638], R8 ;  /* 0x0026380801007387 */ /* 0x000fe80000100800 */
[----:B------:R-:W-:Y:S04]  /*86540*/  STL [R1+0x263c], R7 ;  /* 0x00263c0701007387 */ /* 0x000fe80000100800 */
[----:B------:R0:W-:Y:S04]  /*86550*/  STL [R1+0x2640], R6 ;  /* 0x0026400601007387 */ /* 0x0001e80000100800 */
[----:B------:R1:W-:Y:S04]  /*86560*/  STL [R1+0x2644], R5 ;  /* 0x0026440501007387 */ /* 0x0003e80000100800 */
[----:B------:R2:W-:Y:S01]  /*86570*/  STL [R1+0x2648], R4 ;  /* 0x0026480401007387 */ /* 0x0005e20000100800 */
[----:B0-----:R-:W-:-:S02]  /*86580*/  F2FP.PACK_AB R6, R17, R18 ;  /* 0x000000121106723e */ /* 0x001fc400000000ff */
[----:B-1----:R-:W-:-:S03]  /*86590*/  F2FP.PACK_AB R5, R19, R20 ;  /* 0x000000141305723e */ /* 0x002fc600000000ff */
[----:B------:R0:W-:Y:S01]  /*865a0*/  STL [R1+0xc], R6 ;  /* 0x00000c0601007387 */ /* 0x0001e20000100800 */
[----:B--2---:R-:W-:-:S03]  /*865b0*/  F2FP.PACK_AB R4, R21, R22 ;  /* 0x000000161504723e */ /* 0x004fc600000000ff */
[----:B------:R1:W-:Y:S04]  /*865c0*/  STL [R1+0x8], R5 ;  /* 0x0000080501007387 */ /* 0x0003e80000100800 */
[----:B------:R2:W-:Y:S01]  /*865d0*/  STL [R1+0x4], R4 ;  /* 0x0000040401007387 */ /* 0x0005e20000100800 */
[----:B0-----:R-:W-:Y:S02]  /*865e0*/  F2FP.PACK_AB R6, R23, R24 ;  /* 0x000000181706723e */ /* 0x001fe400000000ff */
[----:B-1----:R-:W-:-:S03]  /*865f0*/  F2FP.PACK_AB R5, R25, R26 ;  /* 0x0000001a1905723e */ /* 0x002fc600000000ff */
[----:B------:R-:W-:Y:S01]  /*86600*/  STL [R1], R6 ;  /* 0x0000000601007387 */ /* 0x000fe20000100800 */
[----:B--2---:R-:W-:-:S03]  /*86610*/  F2FP.PACK_AB R4, R27, R29 ;  /* 0x0000001d1b04723e */ /* 0x004fc600000000ff */
[----:B------:R-:W-:Y:S04]  /*86620*/  STL [R1+0x1c], R5 ;  /* 0x00001c0501007387 */ /* 0x000fe80000100800 */
[----:B------:R0:W-:Y:S04]  /*86630*/  STL [R1+0x18], R4 ;  /* 0x0000180401007387 */ /* 0x0001e80000100800 */
[----:B0-----:R-:W2:Y:S01]  /*86640*/  LDL.LU R4, [R1+0xd68] ;  /* 0x000d680001047983 */ /* 0x001ea20000300800 */
[----:B------:R-:W-:Y:S02]  /*86650*/  F2FP.PACK_AB R2, R28, R2 ;  /* 0x000000021c02723e */ /* 0x000fe400000000ff */
[----:B------:R-:W-:-:S03]  /*86660*/  F2FP.PACK_AB R0, R0, R3 ;  /* 0x000000030000723e */ /* 0x000fc600000000ff */
        /* <DEDUP_REMOVED lines=170> */
[----:B------:R3:W-:Y:S02]  /*87110*/  STL [R1+0x68], R4 ;  /* 0x0000680401007387 */ /* 0x0007e40000100800 */
[----:B---3--:R-:W-:Y:S02]  /*87120*/  F2FP.PACK_AB R4, R9, R10 ;  /* 0x0000000a0904723e */ /* 0x008fe400000000ff */
[----:B--2---:R-:W-:Y:S02]  /*87130*/  F2FP.PACK_AB R6, R5, R6 ;  /* 0x000000060506723e */ /* 0x004fe400000000ff */
        /* <DEDUP_REMOVED lines=18> */
[----:B------:R-:W-:Y:S01]  /*87260*/  STL [R1+0x80], R6 ;  /* 0x0000800601007387 */ /* 0x000fe20000100800 */
        /* <DEDUP_REMOVED lines=237> */
[----:B0-----:R-:W2:Y:S01]  /*88140*/  LDL.LU R4, [R1+0xea8] ;  /* 0x000ea80001047983 */ /* 0x001ea20000300800 */
[----:B------:R-:W3:Y:S03]  /*88150*/  LDL.LU R5, [R1+0xf3c] ;  /* 0x000f3c0001057983 */ /* 0x000ee60000300800 */
        /* <DEDUP_REMOVED lines=33> */
[----:B0-----:R-:W2:Y:S01]  /*88370*/  LDL.LU R5, [R1+0xeac] ;  /* 0x000eac0001057983 */ /* 0x001ea20000300800 */
[----:B------:R-:W3:Y:S02]  /*88380*/  LDL.LU R6, [R1+0xf38] ;  /* 0x000f380001067983 */ /* 0x000ee40000300800 */
[----:B------:R-:W4:Y:S02]  /*88390*/  LDL.LU R7, [R1+0xf4c] ;  /* 0x000f4c0001077983 */ /* 0x000f240000300800 */
        /* <DEDUP_REMOVED lines=25> */
[----:B--2---:R-:W-:-:S02]  /*88530*/  F2FP.PACK_AB R4, R5, R4 ;  /* 0x000000040504723e */ /* 0x004fc400000000ff */
[----:B------:R-:W2:Y:S03]  /*88540*/  LDL.LU R5, [R1+0x26cc] ;  /* 0x0026cc0001057983 */ /* 0x000ea60000300800 */
[----:B------:R0:W-:Y:S02]  /*88550*/  STL [R1+0x12c], R4 ;  /* 0x00012c0401007387 */ /* 0x0001e40000100800 */
[----:B0-----:R-:W2:Y:S02]  /*88560*/  LDL.LU R4, [R1+0x26c8] ;  /* 0x0026c80001047983 */ /* 0x001ea40000300800 */
[----:B--2---:R-:W-:Y:S02]  /*88570*/  F2FP.PACK_AB R4, R5, R4 ;  /* 0x000000040504723e */ /* 0x004fe400000000ff */
[----:B------:R-:W2:Y:S03]  /*88580*/  LDL.LU R5, [R1+0x26c4] ;  /* 0x0026c40001057983 */ /* 0x000ea60000300800 */
[----:B------:R0:W-:Y:S02]  /*88590*/  STL [R1+0x128], R4 ;  /* 0x0001280401007387 */ /* 0x0001e40000100800 */
[----:B0-----:R-:W2:Y:S02]  /*885a0*/  LDL.LU R4, [R1+0x26c0] ;  /* 0x0026c00001047983 */ /* 0x001ea40000300800 */
        /* <DEDUP_REMOVED lines=58> */
[----:B------:R0:W-:Y:S01]  /*88950*/  STL [R1+0x16c], R4 ;  /* 0x00016c0401007387 */ /* 0x0001e20000100800 */
[----:B----4-:R-:W-:Y:S02]  /*88960*/  F2FP.PACK_AB R8, R7, R8 ;  /* 0x000000080708723e */ /* 0x010fe400000000ff */
[----:B---3--:R-:W-:Y:S02]  /*88970*/  F2FP.PACK_AB R10, R9, R10 ;  /* 0x0000000a090a723e */ /* 0x008fe400000000ff */
[----:B------:R-:W-:Y:S01]  /*88980*/  F2FP.PACK_AB R12, R11, R12 ;  /* 0x0000000c0b0c723e */ /* 0x000fe200000000ff */
[----:B0-----:R0:W5:Y:S01]  /*88990*/  LDL.LU R4, [R1+0x2648] ;  /* 0x0026480001047983 */ /* 0x0011620000300800 */
[----:B------:R-:W-:-:S02]  /*889a0*/  F2FP.PACK_AB R14, R13, R14 ;  /* 0x0000000e0d0e723e */ /* 0x000fc400000000ff */
[----:B------:R-:W-:Y:S02]  /*889b0*/  F2FP.PACK_AB R16, R15, R16 ;  /* 0x000000100f10723e */ /* 0x000fe400000000ff */
[----:B------:R-:W-:Y:S02]  /*889c0*/  F2FP.PACK_AB R18, R17, R18 ;  /* 0x000000121112723e */ /* 0x000fe400000000ff */
[----:B------:R-:W-:Y:S02]  /*889d0*/  F2FP.PACK_AB R20, R19, R20 ;  /* 0x000000141314723e */ /* 0x000fe400000000ff */
[----:B------:R-:W-:Y:S02]  /*889e0*/  F2FP.PACK_AB R22, R21, R22 ;  /* 0x000000161516723e */ /* 0x000fe400000000ff */
[----:B------:R-:W-:Y:S02]  /*889f0*/  F2FP.PACK_AB R24, R23, R24 ;  /* 0x000000181718723e */ /* 0x000fe400000000ff */
[----:B------:R-:W-:-:S02]  /*88a00*/  F2FP.PACK_AB R26, R25, R26 ;  /* 0x0000001a191a723e */ /* 0x000fc400000000ff */
[----:B------:R-:W-:Y:S02]  /*88a10*/  F2FP.PACK_AB R28, R27, R28 ;  /* 0x0000001c1b1c723e */ /* 0x000fe400000000ff */
[----:B------:R-:W-:Y:S02]  /*88a20*/  F2FP.PACK_AB R2, R29, R2 ;  /* 0x000000021d02723e */ /* 0x000fe400000000ff */
[----:B--2---:R-:W-:Y:S02]  /*88a30*/  F2FP.PACK_AB R6, R5, R6 ;  /* 0x000000060506723e */ /* 0x004fe400000000ff */
[----:B------:R0:W5:Y:S03]  /*88a40*/  LDL.LU R5, [R1+0x2644] ;  /* 0x0026440001057983 */ /* 0x0001660000300800 */
[----:B------:R1:W-:Y:S02]  /*88a50*/  STL [R1+0x168], R6 ;  /* 0x0001680601007387 */ /* 0x0003e40000100800 */
[----:B-1----:R0:W5:Y:S01]  /*88a60*/  LDL.LU R6, [R1+0x2640] ;  /* 0x0026400001067983 */ /* 0x0021620000300800 */
[----:B------:R0:W5:Y:S02]  /*88a70*/  LDL.LU R7, [R1+0x263c] ;  /* 0x00263c0001077983 */ /* 0x0001640000300800 */
        /* <DEDUP_REMOVED lines=31> */
[----:B-1----:R-:W2:Y:S01]  /*88c70*/  LDL.LU R28, [R1+0x25e8] ;  /* 0x0025e800011c7983 */ /* 0x002ea20000300800 */
[----:B------:R-:W2:Y:S02]  /*88c80*/  LDL.LU R29, [R1+0x25e4] ;  /* 0x0025e400011d7983 */ /* 0x000ea40000300800 */
[----:B------:R1:W-:Y:S02]  /*88c90*/  STL [R1+0x198], R2 ;  /* 0x0001980201007387 */ /* 0x0003e40000100800 */
[----:B-1----:R-:W-:-:S02]  /*88ca0*/  F2FP.PACK_AB R2, R0, R3 ;  /* 0x000000030002723e */ /* 0x002fc400000000ff */
[----:B--2---:R-:W-:-:S05]  /*88cb0*/  F2FP.PACK_AB R0, R29, R28 ;  /* 0x0000001c1d00723e */ /* 0x004fca00000000ff */
[----:B------:R0:W-:Y:S01]  /*88cc0*/  STL [R1+0x190], R0 ;  /* 0x0001900001007387 */ /* 0x0001e20000100800 */
[----:B------:R0:W-:Y:S02]  /*88cd0*/  STL [R1+0x194], R2 ;  /* 0x0001940201007387 */ /* 0x0001e40000100800 */
.L_x_0:
[----:B0-----:R-:W2:Y:S04]  /*88ce0*/  LDL.LU R2, [R1+0x18c] ;  /* 0x00018c0001027983 */ /* 0x001ea80000300800 */
[----:B------:R-:W3:Y:S04]  /*88cf0*/  LDL.LU R28, [R1+0x194] ;  /* 0x00019400011c7983 */ /* 0x000ee80000300800 */
[----:B------:R-:W4:Y:S04]  /*88d00*/  LDL.LU R3, [R1+0x198] ;  /* 0x0001980001037983 */ /* 0x000f280000300800 */
[----:B------:R-:W3:Y:S04]  /*88d10*/  LDL.LU R0, [R1+0x19c] ;  /* 0x00019c0001007983 */ /* 0x000ee80000300800 */
[----:B-----5:R0:W-:Y:S04]  /*88d20*/  STL.64 [R1+0x2848], R6 ;  /* 0x0028480601007387 */ /* 0x0201e80000100a00 */
[----:B0-----:R-:W3:Y:S04]  /*88d30*/  LDL.LU R7, [R1+0x23f8] ;  /* 0x0023f80001077983 */ /* 0x001ee80000300800 */
[----:B------:R-:W-:Y:S04]  /*88d40*/  STL.64 [R1+0x2840], R4 ;  /* 0x0028400401007387 */ /* 0x000fe80000100a00 */
[----:B------:R-:W-:Y:S04]  /*88d50*/  STL.64 [R1+0x2838], R10 ;  /* 0x0028380a01007387 */ /* 0x000fe80000100a00 */
[----:B------:R0:W-:Y:S04]  /*88d60*/  STL.64 [R1+0x2830], R8 ;  /* 0x0028300801007387 */ /* 0x0001e80000100a00 */
[----:B0-----:R-:W3:Y:S04]  /*88d70*/  LDL.LU R8, [R1+0x160] ;  /* 0x0001600001087983 */ /* 0x001ee80000300800 */
[----:B------:R-:W3:Y:S04]  /*88d80*/  LDL.LU R9, [R1+0x164] ;  /* 0x0001640001097983 */ /* 0x000ee80000300800 */
[----:B------:R-:W3:Y:S04]  /*88d90*/  LDL.LU R10, [R1+0x168] ;  /* 0x00016800010a7983 */ /* 0x000ee80000300800 */
[----:B------:R-:W3:Y:S04]  /*88da0*/  LDL.LU R11, [R1+0x16c] ;  /* 0x00016c00010b7983 */ /* 0x000ee80000300800 */
[----:B------:R-:W-:Y:S04]  /*88db0*/  STL.64 [R1+0x2828], R14 ;  /* 0x0028280e01007387 */ /* 0x000fe80000100a00 */
[----:B------:R0:W-:Y:S04]  /*88dc0*/  STL.64 [R1+0x2820], R12 ;  /* 0x0028200c01007387 */ /* 0x0001e80000100a00 */
[----:B0-----:R-:W3:Y:S04]  /*88dd0*/  LDL.LU R12, [R1+0x170] ;  /* 0x00017000010c7983 */ /* 0x001ee80000300800 */
[----:B------:R-:W3:Y:S04]  /*88de0*/  LDL.LU R13, [R1+0x174] ;  /* 0x00017400010d7983 */ /* 0x000ee80000300800 */
[----:B------:R-:W3:Y:S04]  /*88df0*/  LDL.LU R14, [R1+0x178] ;  /* 0x00017800010e7983 */ /* 0x000ee80000300800 */
[----:B------:R-:W3:Y:S04]  /*88e00*/  LDL.LU R15, [R1+0x17c] ;  /* 0x00017c00010f7983 */ /* 0x000ee80000300800 */
[----:B------:R-:W3:Y:S04]  /*88e10*/  LDL.LU R6, [R1+0x23f4] ;  /* 0x0023f40001067983 */ /* 0x000ee80000300800 */
[----:B------:R-:W3:Y:S04]  /*88e20*/  LDL.LU R5, [R1+0x23f0] ;  /* 0x0023f00001057983 */ /* 0x000ee80000300800 */
[----:B------:R-:W3:Y:S04]  /*88e30*/  LDL.LU R4, [R1+0x23ec] ;  /* 0x0023ec0001047983 */ /* 0x000ee80000300800 */
[----:B------:R-:W-:Y:S04]  /*88e40*/  STL.64 [R1+0x2818], R18 ;  /* 0x0028181201007387 */ /* 0x000fe80000100a00 */
[----:B------:R0:W-:Y:S04]  /*88e50*/  STL.64 [R1+0x2810], R16 ;  /* 0x0028101001007387 */ /* 0x0001e80000100a00 */
[----:B0-----:R-:W3:Y:S04]  /*88e60*/  LDL.LU R16, [R1+0x180] ;  /* 0x0001800001107983 */ /* 0x001ee80000300800 */
[----:B------:R-:W3:Y:S04]  /*88e70*/  LDL.LU R17, [R1+0x184] ;  /* 0x0001840001117983 */ /* 0x000ee80000300800 */
[----:B------:R-:W3:Y:S01]  /*88e80*/  LDL.LU R18, [R1+0x188] ;  /* 0x0001880001127983 */ /* 0x000ee20000300800 */
[----:B--2---:R-:W-:-:S03]  /*88e90*/  IMAD.MOV.U32 R19, RZ, RZ, R2 ;  /* 0x000000ffff137224 */ /* 0x004fc600078e0002 */
[----:B------:R-:W2:Y:S04]  /*88ea0*/  LDL.LU R2, [R1+0x23e8] ;  /* 0x0023e80001027983 */ /* 0x000ea80000300800 */
[----:B------:R4:W-:Y:S04]  /*88eb0*/  STL.64 [R1+0x2808], R22 ;  /* 0x0028081601007387 */ /* 0x0009e80000100a00 */
[----:B------:R0:W-:Y:S01]  /*88ec0*/  STL.64 [R1+0x2800], R20 ;  /* 0x0028001401007387 */ /* 0x0001e20000100a00 */
[----:B----4-:R-:W-:-:S03]  /*88ed0*/  IMAD.MOV.U32 R22, RZ, RZ, R3 ;  /* 0x000000ffff167224 */ /* 0x010fc600078e0003 */
[----:B------:R-:W1:Y:S01]  /*88ee0*/  S2R R3, SR_TID.X ;  /* 0x0000000000037919 */ /* 0x000e620000002100 */
[----:B---3--:R-:W-:-:S03]  /*88ef0*/  IMAD.MOV.U32 R23, RZ, RZ, R0 ;  /* 0x000000ffff177224 */ /* 0x008fc600078e0000 */
[----:B------:R-:W3:Y:S01]  /*88f00*/  S2R R0, SR_TID.X ;  /* 0x0000000000007919 */ /* 0x000ee20000002100 */
[----:B0-----:R-:W-:-:S03]  /*88f10*/  IMAD.MOV.U32 R21, RZ, RZ, R28 ;  /* 0x000000ffff157224 */ /* 0x001fc600078e001c */
[----:B------:R-:W4:Y:S01]  /*88f20*/  LDL.LU R20, [R1+0x190] ;  /* 0x0001900001147983 */ /* 0x000f220000300800 */
[----:B------:R-:W-:-:S03]  /*88f30*/  ISETP.GE.AND P0, PT, R7, c[0x0][0x17c], PT ;  /* 0x00005f0007007a0c */ /* 0x000fc60003f06270 */
[----:B------:R-:W-:Y:S04]  /*88f40*/  STL.64 [R1+0x27f8], R26 ;  /* 0x0027f81a01007387 */ /* 0x000fe80000100a00 */
[----:B------:R-:W-:Y:S04]  /*88f50*/  STL.64 [R1+0x27f0], R24 ;  /* 0x0027f01801007387 */ /* 0x000fe80000100a00 */
[----:B------:R-:W-:Y:S01]  /*88f60*/  STL [R1+0x26b0], R29 ;  /* 0x0026b01d01007387 */ /* 0x000fe20000100800 */
[----:B-1----:R-:W-:Y:S01]  /*88f70*/  IMAD.SHL.U32 R28, R3, 0x400, RZ ;  /* 0x00000400031c7824 */ /* 0x002fe200078e00ff */
[----:B---3--:R-:W-:-:S04]  /*88f80*/  LOP3.LUT R0, R0, 0x7f, RZ, 0xc0, !PT ;  /* 0x0000007f00007812 */ /* 0x008fc800078ec0ff */
[----:B------:R-:W-:-:S05]  /*88f90*/  LOP3.LUT R28, R28, 0x1800, RZ, 0xc0, !PT ;  /* 0x000018001c1c7812 */ /* 0x000fca00078ec0ff */
[----:B------:R-:W-:Y:S02]  /*88fa0*/  IMAD R28, R0, 0x10, R28 ;  /* 0x00000010001c7824 */ /* 0x000fe400078e021c */
[----:B------:R-:W-:Y:S01]  /*88fb0*/  IMAD.SHL.U32 R0, R3, 0x20, RZ ;  /* 0x0000002003007824 */ /* 0x000fe200078e00ff */
[----:B------:R-:W-:Y:S01]  /*88fc0*/  BAR.SYNC.DEFER_BLOCKING 0x0 ;  /* 0x0000000000007b1d */ /* 0x000fe20000010000 */
[----:B------:R-:W-:Y:S02]  /*88fd0*/  ISETP.GE.AND P4, PT, R6, c[0x0][0x17c], PT ;  /* 0x00005f0006007a0c */ /* 0x000fe40003f86270 */
[----:B------:R-:W-:Y:S02]  /*88fe0*/  ISETP.GE.AND P3, PT, R5, c[0x0][0x17c], PT ;  /* 0x00005f0005007a0c */ /* 0x000fe40003f66270 */
[----:B------:R-:W-:Y:S02]  /*88ff0*/  ISETP.GE.AND P2, PT, R4, c[0x0][0x17c], PT ;  /* 0x00005f0004007a0c */ /* 0x000fe40003f46270 */
[----:B--2---:R-:W-:Y:S01]  /*89000*/  ISETP.GE.AND P1, PT, R2, c[0x0][0x17c], PT ;  /* 0x00005f0002007a0c */ /* 0x004fe20003f26270 */
[----:B------:R-:W-:-:S05]  /*89010*/  IMAD.SHL.U32 R2, R3, 0x100, RZ ;  /* 0x0000010003027824 */ /* 0x000fca00078e00ff */
[----:B------:R-:W-:-:S04]  /*89020*/  LOP3.LUT R2, R2, 0x1800, RZ, 0xc0, !PT ;  /* 0x0000180002027812 */ /* 0x000fc800078ec0ff */
[----:B------:R-:W-:Y:S01]  /*89030*/  LOP3.LUT R2, R2, 0x60, R0, 0xf8, !PT ;  /* 0x0000006002027812 */ /* 0x000fe200078ef800 */
[C---:B------:R-:W-:Y:S02]  /*89040*/  IMAD.SHL.U32 R0, R3.reuse, 0x8, RZ ;  /* 0x0000000803007824 */ /* 0x040fe400078e00ff */
[----:B------:R-:W-:-:S03]  /*89050*/  IMAD.SHL.U32 R3, R3, 0x4, RZ ;  /* 0x0000000403037824 */ /* 0x000fc600078e00ff */
[----:B------:R-:W-:-:S04]  /*89060*/  LOP3.LUT R0, R0, 0x300, RZ, 0xc0, !PT ;  /* 0x0000030000007812 */ /* 0x000fc800078ec0ff */
[----:B------:R-:W-:-:S04]  /*89070*/  LOP3.LUT R0, R0, 0x70, R3, 0xf8, !PT ;  /* 0x0000007000007812 */ /* 0x000fc800078ef803 */
[----:B------:R-:W-:-:S05]  /*89080*/  LOP3.LUT R0, R2, R0, RZ, 0x3c, !PT ;  /* 0x0000000002007212 */ /* 0x000fca00078e3cff */
[----:B------:R0:W-:Y:S04]  /*89090*/  STS.128 [R0+0x400], R12 ;  /* 0x0004000c00007388 */ /* 0x0001e80000000c00 */
[----:B----4-:R-:W-:Y:S04]  /*890a0*/  STS.128 [R0], R20 ;  /* 0x0000001400007388 */ /* 0x010fe80000000c00 */
[----:B------:R1:W-:Y:S04]  /*890b0*/  STS.128 [R0+0x80], R16 ;  /* 0x0000801000007388 */ /* 0x0003e80000000c00 */
[----:B------:R-:W-:Y:S04]  /*890c0*/  STS.128 [R0+0x480], R8 ;  /* 0x0004800800007388 */ /* 0x000fe80000000c00 */
[----:B0-----:R-:W2:Y:S04]  /*890d0*/  LDL.LU R12, [R1+0xe0] ;  /* 0x0000e000010c7983 */ /* 0x001ea80000300800 */
[----:B------:R-:W2:Y:S04]  /*890e0*/  LDL.LU R13, [R1+0xe4] ;  /* 0x0000e400010d7983 */ /* 0x000ea80000300800 */
[----:B------:R-:W3:Y:S04]  /*890f0*/  LDL.LU R14, [R1+0xe8] ;  /* 0x0000e800010e7983 */ /* 0x000ee80000300800 */
[----:B------:R-:W3:Y:S01]  /*89100*/  LDL.LU R15, [R1+0xec] ;  /* 0x0000ec00010f7983 */ /* 0x000ee20000300800 */
[----:B-1----:R-:W-:-:S02]  /*89110*/  LOP3.LUT R16, R28, 0x20, RZ, 0x3c, !PT ;  /* 0x000000201c107812 */ /* 0x002fc400078e3cff */
[C---:B------:R-:W-:Y:S02]  /*89120*/  LOP3.LUT R3, R28.reuse, 0x40, RZ, 0x3c, !PT ;  /* 0x000000401c037812 */ /* 0x040fe400078e3cff */
[----:B------:R-:W-:Y:S01]  /*89130*/  LOP3.LUT R2, R28, 0x60, RZ, 0x3c, !PT ;  /* 0x000000601c027812 */ /* 0x000fe200078e3cff */
[----:B------:R-:W-:Y:S06]  /*89140*/  BAR.SYNC.DEFER_BLOCKING 0x0 ;  /* 0x0000000000007b1d */ /* 0x000fec0000010000 */
[----:B---3--:R-:W-:Y:S04]  /*89150*/  STL.64 [R1+0x28c0], R14 ;  /* 0x0028c00e01007387 */ /* 0x008fe80000100a00 */
[----:B--2---:R-:W-:Y:S04]  /*89160*/  STL.64 [R1+0x28b8], R12 ;  /* 0x0028b80c01007387 */ /* 0x004fe80000100a00 */
[----:B------:R-:W2:Y:S04]  /*89170*/  LDL.LU R20, [R1+0xf0] ;  /* 0x0000f00001147983 */ /* 0x000ea80000300800 */
[----:B------:R-:W2:Y:S04]  /*89180*/  LDL.LU R21, [R1+0xf4] ;  /* 0x0000f40001157983 */ /* 0x000ea80000300800 */
[----:B------:R-:W3:Y:S04]  /*89190*/  LDL.LU R22, [R1+0xf8] ;  /* 0x0000f80001167983 */ /* 0x000ee80000300800 */
[----:B------:R-:W3:Y:S04]  /*891a0*/  LDL.LU R23, [R1+0xfc] ;  /* 0x0000fc0001177983 */ /* 0x000ee80000300800 */
[----:B---3--:R-:W-:Y:S04]  /*891b0*/  STL.64 [R1+0x28d0], R22 ;  /* 0x0028d01601007387 */ /* 0x008fe80000100a00 */
[----:B--2---:R0:W-:Y:S04]  /*891c0*/  STL.64 [R1+0x28c8], R20 ;  /* 0x0028c81401007387 */ /* 0x0041e80000100a00 */
[----:B0-----:R-:W2:Y:S04]  /*891d0*/  LDL.LU R20, [R1+0x120] ;  /* 0x0001200001147983 */ /* 0x001ea80000300800 */
        /* <DEDUP_REMOVED lines=22> */
[----:B--2---:R-:W-:Y:S04]  /*89340*/  STL.64 [R1+0x2908], R20 ;  /* 0x0029081401007387 */ /* 0x004fe80000100a00 */
[----:B------:R-:W0:Y:S04]  /*89350*/  LDS.128 R20, [R28] ;  /* 0x000000001c147984 */ /* 0x000e280000000c00 */
[----:B------:R-:W2:Y:S04]  /*89360*/  LDL.LU R12, [R1+0x110] ;  /* 0x00011000010c7983 */ /* 0x000ea80000300800 */
[----:B------:R-:W2:Y:S04]  /*89370*/  LDL.LU R13, [R1+0x114] ;  /* 0x00011400010d7983 */ /* 0x000ea80000300800 */
[----:B------:R-:W2:Y:S04]  /*89380*/  LDL.LU R14, [R1+0x118] ;  /* 0x00011800010e7983 */ /* 0x000ea80000300800 */
[----:B------:R-:W2:Y:S04]  /*89390*/  LDL.LU R15, [R1+0x11c] ;  /* 0x00011c00010f7983 */ /* 0x000ea80000300800 */
[----:B------:R-:W3:Y:S04]  /*893a0*/  LDL.LU R24, [R1+0x100] ;  /* 0x0001000001187983 */ /* 0x000ee80000300800 */
[----:B------:R-:W3:Y:S04]  /*893b0*/  LDL.LU R25, [R1+0x104] ;  /* 0x0001040001197983 */ /* 0x000ee80000300800 */
[----:B------:R-:W3:Y:S04]  /*893c0*/  LDL.LU R26, [R1+0x108] ;  /* 0x00010800011a7983 */ /* 0x000ee80000300800 */
[----:B------:R-:W3:Y:S04]  /*893d0*/  LDL.LU R27, [R1+0x10c] ;  /* 0x00010c00011b7983 */ /* 0x000ee80000300800 */
[----:B------:R-:W4:Y:S04]  /*893e0*/  LDL.LU R4, [R1+0xc0] ;  /* 0x0000c00001047983 */ /* 0x000f280000300800 */
[----:B------:R-:W4:Y:S04]  /*893f0*/  LDL.LU R5, [R1+0xc4] ;  /* 0x0000c40001057983 */ /* 0x000f280000300800 */
[----:B------:R-:W4:Y:S04]  /*89400*/  LDL.LU R6, [R1+0xc8] ;  /* 0x0000c80001067983 */ /* 0x000f280000300800 */
[----:B------:R-:W4:Y:S04]  /*89410*/  LDL.LU R7, [R1+0xcc] ;  /* 0x0000cc0001077983 */ /* 0x000f280000300800 */
[----:B------:R-:W2:Y:S04]  /*89420*/  LDL.LU R8, [R1+0xd0] ;  /* 0x0000d00001087983 */ /* 0x000ea80000300800 */
[----:B------:R-:W2:Y:S01]  /*89430*/  LDL.LU R9, [R1+0xd4] ;  /* 0x0000d40001097983 */ /* 0x000ea20000300800 */
[----:B0-----:R-:W-:-:S03]  /*89440*/  IMAD.MOV.U32 R29, RZ, RZ, R21 ;  /* 0x000000ffff1d7224 */ /* 0x001fc600078e0015 */
[----:B------:R-:W2:Y:S04]  /*89450*/  LDL.LU R10, [R1+0xd8] ;  /* 0x0000d800010a7983 */ /* 0x000ea80000300800 */
[----:B------:R-:W2:Y:S04]  /*89460*/  LDL.LU R11, [R1+0xdc] ;  /* 0x0000dc00010b7983 */ /* 0x000ea80000300800 */
[----:B------:R-:W-:Y:S04]  /*89470*/  STL [R1+0x160], R20 ;  /* 0x0001601401007387 */ /* 0x000fe80000100800 */
[----:B------:R-:W-:Y:S04]  /*89480*/  STL.64 [R1+0x168], R22 ;  /* 0x0001681601007387 */ /* 0x000fe80000100a00 */
[----:B------:R-:W0:Y:S04]  /*89490*/  LDS.128 R20, [R16] ;  /* 0x0000000010147984 */ /* 0x000e280000000c00 */
[----:B------:R-:W-:Y:S04]  /*894a0*/  STL [R1+0x26b4], R29 ;  /* 0x0026b41d01007387 */ /* 0x000fe80000100800 */
[----:B0-----:R-:W-:Y:S04]  /*894b0*/  STL.64 [R1+0x170], R20 ;  /* 0x0001701401007387 */ /* 0x001fe80000100a00 */
[----:B------:R-:W-:Y:S04]  /*894c0*/  STL.64 [R1+0x178], R22 ;  /* 0x0001781601007387 */ /* 0x000fe80000100a00 */
[----:B------:R-:W0:Y:S04]  /*894d0*/  LDS.128 R20, [R3] ;  /* 0x0000000003147984 */ /* 0x000e280000000c00 */
[----:B0-----:R-:W-:Y:S04]  /*894e0*/  STL.64 [R1+0x180], R20 ;  /* 0x0001801401007387 */ /* 0x001fe80000100a00 */
[----:B------:R-:W-:Y:S04]  /*894f0*/  STL.64 [R1+0x188], R22 ;  /* 0x0001881601007387 */ /* 0x000fe80000100a00 */
[----:B------:R-:W0:Y:S04]  /*89500*/  LDS.128 R20, [R2] ;  /* 0x0000000002147984 */ /* 0x000e280000000c00 */
[----:B0-----:R-:W-:Y:S04]  /*89510*/  STL.64 [R1+0x190], R20 ;  /* 0x0001901401007387 */ /* 0x001fe80000100a00 */
[----:B------:R0:W-:Y:S04]  /*89520*/  STL.64 [R1+0x198], R22 ;  /* 0x0001981601007387 */ /* 0x0001e80000100a00 */
[----:B0-----:R-:W2:Y:S04]  /*89530*/  LDL.LU.64 R22, [R1+0x2910] ;  /* 0x0029100001167983 */ /* 0x001ea80000300a00 */
[----:B------:R-:W2:Y:S04]  /*89540*/  LDL.LU.64 R20, [R1+0x2908] ;  /* 0x0029080001147983 */ /* 0x000ea80000300a00 */
[----:B------:R-:W-:Y:S06]  /*89550*/  BAR.SYNC.DEFER_BLOCKING 0x0 ;  /* 0x0000000000007b1d */ /* 0x000fec0000010000 */
[----:B--2---:R0:W-:Y:S04]  /*89560*/  STS.128 [R0], R20 ;  /* 0x0000001400007388 */ /* 0x0041e80000000c00 */
[----:B0-----:R-:W2:Y:S04]  /*89570*/  LDL.LU.64 R22, [R1+0x2900] ;  /* 0x0029000001167983 */ /* 0x001ea80000300a00 */
[----:B------:R-:W2:Y:S04]  /*89580*/  LDL.LU.64 R20, [R1+0x28f8] ;  /* 0x0028f80001147983 */ /* 0x000ea80000300a00 */
[----:B--2---:R0:W-:Y:S04]  /*89590*/  STS.128 [R0+0x80], R20 ;  /* 0x0000801400007388 */ /* 0x0041e80000000c00 */
[----:B0-----:R-:W2:Y:S04]  /*895a0*/  LDL.LU.64 R22, [R1+0x28f0] ;  /* 0x0028f00001167983 */ /* 0x001ea80000300a00 */
[----:B------:R-:W2:Y:S04]  /*895b0*/  LDL.LU.64 R20, [R1+0x28e8] ;  /* 0x0028e80001147983 */ /* 0x000ea80000300a00 */
[----:B--2---:R0:W-:Y:S04]  /*895c0*/  STS.128 [R0+0x400], R20 ;  /* 0x0004001400007388 */ /* 0x0041e80000000c00 */
[----:B0-----:R-:W2:Y:S04]  /*895d0*/  LDL.LU.64 R22, [R1+0x28e0] ;  /* 0x0028e00001167983 */ /* 0x001ea80000300a00 */
[----:B------:R-:W2:Y:S04]  /*895e0*/  LDL.LU.64 R20, [R1+0x28d8] ;  /* 0x0028d80001147983 */ /* 0x000ea80000300a00 */
[----:B--2---:R-:W-:Y:S04]  /*895f0*/  STS.128 [R0+0x480], R20 ;  /* 0x0004801400007388 */ /* 0x004fe80000000c00 */
[----:B------:R-:W-:Y:S06]  /*89600*/  BAR.SYNC.DEFER_BLOCKING 0x0 ;  /* 0x0000000000007b1d */ /* 0x000fec0000010000 */
[----:B------:R-:W0:Y:S04]  /*89610*/  LDS.128 R20, [R28] ;  /* 0x000000001c147984 */ /* 0x000e280000000c00 */
[----:B0-----:R-:W-:Y:S04]  /*89620*/  STL.64 [R1+0x120], R20 ;  /* 0x0001201401007387 */ /* 0x001fe80000100a00 */
[----:B------:R-:W-:Y:S04]  /*89630*/  STL.64 [R1+0x128], R22 ;  /* 0x0001281601007387 */ /* 0x000fe80000100a00 */
[----:B------:R-:W0:Y:S04]  /*89640*/  LDS.128 R20, [R16] ;  /* 0x0000000010147984 */ /* 0x000e280000000c00 */
[----:B0-----:R-:W-:Y:S04]  /*89650*/  STL.64 [R1+0x130], R20 ;  /* 0x0001301401007387 */ /* 0x001fe80000100a00 */
[----:B------:R-:W-:Y:S04]  /*89660*/  STL.64 [R1+0x138], R22 ;  /* 0x0001381601007387 */ /* 0x000fe80000100a00 */
[----:B------:R-:W0:Y:S04]  /*89670*/  LDS.128 R20, [R3] ;  /* 0x0000000003147984 */ /* 0x000e280000000c00 */
[----:B0-----:R-:W-:Y:S04]  /*89680*/  STL.64 [R1+0x140], R20 ;  /* 0x0001401401007387 */ /* 0x001fe80000100a00 */
[----:B------:R-:W-:Y:S04]  /*89690*/  STL.64 [R1+0x148], R22 ;  /* 0x0001481601007387 */ /* 0x000fe80000100a00 */
[----:B------:R-:W0:Y:S04]  /*896a0*/  LDS.128 R20, [R2] ;  /* 0x0000000002147984 */ /* 0x000e280000000c00 */
[----:B------:R-:W-:Y:S06]  /*896b0*/  BAR.SYNC.DEFER_BLOCKING 0x0 ;  /* 0x0000000000007b1d */ /* 0x000fec0000010000 */
[----:B------:R-:W-:Y:S04]  /*896c0*/  STS.128 [R0], R12 ;  /* 0x0000000c00007388 */ /* 0x000fe80000000c00 */
[----:B0-----:R-:W-:Y:S04]  /*896d0*/  STL.64 [R1+0x150], R20 ;  /* 0x0001501401007387 */ /* 0x001fe80000100a00 */
[----:B------:R0:W-:Y:S04]  /*896e0*/  STL.64 [R1+0x158], R22 ;  /* 0x0001581601007387 */ /* 0x0001e80000100a00 */
[----:B0-----:R-:W2:Y:S04]  /*896f0*/  LDL.LU.64 R22, [R1+0x28d0] ;  /* 0x0028d00001167983 */ /* 0x001ea80000300a00 */
[----:B------:R-:W2:Y:S04]  /*89700*/  LDL.LU.64 R20, [R1+0x28c8] ;  /* 0x0028c80001147983 */ /* 0x000ea80000300a00 */
[----:B------:R-:W4:Y:S04]  /*89710*/  LDL.LU.64 R14, [R1+0x28c0] ;  /* 0x0028c000010e7983 */ /* 0x000f280000300a00 */
[----:B------:R-:W4:Y:S04]  /*89720*/  LDL.LU.64 R12, [R1+0x28b8] ;  /* 0x0028b800010c7983 */ /* 0x000f280000300a00 */
[----:B---3--:R-:W-:Y:S04]  /*89730*/  STS.128 [R0+0x80], R24 ;  /* 0x0000801800007388 */ /* 0x008fe80000000c00 */
[----:B------:R-:W-:Y:S04]  /*89740*/  STL [R1+0x28b0], R16 ;  /* 0x0028b01001007387 */ /* 0x000fe80000100800 */
[----:B--2---:R-:W-:Y:S04]  /*89750*/  STS.128 [R0+0x400], R20 ;  /* 0x0004001400007388 */ /* 0x004fe80000000c00 */
[----:B----4-:R-:W-:Y:S04]  /*89760*/  STS.128 [R0+0x480], R12 ;  /* 0x0004800c00007388 */ /* 0x010fe80000000c00 */
[----:B------:R-:W-:Y:S06]  /*89770*/  BAR.SYNC.DEFER_BLOCKING 0x0 ;  /* 0x0000000000007b1d */ /* 0x000fec0000010000 */
[----:B------:R-:W0:Y:S04]  /*89780*/  LDS.128 R20, [R28] ;  /* 0x000000001c147984 */ /* 0x000e280000000c00 */
[----:B------:R-:W1:Y:S04]  /*89790*/  LDS.128 R12, [R16] ;  /* 0x00000000100c7984 */ /* 0x000e680000000c00 */
[----:B------:R-:W2:Y:S04]  /*897a0*/  LDS.128 R16, [R3] ;  /* 0x0000000003107984 */ /* 0x000ea80000000c00 */
[----:B0-----:R-:W-:Y:S04]  /*897b0*/  STL.64 [R1+0xe0], R20 ;  /* 0x0000e01401007387 */ /* 0x001fe80000100a00 */
[----:B------:R-:W-:Y:S04]  /*897c0*/  STL.64 [R1+0xe8], R22 ;  /* 0x0000e81601007387 */ /* 0x000fe80000100a00 */
[----:B-1----:R-:W-:Y:S04]  /*897d0*/  STL.64 [R1+0xf0], R12 ;  /* 0x0000f00c01007387 */ /* 0x002fe80000100a00 */
[----:B------:R-:W-:Y:S04]  /*897e0*/  STL.64 [R1+0xf8], R14 ;  /* 0x0000f80e01007387 */ /* 0x000fe80000100a00 */
[----:B------:R-:W0:Y:S04]  /*897f0*/  LDS.128 R12, [R2] ;  /* 0x00000000020c7984 */ /* 0x000e280000000c00 */
[----:B------:R-:W-:Y:S06]  /*89800*/  BAR.SYNC.DEFER_BLOCKING 0x0 ;  /* 0x0000000000007b1d */ /* 0x000fec0000010000 */
[----:B--2---:R-:W-:Y:S04]  /*89810*/  STL.64 [R1+0x100], R16 ;  /* 0x0001001001007387 */ /* 0x004fe80000100a00 */
[----:B------:R-:W-:Y:S04]  /*89820*/  STL.64 [R1+0x108], R18 ;  /* 0x0001081201007387 */ /* 0x000fe80000100a00 */
[----:B------:R1:W-:Y:S04]  /*89830*/  STS.128 [R0], R8 ;  /* 0x0000000800007388 */ /* 0x0003e80000000c00 */
[----:B------:R2:W-:Y:S04]  /*89840*/  STS.128 [R0+0x80], R4 ;  /* 0x0000800400007388 */ /* 0x0005e80000000c00 */
[----:B0-----:R-:W-:Y:S04]  /*89850*/  STL.64 [R1+0x110], R12 ;  /* 0x0001100c01007387 */ /* 0x001fe80000100a00 */
[----:B------:R-:W-:Y:S04]  /*89860*/  STL.64 [R1+0x118], R14 ;  /* 0x0001180e01007387 */ /* 0x000fe80000100a00 */
[----:B-1----:R-:W3:Y:S04]  /*89870*/  LDL.LU R8, [R1+0x30] ;  /* 0x0000300001087983 */ /* 0x002ee80000300800 */
[----:B------:R-:W3:Y:S04]  /*89880*/  LDL.LU R9, [R1+0x34] ;  /* 0x0000340001097983 */ /* 0x000ee80000300800 */
[----:B------:R-:W4:Y:S04]  /*89890*/  LDL.LU R10, [R1+0x38] ;  /* 0x00003800010a7983 */ /* 0x000f280000300800 */
[----:B------:R-:W4:Y:S04]  /*898a0*/  LDL.LU R11, [R1+0x3c] ;  /* 0x00003c00010b7983 */ /* 0x000f280000300800 */
[----:B----4-:R-:W-:Y:S04]  /*898b0*/  STL.64 [R1+0x2858], R10 ;  /* 0x0028580a01007387 */ /* 0x010fe80000100a00 */
[----:B---3--:R-:W-:Y:S04]  /*898c0*/  STL.64 [R1+0x2850], R8 ;  /* 0x0028500801007387 */ /* 0x008fe80000100a00 */
[----:B--2---:R-:W2:Y:S04]  /*898d0*/  LDL.LU R4, [R1+0x40] ;  /* 0x0000400001047983 */ /* 0x004ea80000300800 */
        /* <DEDUP_REMOVED lines=15> */
[----:B------:R-:W4:Y:S04]  /*899d0*/  LDL.LU R16, [R1+0xb0] ;  /* 0x0000b00001107983 */ /* 0x000f280000300800 */
[----:B------:R-:W4:Y:S04]  /*899e0*/  LDL.LU R17, [R1+0xb4] ;  /* 0x0000b40001117983 */ /* 0x000f280000300800 */
[----:B------:R-:W4:Y:S04]  /*899f0*/  LDL.LU R18, [R1+0xb8] ;  /* 0x0000b80001127983 */ /* 0x000f280000300800 */
[----:B------:R-:W4:Y:S04]  /*89a00*/  LDL.LU R19, [R1+0xbc] ;  /* 0x0000bc0001137983 */ /* 0x000f280000300800 */
        /* <DEDUP_REMOVED lines=12> */
[----:B----4-:R-:W-:Y:S04]  /*89ad0*/  STS.128 [R0+0x400], R16 ;  /* 0x0004001000007388 */ /* 0x010fe80000000c00 */
[----:B---3--:R-:W-:Y:S04]  /*89ae0*/  STL.64 [R1+0x28a8], R6 ;  /* 0x0028a80601007387 */ /* 0x008fe80000100a00 */
[----:B--2---:R0:W-:Y:S04]  /*89af0*/  STL.64 [R1+0x28a0], R4 ;  /* 0x0028a00401007387 */ /* 0x0041e80000100a00 */
[----:B0-----:R-:W2:Y:S04]  /*89b00*/  LDL.LU R4, [R1+0xa0] ;  /* 0x0000a00001047983 */ /* 0x001ea80000300800 */
        /* <DEDUP_REMOVED lines=11> */
[----:B------:R-:W3:Y:S04]  /*89bc0*/  LDL.LU R20, [R1+0x10] ;  /* 0x0000100001147983 */ /* 0x000ee80000300800 */
[----:B------:R-:W3:Y:S04]  /*89bd0*/  LDL.LU R21, [R1+0x14] ;  /* 0x0000140001157983 */ /* 0x000ee80000300800 */
[----:B------:R-:W3:Y:S04]  /*89be0*/  LDL.LU R22, [R1+0x18] ;  /* 0x0000180001167983 */ /* 0x000ee80000300800 */
[----:B------:R-:W3:Y:S04]  /*89bf0*/  LDL.LU R23, [R1+0x1c] ;  /* 0x00001c0001177983 */ /* 0x000ee80000300800 */
[----:B------:R-:W3:Y:S04]  /*89c00*/  LDL.LU R24, [R1] ;  /* 0x0000000001187983 */ /* 0x000ee80000300800 */
[----:B------:R-:W3:Y:S04]  /*89c10*/  LDL.LU R25, [R1+0x4] ;  /* 0x0000040001197983 */ /* 0x000ee80000300800 */
[----:B------:R-:W3:Y:S04]  /*89c20*/  LDL.LU R26, [R1+0x8] ;  /* 0x00000800011a7983 */ /* 0x000ee80000300800 */
[----:B------:R-:W3:Y:S04]  /*89c30*/  LDL.LU R27, [R1+0xc] ;  /* 0x00000c00011b7983 */ /* 0x000ee80000300800 */
[----:B------:R-:W3:Y:S04]  /*89c40*/  LDL.LU R16, [R1+0x28b0] ;  /* 0x0028b00001107983 */ /* 0x000ee80000300800 */
[----:B--2---:R-:W-:Y:S04]  /*89c50*/  STS.128 [R0+0x480], R4 ;  /* 0x0004800400007388 */ /* 0x004fe80000000c00 */
[----:B------:R-:W-:Y:S06]  /*89c60*/  BAR.SYNC.DEFER_BLOCKING 0x0 ;  /* 0x0000000000007b1d */ /* 0x000fec0000010000 */
[----:B------:R-:W0:Y:S04]  /*89c70*/  LDS.128 R4, [R28] ;  /* 0x000000001c047984 */ /* 0x000e280000000c00 */
[----:B0-----:R-:W-:Y:S04]  /*89c80*/  STL.64 [R1+0xa0], R4 ;  /* 0x0000a00401007387 */ /* 0x001fe80000100a00 */
[----:B------:R-:W-:Y:S04]  /*89c90*/  STL.64 [R1+0xa8], R6 ;  /* 0x0000a80601007387 */ /* 0x000fe80000100a00 */
[----:B---3--:R-:W0:Y:S04]  /*89ca0*/  LDS.128 R4, [R16] ;  /* 0x0000000010047984 */ /* 0x008e280000000c00 */
[----:B0-----:R-:W-:Y:S04]  /*89cb0*/  STL.64 [R1+0xb0], R4 ;  /* 0x0000b00401007387 */ /* 0x001fe80000100a00 */
[----:B------:R-:W-:Y:S04]  /*89cc0*/  STL.64 [R1+0xb8], R6 ;  /* 0x0000b80601007387 */ /* 0x000fe80000100a00 */
[----:B------:R-:W0:Y:S04]  /*89cd0*/  LDS.128 R4, [R3] ;  /* 0x0000000003047984 */ /* 0x000e280000000c00 */
[----:B0-----:R-:W-:Y:S04]  /*89ce0*/  STL.64 [R1+0xc0], R4 ;  /* 0x0000c00401007387 */ /* 0x001fe80000100a00 */
[----:B------:R-:W-:Y:S04]  /*89cf0*/  STL.64 [R1+0xc8], R6 ;  /* 0x0000c80601007387 */ /* 0x000fe80000100a00 */
[----:B------:R-:W0:Y:S04]  /*89d00*/  LDS.128 R4, [R2] ;  /* 0x0000000002047984 */ /* 0x000e280000000c00 */
[----:B0-----:R-:W-:Y:S01]  /*89d10*/  STL [R1+0xd4], R5 ;  /* 0x0000d40501007387 */ /* 0x001fe20000100800 */
[----:B------:R-:W-:-:S03]  /*89d20*/  IMAD.MOV.U32 R29, RZ, RZ, R4 ;  /* 0x000000ffff1d7224 */ /* 0x000fc600078e0004 */
        /* <DEDUP_REMOVED lines=31> */
[----:B------:R-:W3:Y:S04]  /*89f20*/  LDL.LU.64 R10, [R1+0x2858] ;  /* 0x00285800010a7983 */ /* 0x000ee80000300a00 */
[----:B------:R-:W3:Y:S04]  /*89f30*/  LDL.LU.64 R8, [R1+0x2850] ;  /* 0x0028500001087983 */ /* 0x000ee80000300a00 */
[----:B----4-:R-:W-:Y:S04]  /*89f40*/  STS.128 [R0+0x480], R12 ;  /* 0x0004800c00007388 */ /* 0x010fe80000000c00 */
[----:B--2---:R0:W-:Y:S04]  /*89f50*/  STS.128 [R0+0x80], R4 ;  /* 0x0000800400007388 */ /* 0x0041e80000000c00 */
[----:B---3--:R1:W-:Y:S04]  /*89f60*/  STS.128 [R0+0x400], R8 ;  /* 0x0004000800007388 */ /* 0x0083e80000000c00 */
[----:B------:R-:W-:Y:S06]  /*89f70*/  BAR.SYNC.DEFER_BLOCKING 0x0 ;  /* 0x0000000000007b1d */ /* 0x000fec0000010000 */
[----:B0-----:R-:W2:Y:S04]  /*89f80*/  LDL.LU.64 R6, [R1+0x2848] ;  /* 0x0028480001067983 */ /* 0x001ea80000300a00 */
[----:B------:R-:W2:Y:S04]  /*89f90*/  LDL.LU.64 R4, [R1+0x2840] ;  /* 0x0028400001047983 */ /* 0x000ea80000300a00 */
[----:B-1----:R-:W3:Y:S04]  /*89fa0*/  LDL.LU.64 R10, [R1+0x2838] ;  /* 0x00283800010a7983 */ /* 0x002ee80000300a00 */
[----:B------:R-:W3:Y:S04]  /*89fb0*/  LDL.LU.64 R8, [R1+0x2830] ;  /* 0x0028300001087983 */ /* 0x000ee80000300a00 */
[----:B------:R-:W0:Y:S04]  /*89fc0*/  LDS.128 R12, [R28] ;  /* 0x000000001c0c7984 */ /* 0x000e280000000c00 */
[----:B------:R-:W1:Y:S04]  /*89fd0*/  LDS.128 R16, [R16] ;  /* 0x0000000010107984 */ /* 0x000e680000000c00 */
[----:B0-----:R-:W-:Y:S04]  /*89fe0*/  STL.64 [R1+0x20], R12 ;  /* 0x0000200c01007387 */ /* 0x001fe80000100a00 */
[----:B------:R0:W-:Y:S04]  /*89ff0*/  STL.64 [R1+0x28], R14 ;  /* 0x0000280e01007387 */ /* 0x0001e80000100a00 */
[----:B0-----:R-:W4:Y:S04]  /*8a000*/  LDL.LU.64 R14, [R1+0x2828] ;  /* 0x00282800010e7983 */ /* 0x001f280000300a00 */
[----:B------:R-:W4:Y:S04]  /*8a010*/  LDL.LU.64 R12, [R1+0x2820] ;  /* 0x00282000010c7983 */ /* 0x000f280000300a00 */
[----:B-1----:R-:W-:Y:S04]  /*8a020*/  STL.64 [R1+0x40], R16 ;  /* 0x0000401001007387 */ /* 0x002fe80000100a00 */
[----:B------:R-:W-:Y:S04]  /*8a030*/  STL.64 [R1+0x48], R18 ;  /* 0x0000481201007387 */ /* 0x000fe80000100a00 */
[----:B------:R-:W0:Y:S04]  /*8a040*/  LDS.128 R16, [R3] ;  /* 0x0000000003107984 */ /* 0x000e280000000c00 */
[----:B0-----:R-:W-:Y:S04]  /*8a050*/  STL.64 [R1+0x80], R16 ;  /* 0x0000801001007387 */ /* 0x001fe80000100a00 */
[----:B------:R-:W-:Y:S04]  /*8a060*/  STL.64 [R1+0x88], R18 ;  /* 0x0000881201007387 */ /* 0x000fe80000100a00 */
[----:B------:R-:W0:Y:S04]  /*8a070*/  LDS.128 R16, [R2] ;  /* 0x0000000002107984 */ /* 0x000e280000000c00 */
[----:B------:R-:W-:Y:S06]  /*8a080*/  BAR.SYNC.DEFER_BLOCKING 0x0 ;  /* 0x0000000000007b1d */ /* 0x000fec0000010000 */
[----:B------:R-:W-:Y:S04]  /*8a090*/  STS.128 [R0], R20 ;  /* 0x0000001400007388 */ /* 0x000fe80000000c00 */
[----:B------:R-:W-:Y:S04]  /*8a0a0*/  STS.128 [R0+0x80], R24 ;  /* 0x0000801800007388 */ /* 0x000fe80000000c00 */
[----:B0-----:R-:W-:Y:S04]  /*8a0b0*/  STL.64 [R1+0x3b0], R16 ;  /* 0x0003b01001007387 */ /* 0x001fe80000100a00 */
[----:B------:R0:W-:Y:S04]  /*8a0c0*/  STL.64 [R1+0x3b8], R18 ;  /* 0x0003b81201007387 */ /* 0x0001e80000100a00 */
[----:B0-----:R-:W4:Y:S04]  /*8a0d0*/  LDL.LU.64 R18, [R1+0x2818] ;  /* 0x0028180001127983 */ /* 0x001f280000300a00 */
[----:B------:R-:W4:Y:S04]  /*8a0e0*/  LDL.LU.64 R16, [R1+0x2810] ;  /* 0x0028100001107983 */ /* 0x000f280000300a00 */
[----:B------:R-:W4:Y:S04]  /*8a0f0*/  LDL.LU.64 R22, [R1+0x2808] ;  /* 0x0028080001167983 */ /* 0x000f280000300a00 */
[----:B------:R-:W4:Y:S04]  /*8a100*/  LDL.LU.64 R20, [R1+0x2800] ;  /* 0x0028000001147983 */ /* 0x000f280000300a00 */
[----:B------:R-:W4:Y:S04]  /*8a110*/  LDL.LU.64 R26, [R1+0x27f8] ;  /* 0x0027f800011a7983 */ /* 0x000f280000300a00 */
[----:B------:R-:W4:Y:S04]  /*8a120*/  LDL.LU.64 R24, [R1+0x27f0] ;  /* 0x0027f00001187983 */ /* 0x000f280000300a00 */
[----:B--2---:R0:W-:Y:S04]  /*8a130*/  STS.128 [R0+0x400], R4 ;  /* 0x0004000400007388 */ /* 0x0041e80000000c00 */
[----:B---3--:R-:W-:Y:S04]  /*8a140*/  STS.128 [R0+0x480], R8 ;  /* 0x0004800800007388 */ /* 0x008fe80000000c00 */
[----:B------:R-:W-:Y:S01]  /*8a150*/  BAR.SYNC.DEFER_BLOCKING 0x0 ;  /* 0x0000000000007b1d */ /* 0x000fe20000010000 */
[----:B0-----:R-:W-:-:S05]  /*8a160*/  LOP3.LUT R7, R28, 0x20, RZ, 0x3c, !PT ;  /* 0x000000201c077812 */ /* 0x001fca00078e3cff */
[----:B------:R-:W0:Y:S04]  /*8a170*/  LDS.128 R8, [R28] ;  /* 0x000000001c087984 */ /* 0x000e280000000c00 */
[----:B------:R-:W1:Y:S04]  /*8a180*/  LDS.128 R4, [R7] ;  /* 0x0000000007047984 */ /* 0x000e680000000c00 */
[----:B0-----:R-:W-:Y:S04]  /*8a190*/  STL.64 [R1+0x10], R8 ;  /* 0x0000100801007387 */ /* 0x001fe80000100a00 */
[----:B------:R-:W-:Y:S04]  /*8a1a0*/  STL.64 [R1+0x18], R10 ;  /* 0x0000180a01007387 */ /* 0x000fe80000100a00 */
[----:B------:R-:W0:Y:S04]  /*8a1b0*/  LDS.128 R8, [R3] ;  /* 0x0000000003087984 */ /* 0x000e280000000c00 */
[----:B-1----:R-:W-:Y:S04]  /*8a1c0*/  STL.64 [R1+0x30], R4 ;  /* 0x0000300401007387 */ /* 0x002fe80000100a00 */
[----:B------:R-:W-:Y:S04]  /*8a1d0*/  STL.64 [R1+0x38], R6 ;  /* 0x0000380601007387 */ /* 0x000fe80000100a00 */
[----:B------:R-:W1:Y:S04]  /*8a1e0*/  LDS.128 R4, [R2] ;  /* 0x0000000002047984 */ /* 0x000e680000000c00 */
[----:B------:R-:W-:Y:S06]  /*8a1f0*/  BAR.SYNC.DEFER_BLOCKING 0x0 ;  /* 0x0000000000007b1d */ /* 0x000fec0000010000 */
[----:B0-----:R0:W-:Y:S04]  /*8a200*/  STL.64 [R1+0x50], R8 ;  /* 0x0000500801007387 */ /* 0x0011e80000100a00 */
[----:B------:R2:W-:Y:S04]  /*8a210*/  STL.64 [R1+0x58], R10 ;  /* 0x0000580a01007387 */ /* 0x0005e80000100a00 */
[----:B0-----:R-:W3:Y:S04]  /*8a220*/  LDL.LU R8, [R1+0x210] ;  /* 0x0002100001087983 */ /* 0x001ee80000300800 */
[----:B-1----:R-:W-:Y:S04]  /*8a230*/  STL.64 [R1+0x3c0], R4 ;  /* 0x0003c00401007387 */ /* 0x002fe80000100a00 */
[----:B------:R-:W-:Y:S04]  /*8a240*/  STL.64 [R1+0x3c8], R6 ;  /* 0x0003c80601007387 */ /* 0x000fe80000100a00 */
[----:B------:R-:W3:Y:S04]  /*8a250*/  LDL.LU R9, [R1+0x214] ;  /* 0x0002140001097983 */ /* 0x000ee80000300800 */
[----:B--2---:R-:W2:Y:S04]  /*8a260*/  LDL.LU R10, [R1+0x218] ;  /* 0x00021800010a7983 */ /* 0x004ea80000300800 */
[----:B------:R-:W2:Y:S04]  /*8a270*/  LDL.LU R11, [R1+0x21c] ;  /* 0x00021c00010b7983 */ /* 0x000ea80000300800 */
[----:B----4-:R-:W-:Y:S04]  /*8a280*/  STS.128 [R0], R12 ;  /* 0x0000000c00007388 */ /* 0x010fe80000000c00 */
[----:B------:R0:W-:Y:S04]  /*8a290*/  STS.128 [R0+0x80], R16 ;  /* 0x0000801000007388 */ /* 0x0001e80000000c00 */
[----:B--2---:R-:W-:Y:S04]  /*8a2a0*/  STL.64 [R1+0x27c8], R10 ;  /* 0x0027c80a01007387 */ /* 0x004fe80000100a00 */
[----:B---3--:R-:W-:Y:S04]  /*8a2b0*/  STL.64 [R1+0x27c0], R8 ;  /* 0x0027c00801007387 */ /* 0x008fe80000100a00 */
[----:B------:R1:W-:Y:S04]  /*8a2c0*/  STL.64 [R1+0x26b8], R18 ;  /* 0x0026b81201007387 */ /* 0x0003e80000100a00 */
[----:B0-----:R-:W2:Y:S04]  /*8a2d0*/  LDL.LU R16, [R1+0x220] ;  /* 0x0002200001107983 */ /* 0x001ea80000300800 */
[----:B------:R-:W2:Y:S04]  /*8a2e0*/  LDL.LU R17, [R1+0x224] ;  /* 0x0002240001117983 */ /* 0x000ea80000300800 */
[----:B-1----:R-:W3:Y:S04]  /*8a2f0*/  LDL.LU R18, [R1+0x228] ;  /* 0x0002280001127983 */ /* 0x002ee80000300800 */
[----:B------:R-:W3:Y:S04]  /*8a300*/  LDL.LU R19, [R1+0x22c] ;  /* 0x00022c0001137983 */ /* 0x000ee80000300800 */
[----:B------:R0:W-:Y:S04]  /*8a310*/  STS.128 [R0+0x400], R20 ;  /* 0x0004001400007388 */ /* 0x0001e80000000c00 */
[----:B---3--:R-:W-:Y:S04]  /*8a320*/  STL.64 [R1+0x27d8], R18 ;  /* 0x0027d81201007387 */ /* 0x008fe80000100a00 */
[----:B--2---:R1:W-:Y:S04]  /*8a330*/  STL.64 [R1+0x27d0], R16 ;  /* 0x0027d01001007387 */ /* 0x0043e80000100a00 */
[----:B0-----:R-:W2:Y:S04]  /*8a340*/  LDL.LU R20, [R1+0x230] ;  /* 0x0002300001147983 */ /* 0x001ea80000300800 */
[----:B------:R-:W2:Y:S04]  /*8a350*/  LDL.LU R21, [R1+0x234] ;  /* 0x0002340001157983 */ /* 0x000ea80000300800 */
[----:B------:R-:W3:Y:S04]  /*8a360*/  LDL.LU R22, [R1+0x238] ;  /* 0x0002380001167983 */ /* 0x000ee80000300800 */
[----:B------:R-:W3:Y:S04]  /*8a370*/  LDL.LU R23, [R1+0x23c] ;  /* 0x00023c0001177983 */ /* 0x000ee80000300800 */
[----:B------:R-:W-:Y:S04]  /*8a380*/  STS.128 [R0+0x480], R24 ;  /* 0x0004801800007388 */ /* 0x000fe80000000c00 */
[----:B------:R-:W-:Y:S06]  /*8a390*/  BAR.SYNC.DEFER_BLOCKING 0x0 ;  /* 0x0000000000007b1d */ /* 0x000fec0000010000 */
[----:B------:R-:W0:Y:S04]  /*8a3a0*/  LDS.128 R12, [R28] ;  /* 0x000000001c0c7984 */ /* 0x000e280000000c00 */
[----:B------:R-:W4:Y:S04]  /*8a3b0*/  LDS.128 R4, [R3] ;  /* 0x0000000003047984 */ /* 0x000f280000000c00 */
[----:B---3--:R-:W-:Y:S04]  /*8a3c0*/  STL.64 [R1+0x27e8], R22 ;  /* 0x0027e81601007387 */ /* 0x008fe80000100a00 */
[----:B--2---:R-:W-:Y:S04]  /*8a3d0*/  STL.64 [R1+0x27e0], R20 ;  /* 0x0027e01401007387 */ /* 0x004fe80000100a00 */
[----:B-1----:R-:W2:Y:S04]  /*8a3e0*/  LDL.LU R16, [R1+0x270] ;  /* 0x0002700001107983 */ /* 0x002ea80000300800 */
[----:B------:R-:W2:Y:S04]  /*8a3f0*/  LDL.LU R17, [R1+0x274] ;  /* 0x0002740001117983 */ /* 0x000ea80000300800 */
[----:B------:R-:W2:Y:S04]  /*8a400*/  LDL.LU R18, [R1+0x278] ;  /* 0x0002780001127983 */ /* 0x000ea80000300800 */
[----:B------:R-:W2:Y:S04]  /*8a410*/  LDL.LU R19, [R1+0x27c] ;  /* 0x00027c0001137983 */ /* 0x000ea80000300800 */
[----:B------:R-:W3:Y:S04]  /*8a420*/  LDL.LU R8, [R1+0x260] ;  /* 0x0002600001087983 */ /* 0x000ee80000300800 */
[----:B------:R-:W3:Y:S04]  /*8a430*/  LDL.LU R9, [R1+0x264] ;  /* 0x0002640001097983 */ /* 0x000ee80000300800 */
[----:B------:R-:W3:Y:S04]  /*8a440*/  LDL.LU R10, [R1+0x268] ;  /* 0x00026800010a7983 */ /* 0x000ee80000300800 */
[----:B------:R-:W3:Y:S04]  /*8a450*/  LDL.LU R11, [R1+0x26c] ;  /* 0x00026c00010b7983 */ /* 0x000ee80000300800 */
[----:B------:R1:W-:Y:S04]  /*8a460*/  STL [R1+0x26c0], R24 ;  /* 0x0026c01801007387 */ /* 0x0003e80000100800 */
[----:B-1----:R-:W3:Y:S04]  /*8a470*/  LDL.LU R24, [R1+0x240] ;  /* 0x0002400001187983 */ /* 0x002ee80000300800 */
[----:B------:R-:W3:Y:S04]  /*8a480*/  LDL.LU R25, [R1+0x244] ;  /* 0x0002440001197983 */ /* 0x000ee80000300800 */
[----:B------:R-:W3:Y:S04]  /*8a490*/  LDL.LU R26, [R1+0x248] ;  /* 0x00024800011a7983 */ /* 0x000ee80000300800 */
[----:B------:R-:W3:Y:S04]  /*8a4a0*/  LDL.LU R27, [R1+0x24c] ;  /* 0x00024c00011b7983 */ /* 0x000ee80000300800 */
[----:B0-----:R0:W-:Y:S04]  /*8a4b0*/  STL [R1+0x268c], R12 ;  /* 0x00268c0c01007387 */ /* 0x0011e80000100800 */
[----:B------:R-:W-:Y:S04]  /*8a4c0*/  STL [R1+0x2680], R13 ;  /* 0x0026800d01007387 */ /* 0x000fe80000100800 */
[----:B------:R-:W-:Y:S01]  /*8a4d0*/  STL [R1+0x2674], R14 ;  /* 0x0026740e01007387 */ /* 0x000fe20000100800 */
[----:B0-----:R-:W-:-:S03]  /*8a4e0*/  LOP3.LUT R12, R28, 0x20, RZ, 0x3c, !PT ;  /* 0x000000201c0c7812 */ /* 0x001fc600078e3cff */
[----:B------:R-:W-:Y:S04]  /*8a4f0*/  STL [R1+0x2664], R15 ;  /* 0x0026640f01007387 */ /* 0x000fe80000100800 */
[----:B------:R-:W0:Y:S04]  /*8a500*/  LDS.128 R20, [R12] ;  /* 0x000000000c147984 */ /* 0x000e280000000c00 */
[----:B----4-:R-:W-:Y:S04]  /*8a510*/  STL [R1+0x2688], R4 ;  /* 0x0026880401007387 */ /* 0x010fe80000100800 */
[----:B0-----:R-:W-:Y:S04]  /*8a520*/  STL.64 [R1], R20 ;  /* 0x0000001401007387 */ /* 0x001fe80000100a00 */
[----:B------:R-:W-:Y:S04]  /*8a530*/  STL.64 [R1+0x8], R22 ;  /* 0x0000081601007387 */ /* 0x000fe80000100a00 */
[----:B------:R-:W0:Y:S04]  /*8a540*/  LDS.128 R20, [R2] ;  /* 0x0000000002147984 */ /* 0x000e280000000c00 */
[----:B------:R-:W-:Y:S04]  /*8a550*/  STL [R1+0x2678], R5 ;  /* 0x0026780501007387 */ /* 0x000fe80000100800 */
[----:B------:R-:W-:Y:S04]  /*8a560*/  STL [R1+0x266c], R6 ;  /* 0x00266c0601007387 */ /* 0x000fe80000100800 */
[----:B------:R0:W-:Y:S04]  /*8a570*/  STL [R1+0x2668], R7 ;  /* 0x0026680701007387 */ /* 0x0001e80000100800 */
[----:B------:R-:W-:Y:S01]  /*8a580*/  BAR.SYNC.DEFER_BLOCKING 0x0 ;  /* 0x0000000000007b1d */ /* 0x000fe20000010000 */
[----:B0-----:R-:W-:-:S05]  /*8a590*/  IMAD.MOV.U32 R7, RZ, RZ, R20 ;  /* 0x000000ffff077224 */ /* 0x001fca00078e0014 */
[----:B------:R-:W-:Y:S01]  /*8a5a0*/  STL [R1+0x3a4], R21 ;  /* 0x0003a41501007387 */ /* 0x000fe20000100800 */
[----:B------:R-:W-:-:S03]  /*8a5b0*/  IMAD.MOV.U32 R15, RZ, RZ, R22 ;  /* 0x000000ffff0f7224 */ /* 0x000fc600078e0016 */
[----:B------:R0:W-:Y:S04]  /*8a5c0*/  STL [R1+0x3ac], R23 ;  /* 0x0003ac1701007387 */ /* 0x0001e80000100800 */
[----:B0-----:R-:W4:Y:S04]  /*8a5d0*/  LDL.LU.64 R22, [R1+0x27e8] ;  /* 0x0027e80001167983 */ /* 0x001f280000300a00 */
[----:B------:R-:W4:Y:S04]  /*8a5e0*/  LDL.LU.64 R20, [R1+0x27e0] ;  /* 0x0027e00001147983 */ /* 0x000f280000300a00 */
[----:B------:R0:W-:Y:S04]  /*8a5f0*/  STL [R1+0x2684], R7 ;  /* 0x0026840701007387 */ /* 0x0001e80000100800 */
[----:B------:R-:W4:Y:S04]  /*8a600*/  LDL.LU R4, [R1+0x250] ;  /* 0x0002500001047983 */ /* 0x000f280000300800 */
[----:B------:R-:W4:Y:S04]  /*8a610*/  LDL.LU R5, [R1+0x254] ;  /* 0x0002540001057983 */ /* 0x000f280000300800 */
[----:B------:R-:W4:Y:S04]  /*8a620*/  LDL.LU R6, [R1+0x258] ;  /* 0x0002580001067983 */ /* 0x000f280000300800 */
[----:B0-----:R-:W4:Y:S04]  /*8a630*/  LDL.LU R7, [R1+0x25c] ;  /* 0x00025c0001077983 */ /* 0x001f280000300800 */
[----:B------:R-:W-:Y:S04]  /*8a640*/  STL [R1+0x2670], R15 ;  /* 0x0026700f01007387 */ /* 0x000fe80000100800 */
[----:B--2---:R0:W-:Y:S04]  /*8a650*/  STS.128 [R0], R16 ;  /* 0x0000001000007388 */ /* 0x0041e80000000c00 */
[----:B0-----:R-:W2:Y:S04]  /*8a660*/  LDL.LU.64 R18, [R1+0x27d8] ;  /* 0x0027d80001127983 */ /* 0x001ea80000300a00 */
[----:B------:R-:W2:Y:S04]  /*8a670*/  LDL.LU.64 R16, [R1+0x27d0] ;  /* 0x0027d00001107983 */ /* 0x000ea80000300a00 */
[----:B---3--:R0:W-:Y:S04]  /*8a680*/  STS.128 [R0+0x80], R8 ;  /* 0x0000800800007388 */ /* 0x0081e80000000c00 */
[----:B0-----:R-:W3:Y:S04]  /*8a690*/  LDL.LU.64 R10, [R1+0x27c8] ;  /* 0x0027c800010a7983 */ /* 0x001ee80000300a00 */
[----:B------:R-:W-:Y:S04]  /*8a6a0*/  STS.128 [R0+0x480], R24 ;  /* 0x0004801800007388 */ /* 0x000fe80000000c00 */
[----:B------:R-:W3:Y:S04]  /*8a6b0*/  LDL.LU.64 R8, [R1+0x27c0] ;  /* 0x0027c00001087983 */ /* 0x000ee80000300a00 */
[----:B----4-:R-:W-:Y:S04]  /*8a6c0*/  STS.128 [R0+0x400], R4 ;  /* 0x0004000400007388 */ /* 0x010fe80000000c00 */
[----:B------:R-:W-:Y:S06]  /*8a6d0*/  BAR.SYNC.DEFER_BLOCKING 0x0 ;  /* 0x0000000000007b1d */ /* 0x000fec0000010000 */
        /* <DEDUP_REMOVED lines=9> */
[----:B0-----:R-:W-:Y:S04]  /*8a770*/  STL.64 [R1+0x260], R24 ;  /* 0x0002601801007387 */ /* 0x001fe80000100a00 */
[----:B------:R-:W-:Y:S04]  /*8a780*/  STL.64 [R1+0x268], R26 ;  /* 0x0002681a01007387 */ /* 0x000fe80000100a00 */
[----:B------:R-:W-:Y:S04]  /*8a790*/  STS.128 [R0], R20 ;  /* 0x0000001400007388 */ /* 0x000fe80000000c00 */
[----:B-1----:R-:W-:Y:S04]  /*8a7a0*/  STL.64 [R1+0x3f0], R4 ;  /* 0x0003f00401007387 */ /* 0x002fe80000100a00 */
[----:B------:R-:W-:Y:S04]  /*8a7b0*/  STL.64 [R1+0x3f8], R6 ;  /* 0x0003f80601007387 */ /* 0x000fe80000100a00 */
[----:B--2---:R0:W-:Y:S04]  /*8a7c0*/  STS.128 [R0+0x80], R16 ;  /* 0x0000801000007388 */ /* 0x0041e80000000c00 */
[----:B0-----:R-:W2:Y:S04]  /*8a7d0*/  LDL.LU R16, [R1+0x2c0] ;  /* 0x0002c00001107983 */ /* 0x001ea80000300800 */
[----:B------:R-:W2:Y:S04]  /*8a7e0*/  LDL.LU R17, [R1+0x2c4] ;  /* 0x0002c40001117983 */ /* 0x000ea80000300800 */
[----:B------:R-:W4:Y:S04]  /*8a7f0*/  LDL.LU R18, [R1+0x2c8] ;  /* 0x0002c80001127983 */ /* 0x000f280000300800 */
[----:B------:R-:W4:Y:S04]  /*8a800*/  LDL.LU R19, [R1+0x2cc] ;  /* 0x0002cc0001137983 */ /* 0x000f280000300800 */
[----:B---3--:R-:W-:Y:S04]  /*8a810*/  STS.128 [R0+0x400], R8 ;  /* 0x0004000800007388 */ /* 0x008fe80000000c00 */
[----:B----4-:R-:W-:Y:S04]  /*8a820*/  STL.64 [R1+0x2748], R18 ;  /* 0x0027481201007387 */ /* 0x010fe80000100a00 */
[----:B--2---:R0:W-:Y:S04]  /*8a830*/  STL.64 [R1+0x2740], R16 ;  /* 0x0027401001007387 */ /* 0x0041e80000100a00 */
[----:B------:R-:W2:Y:S04]  /*8a840*/  LDL.LU R4, [R1+0x290] ;  /* 0x0002900001047983 */ /* 0x000ea80000300800 */
[----:B------:R-:W2:Y:S04]  /*8a850*/  LDL.LU R5, [R1+0x294] ;  /* 0x0002940001057983 */ /* 0x000ea80000300800 */
[----:B------:R-:W3:Y:S04]  /*8a860*/  LDL.LU R6, [R1+0x298] ;  /* 0x0002980001067983 */ /* 0x000ee80000300800 */
[----:B------:R-:W3:Y:S04]  /*8a870*/  LDL.LU R7, [R1+0x29c] ;  /* 0x00029c0001077983 */ /* 0x000ee80000300800 */
[----:B---3--:R-:W-:Y:S04]  /*8a880*/  STL.64 [R1+0x2758], R6 ;  /* 0x0027580601007387 */ /* 0x008fe80000100a00 */
[----:B--2---:R-:W-:Y:S04]  /*8a890*/  STL.64 [R1+0x2750], R4 ;  /* 0x0027500401007387 */ /* 0x004fe80000100a00 */
        /* <DEDUP_REMOVED lines=95> */
[----:B0-----:R-:W-:Y:S04]  /*8ae90*/  STL.64 [R1+0x270], R16 ;  /* 0x0002701001007387 */ /* 0x001fe80000100a00 */
[----:B------:R0:W-:Y:S04]  /*8aea0*/  STL.64 [R1+0x278], R18 ;  /* 0x0002781201007387 */ /* 0x0001e80000100a00 */
[----:B0-----:R-:W2:Y:S04]  /*8aeb0*/  LDL.LU.64 R18, [R1+0x2778] ;  /* 0x0027780001127983 */ /* 0x001ea80000300a00 */
[----:B------:R-:W2:Y:S04]  /*8aec0*/  LDL.LU.64 R16, [R1+0x2770] ;  /* 0x0027700001107983 */ /* 0x000ea80000300a00 */
[----:B---3--:R-:W-:Y:S04]  /*8aed0*/  STS.128 [R0+0x80], R4 ;  /* 0x0000800400007388 */ /* 0x008fe80000000c00 */
[----:B--2---:R0:W-:Y:S04]  /*8aee0*/  STS.128 [R0], R16 ;  /* 0x0000001000007388 */ /* 0x0041e80000000c00 */
[----:B0-----:R-:W2:Y:S04]  /*8aef0*/  LDL.LU.64 R18, [R1+0x2768] ;  /* 0x0027680001127983 */ /* 0x001ea80000300a00 */
[----:B------:R-:W2:Y:S04]  /*8af00*/  LDL.LU.64 R16, [R1+0x2760] ;  /* 0x0027600001107983 */ /* 0x000ea80000300a00 */
[----:B------:R-:W3:Y:S04]  /*8af10*/  LDL.LU.64 R6, [R1+0x2758] ;  /* 0x0027580001067983 */ /* 0x000ee80000300a00 */
[----:B------:R-:W3:Y:S04]  /*8af20*/  LDL.LU.64 R4, [R1+0x2750] ;  /* 0x0027500001047983 */ /* 0x000ee80000300a00 */
[----:B--2---:R0:W-:Y:S04]  /*8af30*/  STS.128 [R0+0x400], R16 ;  /* 0x0004001000007388 */ /* 0x0041e80000000c00 */
[----:B0-----:R-:W2:Y:S04]  /*8af40*/  LDL.LU.64 R18, [R1+0x2748] ;  /* 0x0027480001127983 */ /* 0x001ea80000300a00 */
[----:B------:R-:W2:Y:S04]  /*8af50*/  LDL.LU.64 R16, [R1+0x2740] ;  /* 0x0027400001107983 */ /* 0x000ea80000300a00 */
[----:B---3--:R-:W-:Y:S04]  /*8af60*/  STS.128 [R0+0x480], R4 ;  /* 0x0004800400007388 */ /* 0x008fe80000000c00 */
        /* <DEDUP_REMOVED lines=13> */
[----:B----4-:R-:W-:Y:S04]  /*8b040*/  STS.128 [R0+0x80], R20 ;  /* 0x0000801400007388 */ /* 0x010fe80000000c00 */
[----:B------:R-:W-:Y:S04]  /*8b050*/  STS.128 [R0+0x480], R8 ;  /* 0x0004800800007388 */ /* 0x000fe80000000c00 */
[----:B0-----:R-:W-:Y:S04]  /*8b060*/  STL.64 [R1+0x220], R4 ;  /* 0x0002200401007387 */ /* 0x001fe80000100a00 */
[----:B------:R-:W-:Y:S04]  /*8b070*/  STL.64 [R1+0x228], R6 ;  /* 0x0002280601007387 */ /* 0x000fe80000100a00 */
[----:B------:R-:W-:Y:S04]  /*8b080*/  STL [R1+0x2708], R12 ;  /* 0x0027080c01007387 */ /* 0x000fe80000100800 */
[----:B--2---:R-:W-:Y:S04]  /*8b090*/  STS.128 [R0+0x400], R16 ;  /* 0x0004001000007388 */ /* 0x004fe80000000c00 */
        /* <DEDUP_REMOVED lines=8> */
[----:B------:R-:W2:Y:S04]  /*8b120*/  LDL.LU R20, [R1+0x380] ;  /* 0x0003800001147983 */ /* 0x000ea80000300800 */
[----:B0-----:R-:W-:Y:S04]  /*8b130*/  STL.64 [R1+0x410], R4 ;  /* 0x0004100401007387 */ /* 0x001fe80000100a00 */
[----:B------:R-:W-:Y:S04]  /*8b140*/  STL.64 [R1+0x418], R6 ;  /* 0x0004180601007387 */ /* 0x000fe80000100a00 */
        /* <DEDUP_REMOVED lines=11> */
[----:B------:R-:W2:Y:S04]  /*8b200*/  LDL.LU R6, [R1+0x318] ;  /* 0x0003180001067983 */ /* 0x000ea80000300800 */
[----:B------:R-:W2:Y:S04]  /*8b210*/  LDL.LU R7, [R1+0x31c] ;  /* 0x00031c0001077983 */ /* 0x000ea80000300800 */
[----:B--2---:R-:W-:Y:S04]  /*8b220*/  STL.64 [R1+0x2718], R6 ;  /* 0x0027180601007387 */ /* 0x004fe80000100a00 */
[----:B----4-:R0:W-:Y:S04]  /*8b230*/  STL.64 [R1+0x2710], R4 ;  /* 0x0027100401007387 */ /* 0x0101e80000100a00 */
[----:B------:R-:W2:Y:S04]  /*8b240*/  LDL.LU R12, [R1+0x300] ;  /* 0x00030000010c7983 */ /* 0x000ea80000300800 */
[----:B------:R-:W2:Y:S04]  /*8b250*/  LDL.LU R13, [R1+0x304] ;  /* 0x00030400010d7983 */ /* 0x000ea80000300800 */
[----:B------:R-:W4:Y:S04]  /*8b260*/  LDL.LU R14, [R1+0x308] ;  /* 0x00030800010e7983 */ /* 0x000f280000300800 */
[----:B------:R-:W4:Y:S04]  /*8b270*/  LDL.LU R15, [R1+0x30c] ;  /* 0x00030c00010f7983 */ /* 0x000f280000300800 */
[----:B----4-:R-:W-:Y:S04]  /*8b280*/  STL.64 [R1+0x2728], R14 ;  /* 0x0027280e01007387 */ /* 0x010fe80000100a00 */
[----:B--2---:R1:W-:Y:S04]  /*8b290*/  STL.64 [R1+0x2720], R12 ;  /* 0x0027200c01007387 */ /* 0x0043e80000100a00 */
[----:B0-----:R-:W2:Y:S04]  /*8b2a0*/  LDL.LU R4, [R1+0x2f0] ;  /* 0x0002f00001047983 */ /* 0x001ea80000300800 */
[----:B------:R-:W2:Y:S04]  /*8b2b0*/  LDL.LU R5, [R1+0x2f4] ;  /* 0x0002f40001057983 */ /* 0x000ea80000300800 */
[----:B------:R-:W4:Y:S04]  /*8b2c0*/  LDL.LU R6, [R1+0x2f8] ;  /* 0x0002f80001067983 */ /* 0x000f280000300800 */
[----:B------:R-:W4:Y:S04]  /*8b2d0*/  LDL.LU R7, [R1+0x2fc] ;  /* 0x0002fc0001077983 */ /* 0x000f280000300800 */
[----:B----4-:R-:W-:Y:S04]  /*8b2e0*/  STL.64 [R1+0x2738], R6 ;  /* 0x0027380601007387 */ /* 0x010fe80000100a00 */
[----:B--2---:R-:W-:Y:S04]  /*8b2f0*/  STL.64 [R1+0x2730], R4 ;  /* 0x0027300401007387 */ /* 0x004fe80000100a00 */
[----:B-1----:R-:W2:Y:S04]  /*8b300*/  LDL.LU R12, [R1+0x2e0] ;  /* 0x0002e000010c7983 */ /* 0x002ea80000300800 */
[----:B------:R-:W2:Y:S04]  /*8b310*/  LDL.LU R13, [R1+0x2e4] ;  /* 0x0002e400010d7983 */ /* 0x000ea80000300800 */
[----:B------:R-:W2:Y:S04]  /*8b320*/  LDL.LU R14, [R1+0x2e8] ;  /* 0x0002e800010e7983 */ /* 0x000ea80000300800 */
[----:B------:R-:W2:Y:S04]  /*8b330*/  LDL.LU R15, [R1+0x2ec] ;  /* 0x0002ec00010f7983 */ /* 0x000ea80000300800 */
[----:B---3--:R-:W-:Y:S04]  /*8b340*/  STL.64 [R1+0x26e0], R22 ;  /* 0x0026e01601007387 */ /* 0x008fe80000100a00 */
[----:B------:R0:W-:Y:S04]  /*8b350*/  STL.64 [R1+0x26d8], R20 ;  /* 0x0026d81401007387 */ /* 0x0001e80000100a00 */
[----:B------:R-:W1:Y:S04]  /*8b360*/  LDS.128 R4, [R2] ;  /* 0x0000000002047984 */ /* 0x000e680000000c00 */
[----:B------:R-:W-:Y:S06]  /*8b370*/  BAR.SYNC.DEFER_BLOCKING 0x0 ;  /* 0x0000000000007b1d */ /* 0x000fec0000010000 */
[----:B0-----:R-:W3:Y:S04]  /*8b380*/  LDL.LU R20, [R1+0x340] ;  /* 0x0003400001147983 */ /* 0x001ee80000300800 */
[----:B------:R-:W3:Y:S04]  /*8b390*/  LDL.LU R21, [R1+0x344] ;  /* 0x0003440001157983 */ /* 0x000ee80000300800 */
[----:B------:R-:W4:Y:S04]  /*8b3a0*/  LDL.LU R22, [R1+0x348] ;  /* 0x0003480001167983 */ /* 0x000f280000300800 */
[----:B------:R-:W4:Y:S04]  /*8b3b0*/  LDL.LU R23, [R1+0x34c] ;  /* 0x00034c0001177983 */ /* 0x000f280000300800 */
[----:B----4-:R-:W-:Y:S04]  /*8b3c0*/  STL.64 [R1+0x26f0], R22 ;  /* 0x0026f01601007387 */ /* 0x010fe80000100a00 */
[----:B---3--:R0:W-:Y:S04]  /*8b3d0*/  STL.64 [R1+0x26e8], R20 ;  /* 0x0026e81401007387 */ /* 0x0081e80000100a00 */
[----:B0-----:R-:W3:Y:S04]  /*8b3e0*/  LDL.LU R20, [R1+0x330] ;  /* 0x0003300001147983 */ /* 0x001ee80000300800 */
[----:B------:R-:W3:Y:S04]  /*8b3f0*/  LDL.LU R21, [R1+0x334] ;  /* 0x0003340001157983 */ /* 0x000ee80000300800 */
[----:B------:R-:W4:Y:S04]  /*8b400*/  LDL.LU R22, [R1+0x338] ;  /* 0x0003380001167983 */ /* 0x000f280000300800 */
[----:B------:R-:W4:Y:S04]  /*8b410*/  LDL.LU R23, [R1+0x33c] ;  /* 0x00033c0001177983 */ /* 0x000f280000300800 */
[----:B--2---:R-:W-:Y:S04]  /*8b420*/  STS.128 [R0], R12 ;  /* 0x0000000c00007388 */ /* 0x004fe80000000c00 */
[----:B----4-:R-:W-:Y:S04]  /*8b430*/  STL.64 [R1+0x2700], R22 ;  /* 0x0027001601007387 */ /* 0x010fe80000100a00 */
[----:B---3--:R0:W-:Y:S04]  /*8b440*/  STL.64 [R1+0x26f8], R20 ;  /* 0x0026f81401007387 */ /* 0x0081e80000100a00 */
        /* <DEDUP_REMOVED lines=13> */
[----:B------:R-:W2:Y:S04]  /*8b520*/  LDL.LU R9, [R1+0x394] ;  /* 0x0003940001097983 */ /* 0x000ea80000300800 */
[----:B------:R-:W2:Y:S04]  /*8b530*/  LDL.LU R10, [R1+0x398] ;  /* 0x00039800010a7983 */ /* 0x000ea80000300800 */
[----:B------:R-:W2:Y:S04]  /*8b540*/  LDL.LU R11, [R1+0x39c] ;  /* 0x00039c00010b7983 */ /* 0x000ea80000300800 */
[----:B-1----:R-:W-:Y:S04]  /*8b550*/  STL.64 [R1+0x420], R4 ;  /* 0x0004200401007387 */ /* 0x002fe80000100a00 */
[----:B------:R0:W-:Y:S04]  /*8b560*/  STL.64 [R1+0x428], R6 ;  /* 0x0004280601007387 */ /* 0x0001e80000100a00 */
[----:B0-----:R-:W2:Y:S04]  /*8b570*/  LDL.LU.64 R6, [R1+0x2738] ;  /* 0x0027380001067983 */ /* 0x001ea80000300a00 */
[----:B------:R-:W2:Y:S04]  /*8b580*/  LDL.LU.64 R4, [R1+0x2730] ;  /* 0x0027300001047983 */ /* 0x000ea80000300a00 */
[----:B------:R-:W3:Y:S04]  /*8b590*/  LDL.LU.64 R14, [R1+0x2728] ;  /* 0x00272800010e7983 */ /* 0x000ee80000300a00 */
[----:B------:R-:W3:Y:S04]  /*8b5a0*/  LDL.LU.64 R12, [R1+0x2720] ;  /* 0x00272000010c7983 */ /* 0x000ee80000300a00 */
[----:B--2---:R0:W-:Y:S04]  /*8b5b0*/  STS.128 [R0+0x80], R4 ;  /* 0x0000800400007388 */ /* 0x0041e80000000c00 */
[----:B0-----:R-:W2:Y:S04]  /*8b5c0*/  LDL.LU.64 R6, [R1+0x2718] ;  /* 0x0027180001067983 */ /* 0x001ea80000300a00 */
[----:B------:R-:W2:Y:S04]  /*8b5d0*/  LDL.LU.64 R4, [R1+0x2710] ;  /* 0x0027100001047983 */ /* 0x000ea80000300a00 */
[----:B---3--:R0:W-:Y:S04]  /*8b5e0*/  STS.128 [R0+0x400], R12 ;  /* 0x0004000c00007388 */ /* 0x0081e80000000c00 */
[----:B0-----:R-:W3:Y:S04]  /*8b5f0*/  LDL.LU R12, [R1+0x2708] ;  /* 0x00270800010c7983 */ /* 0x001ee80000300800 */
        /* <DEDUP_REMOVED lines=16> */
[----:B0-----:R-:W2:Y:S04]  /*8b700*/  LDL.LU R6, [R1+0x160] ;  /* 0x0001600001067983 */ /* 0x001ea80000300800 */
[----:B------:R-:W3:Y:S04]  /*8b710*/  LDL.LU.64 R22, [R1+0x2700] ;  /* 0x0027000001167983 */ /* 0x000ee80000300a00 */
[----:B------:R-:W3:Y:S04]  /*8b720*/  LDL.LU.64 R20, [R1+0x26f8] ;  /* 0x0026f80001147983 */ /* 0x000ee80000300a00 */
[----:B---3--:R0:W-:Y:S04]  /*8b730*/  STS.128 [R0+0x80], R20 ;  /* 0x0000801400007388 */ /* 0x0081e80000000c00 */
[----:B0-----:R-:W3:Y:S04]  /*8b740*/  LDL.LU.64 R22, [R1+0x26f0] ;  /* 0x0026f00001167983 */ /* 0x001ee80000300a00 */
[----:B------:R-:W3:Y:S04]  /*8b750*/  LDL.LU.64 R20, [R1+0x26e8] ;  /* 0x0026e80001147983 */ /* 0x000ee80000300a00 */
[----:B------:R-:W2:Y:S04]  /*8b760*/  LDL R13, [R1+0xfd0] ;  /* 0x000fd000010d7983 */ /* 0x000ea80000100800 */
[----:B---3--:R0:W-:Y:S04]  /*8b770*/  STS.128 [R0+0x400], R20 ;  /* 0x0004001400007388 */ /* 0x0081e80000000c00 */
[----:B0-----:R-:W3:Y:S04]  /*8b780*/  LDL.LU.64 R22, [R1+0x26e0] ;  /* 0x0026e00001167983 */ /* 0x001ee80000300a00 */
[----:B------:R-:W3:Y:S04]  /*8b790*/  LDL.LU.64 R20, [R1+0x26d8] ;  /* 0x0026d80001147983 */ /* 0x000ee80000300a00 */
[----:B------:R-:W-:Y:S04]  /*8b7a0*/  STL [R1+0x2638], R28 ;  /* 0x0026381c01007387 */ /* 0x000fe80000100800 */
        /* <DEDUP_REMOVED lines=9> */
[----:B------:R-:W3:Y:S04]  /*8b840*/  LDL.LU R7, [R1+0xfcc] ;  /* 0x000fcc0001077983 */ /* 0x000ee80000300800 */
[----:B0-----:R-:W-:Y:S04]  /*8b850*/  STL.64 [R1+0x2e0], R20 ;  /* 0x0002e01401007387 */ /* 0x001fe80000100a00 */
[----:B------:R-:W-:Y:S04]  /*8b860*/  STL.64 [R1+0x2e8], R22 ;  /* 0x0002e81601007387 */ /* 0x000fe80000100a00 */
[----:B------:R-:W0:Y:S04]  /*8b870*/  LDS.128 R20, [R2] ;  /* 0x0000000002147984 */ /* 0x000e280000000c00 */
[----:B------:R-:W-:Y:S06]  /*8b880*/  BAR.SYNC.DEFER_BLOCKING 0x0 ;  /* 0x0000000000007b1d */ /* 0x000fec0000010000 */
[----:B0-----:R-:W-:Y:S04]  /*8b890*/  STL.64 [R1+0x2c0], R20 ;  /* 0x0002c01401007387 */ /* 0x001fe80000100a00 */
[----:B------:R0:W-:Y:S04]  /*8b8a0*/  STL.64 [R1+0x2c8], R22 ;  /* 0x0002c81601007387 */ /* 0x0001e80000100a00 */
[----:B0-----:R-:W3:Y:S04]  /*8b8b0*/  LDL.LU.64 R22, [R1+0x26d0] ;  /* 0x0026d00001167983 */ /* 0x001ee80000300a00 */
[----:B------:R-:W3:Y:S04]  /*8b8c0*/  LDL.LU.64 R20, [R1+0x26c8] ;  /* 0x0026c80001147983 */ /* 0x000ee80000300a00 */
[----:B------:R-:W3:Y:S04]  /*8b8d0*/  LDL.LU R5, [R1+0x120] ;  /* 0x0001200001057983 */ /* 0x000ee80000300800 */
[----:B----4-:R0:W-:Y:S04]  /*8b8e0*/  STS.128 [R0], R24 ;  /* 0x0000001800007388 */ /* 0x0101e80000000c00 */
[----:B------:R1:W-:Y:S04]  /*8b8f0*/  STS.128 [R0+0x80], R16 ;  /* 0x0000801000007388 */ /* 0x0003e80000000c00 */
[----:B0-----:R-:W4:Y:S04]  /*8b900*/  LDL.LU R24, [R1+0x26c0] ;  /* 0x0026c00001187983 */ /* 0x001f280000300800 */
[----:B-1----:R-:W4:Y:S04]  /*8b910*/  LDL.LU.64 R18, [R1+0x26b8] ;  /* 0x0026b80001127983 */ /* 0x002f280000300a00 */
[----:B------:R-:W4:Y:S04]  /*8b920*/  LDL.LU R4, [R1+0xe0] ;  /* 0x0000e00001047983 */ /* 0x000f280000300800 */
[----:B------:R-:W4:Y:S04]  /*8b930*/  LDL.LU R25, [R1+0xa0] ;  /* 0x0000a00001197983 */ /* 0x000f280000300800 */
[----:B------:R-:W4:Y:S04]  /*8b940*/  LDL R12, [R1+0xfd4] ;  /* 0x000fd400010c7983 */ /* 0x000f280000100800 */
[----:B------:R-:W4:Y:S04]  /*8b950*/  LDL R28, [R1+0xfd8] ;  /* 0x000fd800011c7983 */ /* 0x000f280000100800 */
[----:B------:R-:W4:Y:S04]  /*8b960*/  LDL R14, [R1+0xfdc] ;  /* 0x000fdc00010e7983 */ /* 0x000f280000100800 */
[----:B------:R-:W4:Y:S04]  /*8b970*/  LDL.LU R26, [R1+0x170] ;  /* 0x00017000011a7983 */ /* 0x000f280000300800 */
[----:B------:R0:W-:Y:S01]  /*8b980*/  STS.128 [R0+0x480], R8 ;  /* 0x0004800800007388 */ /* 0x0001e20000000c00 */
[----:B--2---:R-:W-:Y:S01]  /*8b990*/  ISETP.GE.AND P5, PT, R13, c[0x0][0x178], PT ;  /* 0x00005e000d007a0c */ /* 0x004fe20003fa6270 */
[----:B------:R-:W-:-:S02]  /*8b9a0*/  IMAD.MOV.U32 R16, RZ, RZ, c[0x0][0x194] ;  /* 0x00006500ff107624 */ /* 0x000fc400078e00ff */
[----:B------:R-:W2:Y:S01]  /*8b9b0*/  LDL.LU R27, [R1+0x130] ;  /* 0x00013000011b7983 */ /* 0x000ea20000300800 */
[----:B0-----:R-:W-:Y:S01]  /*8b9c0*/  IMAD R8, R13, c[0x0][0x194], RZ ;  /* 0x000065000d087a24 */ /* 0x001fe200078e02ff */
[C---:B---3--:R-:W-:Y:S02]  /*8b9d0*/  ISETP.LT.AND P5, PT, R7.reuse, c[0x0][0x17c], !P5 ;  /* 0x00005f0007007a0c */ /* 0x048fe40006fa1270 */
[----:B------:R0:W-:Y:S04]  /*8b9e0*/  STS.128 [R0+0x400], R20 ;  /* 0x0004001400007388 */ /* 0x0001e80000000c00 */
[----:B------:R-:W-:Y:S01]  /*8b9f0*/  BAR.SYNC.DEFER_BLOCKING 0x0 ;  /* 0x0000000000007b1d */ /* 0x000fe20000010000 */
[----:B0-----:R-:W-:Y:S01]  /*8ba00*/  LEA R20, P6, R8, c[0x0][0x170], 0x1 ;  /* 0x00005c0008147a11 */ /* 0x001fe200078c08ff */
[----:B------:R-:W-:-:S04]  /*8ba10*/  IMAD R0, R7, c[0x0][0x198], RZ ;  /* 0x0000660007007a24 */ /* 0x000fc800078e02ff */
[----:B------:R-:W3:Y:S01]  /*8ba20*/  LDL.LU R22, [R1+0xf0] ;  /* 0x0000f00001167983 */ /* 0x000ee20000300800 */
[----:B------:R-:W-:Y:S01]  /*8ba30*/  LEA.HI.X.SX32 R21, R8, c[0x0][0x174], 0x1, P6 ;  /* 0x00005d0008157a11 */ /* 0x000fe200030f0eff */
[----:B------:R-:W-:Y:S02]  /*8ba40*/  IMAD R8, R16, 0x80, R8 ;  /* 0x0000008010087824 */ /* 0x000fe400078e0208 */
[----:B------:R-:W3:Y:S02]  /*8ba50*/  LDL.LU R23, [R1+0xb0] ;  /* 0x0000b00001177983 */ /* 0x000ee40000300800 */
[----:B------:R-:W-:Y:S01]  /*8ba60*/  IMAD.WIDE R2, R0, 0x2, R20 ;  /* 0x0000000200027825 */ /* 0x000fe200078e0214 */
[----:B------:R-:W-:-:S04]  /*8ba70*/  LEA R10, P6, R8, c[0x0][0x170], 0x1 ;  /* 0x00005c00080a7a11 */ /* 0x000fc800078c08ff */
[----:B------:R0:W-:Y:S01]  /*8ba80*/  @P5 STG.E.U16 [R2.64], R6 ;  /* 0x0000000602005986 */ /* 0x0001e2000c101506 */
[----:B------:R-:W-:Y:S02]  /*8ba90*/  ISETP.GE.AND P5, PT, R7, c[0x0][0x17c], PT ;  /* 0x00005f0007007a0c */ /* 0x000fe40003fa6270 */
[----:B------:R-:W-:Y:S01]  /*8baa0*/  LEA.HI.X.SX32 R11, R8, c[0x0][0x174], 0x1, P6 ;  /* 0x00005d00080b7a11 */ /* 0x000fe200030f0eff */
[----:B------:R-:W3:Y:S01]  /*8bab0*/  LDL.LU R7, [R1+0x180] ;  /* 0x0001800001077983 */ /* 0x000ee20000300800 */
[----:B----4-:R-:W-:-:S03]  /*8bac0*/  ISETP.LT.AND P6, PT, R12, c[0x0][0x178], !P5 ;  /* 0x00005e000c007a0c */ /* 0x010fc60006fc1270 */
[----:B0-----:R-:W-:-:S10]  /*8bad0*/  IMAD.WIDE R2, R0, 0x2, R10 ;  /* 0x0000000200027825 */ /* 0x001fd400078e020a */
[----:B------:R0:W-:Y:S02]  /*8bae0*/  @P6 STG.E.U16 [R2.64], R5 ;  /* 0x0000000502006986 */ /* 0x0001e4000c101506 */
[----:B0-----:R-:W-:-:S05]  /*8baf0*/  IMAD R2, R16, 0x80, R8 ;  /* 0x0000008010027824 */ /* 0x001fca00078e0208 */
[----:B------:R-:W-:-:S04]  /*8bb00*/  LEA R8, P6, R2, c[0x0][0x170], 0x1 ;  /* 0x00005c0002087a11 */ /* 0x000fc800078c08ff */
[----:B------:R-:W-:Y:S02]  /*8bb10*/  LEA.HI.X.SX32 R9, R2, c[0x0][0x174], 0x1, P6 ;  /* 0x00005d0002097a11 */ /* 0x000fe400030f0eff */
[----:B------:R-:W-:Y:S01]  /*8bb20*/  ISETP.LT.AND P6, PT, R28, c[0x0][0x178], !P5 ;  /* 0x00005e001c007a0c */ /* 0x000fe20006fc1270 */
[----:B------:R-:W-:Y:S02]  /*8bb30*/  IMAD R16, R16, 0x80, R2 ;  /* 0x0000008010107824 */ /* 0x000fe400078e0202 */
[----:B------:R-:W-:Y:S01]  /*8bb40*/  IMAD.WIDE R2, R0, 0x2, R8 ;  /* 0x0000000200027825 */ /* 0x000fe200078e0208 */
[----:B------:R-:W-:-:S09]  /*8bb50*/  ISETP.LT.AND P5, PT, R14, c[0x0][0x178], !P5 ;  /* 0x00005e000e007a0c */ /* 0x000fd20006fa1270 */
[----:B------:R0:W-:Y:S02]  /*8bb60*/  @P6 STG.E.U16 [R2.64], R4 ;  /* 0x0000000402006986 */ /* 0x0001e4000c101506 */
[----:B0-----:R-:W-:-:S04]  /*8bb70*/  LEA R2, P6, R16, c[0x0][0x170], 0x1 ;  /* 0x00005c0010027a11 */ /* 0x001fc800078c08ff */
[----:B------:R-:W-:-:S05]  /*8bb80*/  LEA.HI.X.SX32 R3, R16, c[0x0][0x174], 0x1, P6 ;  /* 0x00005d0010037a11 */ /* 0x000fca00030f0eff */
[C---:B------:R-:W-:Y:S01]  /*8bb90*/  IMAD.WIDE R16, R0.reuse, 0x2, R2 ;  /* 0x0000000200107825 */ /* 0x040fe200078e0202 */
[----:B------:R-:W-:-:S04]  /*8bba0*/  IADD3 R0, R0, c[0x0][0x198], RZ ;  /* 0x0000660000007a10 */ /* 0x000fc80007ffe0ff */
[----:B------:R0:W-:Y:S01]  /*8bbb0*/  @P5 STG.E.U16 [R16.64], R25 ;  /* 0x0000001910005986 */ /* 0x0001e2000c101506 */
[----:B------:R-:W-:Y:S02]  /*8bbc0*/  ISETP.LT.AND P5, PT, R13, c[0x0][0x178], !P4 ;  /* 0x00005e000d007a0c */ /* 0x000fe400067a1270 */
[----:B------:R-:W-:Y:S01]  /*8bbd0*/  PRMT R18, R6, 0x7632, R18 ;  /* 0x0000763206127816 */ /* 0x000fe20000000012 */
[----:B0-----:R-:W-:-:S10]  /*8bbe0*/  IMAD.WIDE R16, R0, 0x2, R20 ;  /* 0x0000000200107825 */ /* 0x001fd400078e0214 */
[----:B------:R0:W-:Y:S01]  /*8bbf0*/  @P5 STG.E.U16 [R16.64], R18 ;  /* 0x0000001210005986 */ /* 0x0001e2000c101506 */
[----:B------:R-:W-:Y:S02]  /*8bc00*/  ISETP.LT.AND P5, PT, R12, c[0x0][0x178], !P4 ;  /* 0x00005e000c007a0c */ /* 0x000fe400067a1270 */
[----:B0-----:R-:W-:Y:S01]  /*8bc10*/  PRMT R18, R5, 0x7632, R18 ;  /* 0x0000763205127816 */ /* 0x001fe20000000012 */
[----:B------:R-:W-:-:S10]  /*8bc20*/  IMAD.WIDE R16, R0, 0x2, R10 ;  /* 0x0000000200107825 */ /* 0x000fd400078e020a */
[----:B------:R0:W-:Y:S01]  /*8bc30*/  @P5 STG.E.U16 [R16.64], R18 ;  /* 0x0000001210005986 */ /* 0x0001e2000c101506 */
[----:B------:R-:W-:Y:S02]  /*8bc40*/  ISETP.LT.AND P5, PT, R28, c[0x0][0x178], !P4 ;  /* 0x00005e001c007a0c */ /* 0x000fe400067a1270 */
[----:B------:R-:W-:Y:S02]  /*8bc50*/  ISETP.LT.AND P4, PT, R14, c[0x0][0x178], !P4 ;  /* 0x00005e000e007a0c */ /* 0x000fe40006781270 */
[----:B0-----:R-:W-:Y:S01]  /*8bc60*/  PRMT R18, R4, 0x7632, R18 ;  /* 0x0000763204127816 */ /* 0x001fe20000000012 */
[C---:B------:R-:W-:Y:S01]  /*8bc70*/  IMAD.WIDE R16, R0.reuse, 0x2, R8 ;  /* 0x0000000200107825 */ /* 0x040fe200078e0208 */
[----:B------:R-:W4:Y:S07]  /*8bc80*/  LDL.LU R4, [R1+0x140] ;  /* 0x0001400001047983 */ /* 0x000f2e0000300800 */
[----:B------:R0:W-:Y:S02]  /*8bc90*/  @P5 STG.E.U16 [R16.64], R18 ;  /* 0x0000001210005986 */ /* 0x0001e4000c101506 */
[----:B0-----:R-:W-:Y:S01]  /*8bca0*/  PRMT R18, R25, 0x7632, R18 ;  /* 0x0000763219127816 */ /* 0x001fe20000000012 */
[C---:B------:R-:W-:Y:S01]  /*8bcb0*/  IMAD.WIDE R16, R0.reuse, 0x2, R2 ;  /* 0x0000000200107825 */ /* 0x040fe200078e0202 */
[----:B------:R-:W-:Y:S01]  /*8bcc0*/  IADD3 R0, R0, c[0x0][0x198], RZ ;  /* 0x0000660000007a10 */ /* 0x000fe20007ffe0ff */
[----:B------:R-:W4:Y:S04]  /*8bcd0*/  LDL.LU R25, [R1+0x100] ;  /* 0x0001000001197983 */ /* 0x000f280000300800 */
[----:B------:R0:W-:Y:S01]  /*8bce0*/  @P4 STG.E.U16 [R16.64], R18 ;  /* 0x0000001210004986 */ /* 0x0001e2000c101506 */
[----:B------:R-:W-:Y:S01]  /*8bcf0*/  ISETP.LT.AND P4, PT, R13, c[0x0][0x178], !P3 ;  /* 0x00005e000d007a0c */ /* 0x000fe20005f81270 */
[----:B0-----:R-:W-:Y:S01]  /*8bd00*/  IMAD.WIDE R16, R0, 0x2, R20 ;  /* 0x0000000200107825 */ /* 0x001fe200078e0214 */
[----:B------:R-:W-:-:S11]  /*8bd10*/  PRMT R18, R26, 0x7632, R18 ;  /* 0x000076321a127816 */ /* 0x000fd60000000012 */
[----:B------:R0:W-:Y:S04]  /*8bd20*/  @P4 STG.E.U16 [R16.64], R26 ;  /* 0x0000001a10004986 */ /* 0x0001e8000c101506 */
[----:B0-----:R-:W4:Y:S01]  /*8bd30*/  LDL.LU R26, [R1+0xc0] ;  /* 0x0000c000011a7983 */ /* 0x001f220000300800 */
[----:B------:R-:W-:Y:S02]  /*8bd40*/  ISETP.LT.AND P5, PT, R12, c[0x0][0x178], !P3 ;  /* 0x00005e000c007a0c */ /* 0x000fe40005fa1270 */
[----:B------:R-:W-:Y:S01]  /*8bd50*/  ISETP.LT.AND P4, PT, R28, c[0x0][0x178], !P3 ;  /* 0x00005e001c007a0c */ /* 0x000fe20005f81270 */
[----:B------:R-:W-:Y:S01]  /*8bd60*/  IMAD.WIDE R16, R0, 0x2, R10 ;  /* 0x0000000200107825 */ /* 0x000fe200078e020a */
[----:B------:R-:W-:Y:S01]  /*8bd70*/  ISETP.LT.AND P3, PT, R14, c[0x0][0x178], !P3 ;  /* 0x00005e000e007a0c */ /* 0x000fe20005f61270 */
[----:B------:R-:W4:Y:S04]  /*8bd80*/  LDL.LU R6, [R1+0x23fc] ;  /* 0x0023fc0001067983 */ /* 0x000f280000300800 */
[----:B------:R-:W4:Y:S04]  /*8bd90*/  LDL.LU R5, [R1+0x2400] ;  /* 0x0024000001057983 */ /* 0x000f280000300800 */
[----:B--2---:R0:W-:Y:S02]  /*8bda0*/  @P5 STG.E.U16 [R16.64], R27 ;  /* 0x0000001b10005986 */ /* 0x0041e4000c101506 */
[----:B0-----:R-:W-:-:S05]  /*8bdb0*/  IMAD.WIDE R16, R0, 0x2, R8 ;  /* 0x0000000200107825 */ /* 0x001fca00078e0208 */
[----:B---3--:R0:W-:Y:S02]  /*8bdc0*/  @P4 STG.E.U16 [R16.64], R22 ;  /* 0x0000001610004986 */ /* 0x0081e4000c101506 */
[C---:B0-----:R-:W-:Y:S01]  /*8bdd0*/  IMAD.WIDE R16, R0.reuse, 0x2, R2 ;  /* 0x0000000200107825 */ /* 0x041fe200078e0202 */
[----:B------:R-:W-:-:S04]  /*8bde0*/  IADD3 R0, R0, c[0x0][0x198], RZ ;  /* 0x0000660000007a10 */ /* 0x000fc80007ffe0ff */
[----:B------:R0:W-:Y:S01]  /*8bdf0*/  @P3 STG.E.U16 [R16.64], R23 ;  /* 0x0000001710003986 */ /* 0x0001e2000c101506 */
[----:B------:R-:W-:Y:S01]  /*8be00*/  ISETP.LT.AND P3, PT, R13, c[0x0][0x178], !P2 ;  /* 0x00005e000d007a0c */ /* 0x000fe20005761270 */
[----:B0-----:R-:W-:-:S12]  /*8be10*/  IMAD.WIDE R16, R0, 0x2, R20 ;  /* 0x0000000200107825 */ /* 0x001fd800078e0214 */
[----:B------:R0:W-:Y:S01]  /*8be20*/  @P3 STG.E.U16 [R16.64], R18 ;  /* 0x0000001210003986 */ /* 0x0001e2000c101506 */
[----:B------:R-:W-:Y:S02]  /*8be30*/  ISETP.LT.AND P3, PT, R12, c[0x0][0x178], !P2 ;  /* 0x00005e000c007a0c */ /* 0x000fe40005761270 */
[----:B0-----:R-:W-:Y:S01]  /*8be40*/  PRMT R18, R27, 0x7632, R18 ;  /* 0x000076321b127816 */ /* 0x001fe20000000012 */
[----:B------:R-:W-:Y:S01]  /*8be50*/  IMAD.WIDE R16, R0, 0x2, R10 ;  /* 0x0000000200107825 */ /* 0x000fe200078e020a */
[----:B------:R-:W2:Y:S09]  /*8be60*/  LDL.LU R27, [R1+0x190] ;  /* 0x00019000011b7983 */ /* 0x000eb20000300800 */
[----:B------:R0:W-:Y:S01]  /*8be70*/  @P3 STG.E.U16 [R16.64], R18 ;  /* 0x0000001210003986 */ /* 0x0001e2000c101506 */
[----:B------:R-:W-:-:S02]  /*8be80*/  ISETP.LT.AND P3, PT, R28, c[0x0][0x178], !P2 ;  /* 0x00005e001c007a0c */ /* 0x000fc40005761270 */
[----:B------:R-:W-:Y:S02]  /*8be90*/  ISETP.LT.AND P2, PT, R14, c[0x0][0x178], !P2 ;  /* 0x00005e000e007a0c */ /* 0x000fe40005741270 */
[----:B0-----:R-:W-:Y:S01]  /*8bea0*/  PRMT R18, R22, 0x7632, R18 ;  /* 0x0000763216127816 */ /* 0x001fe20000000012 */
[C---:B------:R-:W-:Y:S01]  /*8beb0*/  IMAD.WIDE R16, R0.reuse, 0x2, R8 ;  /* 0x0000000200107825 */ /* 0x040fe200078e0208 */
[----:B------:R-:W3:Y:S07]  /*8bec0*/  LDL.LU R22, [R1+0x150] ;  /* 0x0001500001167983 */ /* 0x000eee0000300800 */
[----:B------:R0:W-:Y:S02]  /*8bed0*/  @P3 STG.E.U16 [R16.64], R18 ;  /* 0x0000001210003986 */ /* 0x0001e4000c101506 */
[----:B0-----:R-:W-:Y:S01]  /*8bee0*/  PRMT R18, R23, 0x7632, R18 ;  /* 0x0000763217127816 */ /* 0x001fe20000000012 */
[C---:B------:R-:W-:Y:S01]  /*8bef0*/  IMAD.WIDE R16, R0.reuse, 0x2, R2 ;  /* 0x0000000200107825 */ /* 0x040fe200078e0202 */
[----:B------:R-:W-:Y:S01]  /*8bf00*/  IADD3 R0, R0, c[0x0][0x198], RZ ;  /* 0x0000660000007a10 */ /* 0x000fe20007ffe0ff */
[----:B------:R-:W3:Y:S04]  /*8bf10*/  LDL.LU R23, [R1+0x110] ;  /* 0x0001100001177983 */ /* 0x000ee80000300800 */
[----:B------:R0:W-:Y:S01]  /*8bf20*/  @P2 STG.E.U16 [R16.64], R18 ;  /* 0x0000001210002986 */ /* 0x0001e2000c101506 */
[----:B------:R-:W-:-:S02]  /*8bf30*/  ISETP.LT.AND P2, PT, R13, c[0x0][0x178], !P1 ;  /* 0x00005e000d007a0c */ /* 0x000fc40004f41270 */
[----:B------:R-:W-:Y:S01]  /*8bf40*/  ISETP.LT.AND P3, PT, R12, c[0x0][0x178], !P1 ;  /* 0x00005e000c007a0c */ /* 0x000fe20004f61270 */
[----:B0-----:R-:W-:-:S10]  /*8bf50*/  IMAD.WIDE R16, R0, 0x2, R20 ;  /* 0x0000000200107825 */ /* 0x001fd400078e0214 */
[----:B------:R0:W-:Y:S01]  /*8bf60*/  @P2 STG.E.U16 [R16.64], R7 ;  /* 0x0000000710002986 */ /* 0x0001e2000c101506 */
[----:B------:R-:W-:Y:S02]  /*8bf70*/  ISETP.LT.AND P2, PT, R28, c[0x0][0x178], !P1 ;  /* 0x00005e001c007a0c */ /* 0x000fe40004f41270 */
[----:B------:R-:W-:Y:S01]  /*8bf80*/  ISETP.LT.AND P1, PT, R14, c[0x0][0x178], !P1 ;  /* 0x00005e000e007a0c */ /* 0x000fe20004f21270 */
[----:B0-----:R-:W-:Y:S01]  /*8bf90*/  IMAD.WIDE R16, R0, 0x2, R10 ;  /* 0x0000000200107825 */ /* 0x001fe200078e020a */
[----:B------:R-:W-:-:S04]  /*8bfa0*/  PRMT R18, R7, 0x7632, R18 ;  /* 0x0000763207127816 */ /* 0x000fc80000000012 */
[----:B----4-:R0:W-:Y:S02]  /*8bfb0*/  @P3 STG.E.U16 [R16.64], R4 ;  /* 0x0000000410003986 */ /* 0x0101e4000c101506 */
[----:B0-----:R-:W-:-:S05]  /*8bfc0*/  IMAD.WIDE R16, R0, 0x2, R8 ;  /* 0x0000000200107825 */ /* 0x001fca00078e0208 */
[----:B------:R0:W-:Y:S02]  /*8bfd0*/  @P2 STG.E.U16 [R16.64], R25 ;  /* 0x0000001910002986 */ /* 0x0001e4000c101506 */
[C---:B0-----:R-:W-:Y:S01]  /*8bfe0*/  IMAD.WIDE R16, R0.reuse, 0x2, R2 ;  /* 0x0000000200107825 */ /* 0x041fe200078e0202 */
[----:B------:R-:W-:-:S04]  /*8bff0*/  IADD3 R0, R0, c[0x0][0x198], RZ ;  /* 0x0000660000007a10 */ /* 0x000fc80007ffe0ff */
[----:B------:R0:W-:Y:S01]  /*8c000*/  @P1 STG.E.U16 [R16.64], R26 ;  /* 0x0000001a10001986 */ /* 0x0001e2000c101506 */
[----:B------:R-:W-:Y:S01]  /*8c010*/  ISETP.LT.AND P1, PT, R13, c[0x0][0x178], !P0 ;  /* 0x00005e000d007a0c */ /* 0x000fe20004721270 */
[----:B0-----:R-:W-:-:S12]  /*8c020*/  IMAD.WIDE R16, R0, 0x2, R20 ;  /* 0x0000000200107825 */ /* 0x001fd800078e0214 */
[----:B------:R0:W-:Y:S02]  /*8c030*/  @P1 STG.E.U16 [R16.64], R18 ;  /* 0x0000001210001986 */ /* 0x0001e4000c101506 */
[----:B0-----:R-:W-:Y:S02]  /*8c040*/  PRMT R18, R4, 0x7632, R18 ;  /* 0x0000763204127816 */ /* 0x001fe40000000012 */
[----:B------:R-:W4:Y:S01]  /*8c050*/  LDL.LU R4, [R1+0x2404] ;  /* 0x0024040001047983 */ /* 0x000f220000300800 */
[----:B------:R-:W-:Y:S01]  /*8c060*/  ISETP.LT.AND P1, PT, R12, c[0x0][0x178], !P0 ;  /* 0x00005e000c007a0c */ /* 0x000fe20004721270 */
[----:B------:R-:W-:-:S12]  /*8c070*/  IMAD.WIDE R16, R0, 0x2, R10 ;  /* 0x0000000200107825 */ /* 0x000fd800078e020a */
[----:B------:R0:W-:Y:S01]  /*8c080*/  @P1 STG.E.U16 [R16.64], R18 ;  /* 0x0000001210001986 */ /* 0x0001e2000c101506 */
[----:B------:R-:W-:Y:S02]  /*8c090*/  ISETP.LT.AND P1, PT, R28, c[0x0][0x178], !P0 ;  /* 0x00005e001c007a0c */ /* 0x000fe40004721270 */
[----:B------:R-:W-:Y:S02]  /*8c0a0*/  ISETP.LT.AND P0, PT, R14, c[0x0][0x178], !P0 ;  /* 0x00005e000e007a0c */ /* 0x000fe40004701270 */
[----:B0-----:R-:W-:Y:S01]  /*8c0b0*/  PRMT R18, R25, 0x7632, R18 ;  /* 0x0000763219127816 */ /* 0x001fe20000000012 */
[----:B------:R-:W-:-:S08]  /*8c0c0*/  IMAD.WIDE R16, R0, 0x2, R8 ;  /* 0x0000000200107825 */ /* 0x000fd000078e0208 */
[----:B------:R0:W-:Y:S02]  /*8c0d0*/  @P1 STG.E.U16 [R16.64], R18 ;  /* 0x0000001210001986 */ /* 0x0001e4000c101506 */
[----:B0-----:R-:W-:Y:S01]  /*8c0e0*/  PRMT R18, R26, 0x7632, R18 ;  /* 0x000076321a127816 */ /* 0x001fe20000000012 */
[----:B------:R-:W-:-:S05]  /*8c0f0*/  IMAD.WIDE R16, R0, 0x2, R2 ;  /* 0x0000000200107825 */ /* 0x000fca00078e0202 */
[----:B------:R0:W-:Y:S01]  /*8c100*/  @P0 STG.E.U16 [R16.64], R18 ;  /* 0x0000001210000986 */ /* 0x0001e2000c101506 */
[----:B------:R-:W-:-:S04]  /*8c110*/  ISETP.GE.AND P0, PT, R6, c[0x0][0x17c], PT ;  /* 0x00005f0006007a0c */ /* 0x000fc80003f06270 */
[----:B------:R-:W-:Y:S02]  /*8c120*/  ISETP.LT.AND P1, PT, R13, c[0x0][0x178], !P0 ;  /* 0x00005e000d007a0c */ /* 0x000fe40004721270 */
[----:B------:R-:W-:Y:S02]  /*8c130*/  IADD3 R0, R0, c[0x0][0x198], RZ ;  /* 0x0000660000007a10 */ /* 0x000fe40007ffe0ff */
[----:B------:R-:W-:-:S03]  /*8c140*/  ISETP.LT.AND P2, PT, R12, c[0x0][0x178], !P0 ;  /* 0x00005e000c007a0c */ /* 0x000fc60004741270 */
[----:B0-----:R-:W-:Y:S01]  /*8c150*/  IMAD.WIDE R16, R0, 0x2, R20 ;  /* 0x0000000200107825 */ /* 0x001fe200078e0214 */
[----:B------:R-:W-:Y:S02]  /*8c160*/  ISETP.LT.AND P3, PT, R28, c[0x0][0x178], !P0 ;  /* 0x00005e001c007a0c */ /* 0x000fe40004761270 */
[----:B------:R-:W-:-:S03]  /*8c170*/  PRMT R19, R29, 0x7632, R19 ;  /* 0x000076321d137816 */ /* 0x000fc60000000013 */
[----:B--2---:R0:W-:Y:S01]  /*8c180*/  @P1 STG.E.U16 [R16.64], R27 ;  /* 0x0000001b10001986 */ /* 0x0041e2000c101506 */
[----:B------:R-:W-:Y:S01]  /*8c190*/  ISETP.LT.AND P1, PT, R14, c[0x0][0x178], !P0 ;  /* 0x00005e000e007a0c */ /* 0x000fe20004721270 */
[----:B0-----:R-:W-:-:S05]  /*8c1a0*/  IMAD.WIDE R16, R0, 0x2, R10 ;  /* 0x0000000200107825 */ /* 0x001fca00078e020a */
[----:B---3--:R0:W-:Y:S01]  /*8c1b0*/  @P2 STG.E.U16 [R16.64], R22 ;  /* 0x0000001610002986 */ /* 0x0081e2000c101506 */
[----:B------:R-:W-:-:S03]  /*8c1c0*/  ISETP.GE.AND P0, PT, R5, c[0x0][0x17c], PT ;  /* 0x00005f0005007a0c */ /* 0x000fc60003f06270 */
[----:B------:R-:W2:Y:S01]  /*8c1d0*/  LDL.LU R5, [R1+0x2408] ;  /* 0x0024080001057983 */ /* 0x000ea20000300800 */
[----:B------:R-:W-:-:S03]  /*8c1e0*/  PRMT R18, R27, 0x7632, R18 ;  /* 0x000076321b127816 */ /* 0x000fc60000000012 */
[----:B------:R-:W3:Y:S01]  /*8c1f0*/  LDL.LU R25, [R1+0x124] ;  /* 0x0001240001197983 */ /* 0x000ee20000300800 */
[----:B0-----:R-:W-:-:S05]  /*8c200*/  IMAD.WIDE R16, R0, 0x2, R8 ;  /* 0x0000000200107825 */ /* 0x001fca00078e0208 */
[----:B------:R0:W-:Y:S02]  /*8c210*/  @P3 STG.E.U16 [R16.64], R23 ;  /* 0x0000001710003986 */ /* 0x0001e4000c101506 */
[----:B0-----:R-:W-:-:S05]  /*8c220*/  IMAD.WIDE R16, R0, 0x2, R2 ;  /* 0x0000000200107825 */ /* 0x001fca00078e0202 */
[----:B------:R0:W-:Y:S01]  /*8c230*/  @P1 STG.E.U16 [R16.64], R29 ;  /* 0x0000001d10001986 */ /* 0x0001e2000c101506 */
[----:B----4-:R-:W-:-:S03]  /*8c240*/  ISETP.GE.AND P2, PT, R4, c[0x0][0x17c], PT ;  /* 0x00005f0004007a0c */ /* 0x010fc60003f46270 */
[----:B------:R-:W4:Y:S04]  /*8c250*/  LDL.LU R4, [R1+0x240c] ;  /* 0x00240c0001047983 */ /* 0x000f280000300800 */
[----:B------:R-:W3:Y:S04]  /*8c260*/  LDL.LU R26, [R1+0xe4] ;  /* 0x0000e400011a7983 */ /* 0x000ee80000300800 */
[----:B------:R-:W3:Y:S04]  /*8c270*/  LDL.LU R27, [R1+0xa4] ;  /* 0x0000a400011b7983 */ /* 0x000ee80000300800 */
[----:B0-----:R-:W3:Y:S01]  /*8c280*/  LDL.LU R29, [R1+0x26b4] ;  /* 0x0026b400011d7983 */ /* 0x001ee20000300800 */
[----:B------:R-:W-:-:S02]  /*8c290*/  ISETP.LT.AND P1, PT, R13, c[0x0][0x178], !P0 ;  /* 0x00005e000d007a0c */ /* 0x000fc40004721270 */
[----:B------:R-:W-:Y:S01]  /*8c2a0*/  IADD3 R0, R0, c[0x0][0x198], RZ ;  /* 0x0000660000007a10 */ /* 0x000fe20007ffe0ff */
[----:B------:R-:W3:Y:S04]  /*8c2b0*/  LDL.LU R6, [R1+0x2410] ;  /* 0x0024100001067983 */ /* 0x000ee80000300800 */
[----:B------:R-:W-:-:S06]  /*8c2c0*/  IMAD.WIDE R16, R0, 0x2, R20 ;  /* 0x0000000200107825 */ /* 0x000fcc00078e0214 */
[----:B------:R0:W-:Y:S01]  /*8c2d0*/  @P1 STG.E.U16 [R16.64], R18 ;  /* 0x0000001210001986 */ /* 0x0001e2000c101506 */
[----:B------:R-:W-:Y:S02]  /*8c2e0*/  ISETP.LT.AND P1, PT, R12, c[0x0][0x178], !P0 ;  /* 0x00005e000c007a0c */ /* 0x000fe40004721270 */
[----:B0-----:R-:W-:Y:S01]  /*8c2f0*/  PRMT R18, R22, 0x7632, R18 ;  /* 0x0000763216127816 */ /* 0x001fe20000000012 */
[----:B------:R-:W-:-:S10]  /*8c300*/  IMAD.WIDE R16, R0, 0x2, R10 ;  /* 0x0000000200107825 */ /* 0x000fd400078e020a */
[----:B------:R0:W-:Y:S01]  /*8c310*/  @P1 STG.E.U16 [R16.64], R18 ;  /* 0x0000001210001986 */ /* 0x0001e2000c101506 */
[----:B------:R-:W-:Y:S02]  /*8c320*/  ISETP.LT.AND P1, PT, R28, c[0x0][0x178], !P0 ;  /* 0x00005e001c007a0c */ /* 0x000fe40004721270 */
[----:B------:R-:W-:Y:S02]  /*8c330*/  ISETP.LT.AND P0, PT, R14, c[0x0][0x178], !P0 ;  /* 0x00005e000e007a0c */ /* 0x000fe40004701270 */
[----:B------:R-:W-:Y:S02]  /*8c340*/  ISETP.LT.AND P5, PT, R13, c[0x0][0x178], !P2 ;  /* 0x00005e000d007a0c */ /* 0x000fe400057a1270 */
[----:B0-----:R-:W-:Y:S01]  /*8c350*/  PRMT R18, R23, 0x7632, R18 ;  /* 0x0000763217127816 */ /* 0x001fe20000000012 */
[----:B------:R-:W-:-:S06]  /*8c360*/  IMAD.WIDE R16, R0, 0x2, R8 ;  /* 0x0000000200107825 */ /* 0x000fcc00078e0208 */
[----:B------:R0:W-:Y:S02]  /*8c370*/  @P1 STG.E.U16 [R16.64], R18 ;  /* 0x0000001210001986 */ /* 0x0001e4000c101506 */
[C---:B0-----:R-:W-:Y:S01]  /*8c380*/  IMAD.WIDE R16, R0.reuse, 0x2, R2 ;  /* 0x0000000200107825 */ /* 0x041fe200078e0202 */
[----:B------:R-:W-:-:S04]  /*8c390*/  IADD3 R18, R0, c[0x0][0x198], RZ ;  /* 0x0000660000127a10 */ /* 0x000fc80007ffe0ff */
[----:B------:R0:W-:Y:S02]  /*8c3a0*/  @P0 STG.E.U16 [R16.64], R19 ;  /* 0x0000001310000986 */ /* 0x0001e4000c101506 */
[----:B0-----:R-:W-:Y:S01]  /*8c3b0*/  IMAD.WIDE R16, R18, 0x2, R20 ;  /* 0x0000000212107825 */ /* 0x001fe200078e0214 */
[----:B--2---:R-:W-:Y:S02]  /*8c3c0*/  ISETP.GE.AND P1, PT, R5, c[0x0][0x17c], PT ;  /* 0x00005f0005007a0c */ /* 0x004fe40003f26270 */
[----:B------:R-:W2:Y:S01]  /*8c3d0*/  LDL.LU R5, [R1+0x174] ;  /* 0x0001740001057983 */ /* 0x000ea20000300800 */
[----:B----4-:R-:W-:-:S03]  /*8c3e0*/  ISETP.GE.AND P0, PT, R4, c[0x0][0x17c], PT ;  /* 0x00005f0004007a0c */ /* 0x010fc60003f06270 */
[----:B------:R-:W4:Y:S04]  /*8c3f0*/  LDL.LU R4, [R1+0x134] ;  /* 0x0001340001047983 */ /* 0x000f280000300800 */
[----:B---3--:R0:W-:Y:S01]  /*8c400*/  @P5 STG.E.U16 [R16.64], R29 ;  /* 0x0000001d10005986 */ /* 0x0081e2000c101506 */
[----:B------:R-:W-:-:S03]  /*8c410*/  PRMT R24, R29, 0x7632, R24 ;  /* 0x000076321d187816 */ /* 0x000fc60000000018 */
[----:B0-----:R-:W3:Y:S04]  /*8c420*/  LDL.LU R29, [R1+0x26b0] ;  /* 0x0026b000011d7983 */ /* 0x001ee80000300800 */
[----:B------:R-:W2:Y:S04]  /*8c430*/  LDL.LU R15, [R1+0x2414] ;  /* 0x00241400010f7983 */ /* 0x000ea80000300800 */
[----:B------:R-:W2:Y:S01]  /*8c440*/  LDL.LU R7, [R1+0x2418] ;  /* 0x0024180001077983 */ /* 0x000ea20000300800 */
[----:B------:R-:W-:Y:S01]  /*8c450*/  ISETP.LT.AND P3, PT, R12, c[0x0][0x178], !P2 ;  /* 0x00005e000c007a0c */ /* 0x000fe20005761270 */
[----:B------:R-:W-:Y:S01]  /*8c460*/  IMAD.WIDE R22, R18, 0x2, R10 ;  /* 0x0000000212167825 */ /* 0x000fe200078e020a */
[----:B------:R-:W-:-:S02]  /*8c470*/  ISETP.LT.AND P4, PT, R28, c[0x0][0x178], !P2 ;  /* 0x00005e001c007a0c */ /* 0x000fc40005781270 */
[----:B------:R-:W-:Y:S02]  /*8c480*/  ISETP.LT.AND P2, PT, R14, c[0x0][0x178], !P2 ;  /* 0x00005e000e007a0c */ /* 0x000fe40005741270 */
[----:B------:R-:W-:Y:S01]  /*8c490*/  ISETP.LT.AND P5, PT, R13, c[0x0][0x178], !P1 ;  /* 0x00005e000d007a0c */ /* 0x000fe20004fa1270 */
[C---:B------:R-:W-:Y:S01]  /*8c4a0*/  IMAD.WIDE R16, R18.reuse, 0x2, R8 ;  /* 0x0000000212107825 */ /* 0x040fe200078e0208 */
[----:B------:R-:W-:-:S05]  /*8c4b0*/  IADD3 R0, R18, c[0x0][0x198], RZ ;  /* 0x0000660012007a10 */ /* 0x000fca0007ffe0ff */
[----:B------:R0:W-:Y:S01]  /*8c4c0*/  @P3 STG.E.U16 [R22.64], R25 ;  /* 0x0000001916003986 */ /* 0x0001e2000c101506 */
[----:B------:R-:W-:Y:S01]  /*8c4d0*/  ISETP.LT.AND P3, PT, R12, c[0x0][0x178], !P1 ;  /* 0x00005e000c007a0c */ /* 0x000fe20004f61270 */
[----:B------:R-:W-:Y:S02]  /*8c4e0*/  IMAD.WIDE R18, R18, 0x2, R2 ;  /* 0x0000000212127825 */ /* 0x000fe400078e0202 */
[----:B------:R1:W-:Y:S04]  /*8c4f0*/  @P4 STG.E.U16 [R16.64], R26 ;  /* 0x0000001a10004986 */ /* 0x0003e8000c101506 */
[----:B------:R1:W-:Y:S01]  /*8c500*/  @P2 STG.E.U16 [R18.64], R27 ;  /* 0x0000001b12002986 */ /* 0x0003e2000c101506 */
[----:B0-----:R-:W-:Y:S01]  /*8c510*/  IMAD.WIDE R22, R0, 0x2, R20 ;  /* 0x0000000200167825 */ /* 0x001fe200078e0214 */
[----:B------:R-:W-:-:S03]  /*8c520*/  ISETP.LT.AND P2, PT, R28, c[0x0][0x178], !P1 ;  /* 0x00005e001c007a0c */ /* 0x000fc60004f41270 */
[----:B-1----:R-:W-:Y:S01]  /*8c530*/  IMAD.WIDE R16, R0, 0x2, R10 ;  /* 0x0000000200107825 */ /* 0x002fe200078e020a */
[----:B------:R-:W-:Y:S01]  /*8c540*/  PRMT R18, R25, 0x7632, R18 ;  /* 0x0000763219127816 */ /* 0x000fe20000000012 */
[----:B------:R0:W-:Y:S01]  /*8c550*/  @P5 STG.E.U16 [R22.64], R24 ;  /* 0x0000001816005986 */ /* 0x0001e2000c101506 */
[----:B------:R-:W-:Y:S02]  /*8c560*/  ISETP.LT.AND P1, PT, R14, c[0x0][0x178], !P1 ;  /* 0x00005e000e007a0c */ /* 0x000fe40004f21270 */
[----:B------:R-:W-:Y:S01]  /*8c570*/  ISETP.LT.AND P4, PT, R13, c[0x0][0x178], !P0 ;  /* 0x00005e000d007a0c */ /* 0x000fe20004781270 */
[----:B------:R1:W-:Y:S01]  /*8c580*/  @P3 STG.E.U16 [R16.64], R18 ;  /* 0x0000001210003986 */ /* 0x0003e2000c101506 */
[----:B------:R-:W-:Y:S02]  /*8c590*/  ISETP.LT.AND P3, PT, R12, c[0x0][0x178], !P0 ;  /* 0x00005e000c007a0c */ /* 0x000fe40004761270 */
[----:B------:R-:W-:Y:S02]  /*8c5a0*/  ISETP.GE.AND P6, PT, R6, c[0x0][0x17c], PT ;  /* 0x00005f0006007a0c */ /* 0x000fe40003fc6270 */
[----:B------:R-:W4:Y:S01]  /*8c5b0*/  LDL.LU R6, [R1+0xb4] ;  /* 0x0000b40001067983 */ /* 0x000f220000300800 */
[C---:B0-----:R-:W-:Y:S01]  /*8c5c0*/  IMAD.WIDE R22, R0.reuse, 0x2, R2 ;  /* 0x0000000200167825 */ /* 0x041fe200078e0202 */
[----:B-1----:R-:W-:-:S03]  /*8c5d0*/  IADD3 R16, R0, c[0x0][0x198], RZ ;  /* 0x0000660000107a10 */ /* 0x002fc60007ffe0ff */
[----:B------:R-:W-:Y:S01]  /*8c5e0*/  IMAD.WIDE R18, R0, 0x2, R8 ;  /* 0x0000000200127825 */ /* 0x000fe200078e0208 */
[----:B------:R-:W-:-:S03]  /*8c5f0*/  PRMT R17, R27, 0x7632, R17 ;  /* 0x000076321b117816 */ /* 0x000fc60000000011 */
[----:B------:R-:W-:Y:S01]  /*8c600*/  IMAD.WIDE R24, R16, 0x2, R20 ;  /* 0x0000000210187825 */ /* 0x000fe200078e0214 */
[----:B---3--:R-:W-:-:S03]  /*8c610*/  PRMT R29, R26, 0x7632, R29 ;  /* 0x000076321a1d7816 */ /* 0x008fc6000000001d */
[----:B------:R-:W-:Y:S02]  /*8c620*/  IMAD.WIDE R26, R16, 0x2, R10 ;  /* 0x00000002101a7825 */ /* 0x000fe400078e020a */
[----:B------:R-:W-:Y:S04]  /*8c630*/  @P2 STG.E.U16 [R18.64], R29 ;  /* 0x0000001d12002986 */ /* 0x000fe8000c101506 */
[----:B------:R-:W-:Y:S01]  /*8c640*/  @P1 STG.E.U16 [R22.64], R17 ;  /* 0x0000001116001986 */ /* 0x000fe2000c101506 */
[----:B--2---:R-:W-:-:S03]  /*8c650*/  ISETP.GE.AND P2, PT, R7, c[0x0][0x17c], PT ;  /* 0x00005f0007007a0c */ /* 0x004fc60003f46270 */
[----:B------:R-:W-:Y:S01]  /*8c660*/  @P4 STG.E.U16 [R24.64], R5 ;  /* 0x0000000518004986 */ /* 0x000fe2000c101506 */
[----:B------:R-:W-:-:S03]  /*8c670*/  ISETP.GE.AND P5, PT, R15, c[0x0][0x17c], PT ;  /* 0x00005f000f007a0c */ /* 0x000fc60003fa6270 */
[----:B------:R0:W-:Y:S04]  /*8c680*/  STL [R1+0x26a4], R29 ;  /* 0x0026a41d01007387 */ /* 0x0001e80000100800 */
[----:B----4-:R1:W-:Y:S04]  /*8c690*/  @P3 STG.E.U16 [R26.64], R4 ;  /* 0x000000041a003986 */ /* 0x0103e8000c101506 */
[----:B0-----:R-:W2:Y:S01]  /*8c6a0*/  LDL.LU R29, [R1+0x144] ;  /* 0x00014400011d7983 */ /* 0x001ea20000300800 */
[----:B-1----:R-:W-:-:S03]  /*8c6b0*/  PRMT R27, R5, 0x7632, R27 ;  /* 0x00007632051b7816 */ /* 0x002fc6000000001b */
[----:B------:R-:W3:Y:S04]  /*8c6c0*/  LDL.LU R5, [R1+0x184] ;  /* 0x0001840001057983 */ /* 0x000ee80000300800 */
[----:B------:R-:W4:Y:S04]  /*8c6d0*/  LDL.LU R7, [R1+0x241c] ;  /* 0x00241c0001077983 */ /* 0x000f280000300800 */
[----:B------:R-:W2:Y:S01]  /*8c6e0*/  LDL.LU R15, [R1+0x104] ;  /* 0x00010400010f7983 */ /* 0x000ea20000300800 */
[----:B------:R-:W-:Y:S02]  /*8c6f0*/  ISETP.LT.AND P4, PT, R28, c[0x0][0x178], !P0 ;  /* 0x00005e001c007a0c */ /* 0x000fe40004781270 */
[----:B------:R-:W-:Y:S01]  /*8c700*/  ISETP.LT.AND P0, PT, R14, c[0x0][0x178], !P0 ;  /* 0x00005e000e007a0c */ /* 0x000fe20004701270 */
[C---:B------:R-:W-:Y:S01]  /*8c710*/  IMAD.WIDE R18, R16.reuse, 0x2, R8 ;  /* 0x0000000210127825 */ /* 0x040fe200078e0208 */
[----:B--2---:R0:W-:Y:S04]  /*8c720*/  STL [R1+0x26ac], R15 ;  /* 0x0026ac0f01007387 */ /* 0x0041e80000100800 */
[----:B0-----:R-:W2:Y:S01]  /*8c730*/  LDL.LU R15, [R1+0xf4] ;  /* 0x0000f400010f7983 */ /* 0x001ea20000300800 */
[C---:B------:R-:W-:Y:S01]  /*8c740*/  IADD3 R0, R16.reuse, c[0x0][0x198], RZ ;  /* 0x0000660010007a10 */ /* 0x040fe20007ffe0ff */
[----:B------:R-:W-:Y:S01]  /*8c750*/  IMAD.WIDE R16, R16, 0x2, R2 ;  /* 0x0000000210107825 */ /* 0x000fe200078e0202 */
[----:B------:R-:W-:-:S02]  /*8c760*/  PRMT R26, R4, 0x7632, R26 ;  /* 0x00007632041a7816 */ /* 0x000fc4000000001a */
[----:B------:R-:W3:Y:S01]  /*8c770*/  LDL.LU R4, [R1+0xc4] ;  /* 0x0000c40001047983 */ /* 0x000ee20000300800 */
[----:B------:R-:W-:Y:S02]  /*8c780*/  ISETP.LT.AND P1, PT, R13, c[0x0][0x178], !P6 ;  /* 0x00005e000d007a0c */ /* 0x000fe40007721270 */
[----:B------:R-:W-:Y:S01]  /*8c790*/  ISETP.LT.AND P3, PT, R12, c[0x0][0x178], !P6 ;  /* 0x00005e000c007a0c */ /* 0x000fe20007761270 */
[----:B------:R-:W-:Y:S01]  /*8c7a0*/  IMAD.WIDE R22, R0, 0x2, R20 ;  /* 0x0000000200167825 */ /* 0x000fe200078e0214 */
[----:B--2---:R-:W-:Y:S04]  /*8c7b0*/  @P4 STG.E.U16 [R18.64], R15 ;  /* 0x0000000f12004986 */ /* 0x004fe8000c101506 */
[----:B------:R0:W-:Y:S02]  /*8c7c0*/  @P0 STG.E.U16 [R16.64], R6 ;  /* 0x0000000610000986 */ /* 0x0001e4000c101506 */
[----:B0-----:R-:W-:-:S02]  /*8c7d0*/  PRMT R17, R15, 0x7632, R17 ;  /* 0x000076320f117816 */ /* 0x001fc40000000011 */
[----:B------:R-:W2:Y:S01]  /*8c7e0*/  LDL.LU R15, [R1+0x2420] ;  /* 0x00242000010f7983 */ /* 0x000ea20000300800 */
[----:B------:R-:W-:Y:S02]  /*8c7f0*/  ISETP.LT.AND P4, PT, R28, c[0x0][0x178], !P6 ;  /* 0x00005e001c007a0c */ /* 0x000fe40007781270 */
[----:B------:R-:W-:Y:S01]  /*8c800*/  ISETP.LT.AND P6, PT, R14, c[0x0][0x178], !P6 ;  /* 0x00005e000e007a0c */ /* 0x000fe200077c1270 */
[----:B------:R-:W-:Y:S01]  /*8c810*/  IMAD.WIDE R24, R0, 0x2, R10 ;  /* 0x0000000200187825 */ /* 0x000fe200078e020a */
[----:B------:R-:W-:Y:S01]  /*8c820*/  ISETP.LT.AND P0, PT, R13, c[0x0][0x178], !P5 ;  /* 0x00005e000d007a0c */ /* 0x000fe20006f01270 */
[----:B------:R0:W-:Y:S01]  /*8c830*/  @P1 STG.E.U16 [R22.64], R27 ;  /* 0x0000001b16001986 */ /* 0x0001e2000c101506 */
[----:B------:R-:W-:Y:S01]  /*8c840*/  ISETP.LT.AND P1, PT, R12, c[0x0][0x178], !P5 ;  /* 0x00005e000c007a0c */ /* 0x000fe20006f21270 */
[C---:B------:R-:W-:Y:S01]  /*8c850*/  IMAD.WIDE R18, R0.reuse, 0x2, R8 ;  /* 0x0000000200127825 */ /* 0x040fe200078e0208 */
[C---:B------:R-:W-:Y:S01]  /*8c860*/  IADD3 R16, R0.reuse, c[0x0][0x198], RZ ;  /* 0x0000660000107a10 */ /* 0x040fe20007ffe0ff */
[----:B------:R1:W-:Y:S04]  /*8c870*/  @P3 STG.E.U16 [R24.64], R26 ;  /* 0x0000001a18003986 */ /* 0x0003e8000c101506 */
[----:B------:R3:W-:Y:S01]  /*8c880*/  @P4 STG.E.U16 [R18.64], R17 ;  /* 0x0000001112004986 */ /* 0x0007e2000c101506 */
[----:B0-----:R-:W-:Y:S01]  /*8c890*/  IMAD.WIDE R22, R0, 0x2, R2 ;  /* 0x0000000200167825 */ /* 0x001fe200078e0202 */
[----:B-1----:R-:W-:-:S03]  /*8c8a0*/  PRMT R26, R6, 0x7632, R26 ;  /* 0x00007632061a7816 */ /* 0x002fc6000000001a */
[----:B------:R-:W-:-:S04]  /*8c8b0*/  IMAD.WIDE R24, R16, 0x2, R10 ;  /* 0x0000000210187825 */ /* 0x000fc800078e020a */
[----:B---3--:R-:W-:Y:S01]  /*8c8c0*/  IMAD.WIDE R18, R16, 0x2, R20 ;  /* 0x0000000210127825 */ /* 0x008fe200078e0214 */
[----:B------:R-:W-:Y:S01]  /*8c8d0*/  @P6 STG.E.U16 [R22.64], R26 ;  /* 0x0000001a16006986 */ /* 0x000fe2000c101506 */
[----:B------:R-:W-:Y:S02]  /*8c8e0*/  PRMT R0, R5, 0x7632, R0 ;  /* 0x0000763205007816 */ /* 0x000fe40000000000 */
[----:B----4-:R-:W-:Y:S01]  /*8c8f0*/  ISETP.GE.AND P3, PT, R7, c[0x0][0x17c], PT ;  /* 0x00005f0007007a0c */ /* 0x010fe20003f66270 */
[----:B------:R0:W-:Y:S04]  /*8c900*/  @P0 STG.E.U16 [R18.64], R5 ;  /* 0x0000000512000986 */ /* 0x0001e8000c101506 */
[----:B------:R1:W-:Y:S04]  /*8c910*/  @P1 STG.E.U16 [R24.64], R29 ;  /* 0x0000001d18001986 */ /* 0x0003e8000c101506 */
[----:B0-----:R-:W3:Y:S04]  /*8c920*/  LDL.LU R5, [R1+0x2424] ;  /* 0x0024240001057983 */ /* 0x001ee80000300800 */
[----:B------:R-:W4:Y:S04]  /*8c930*/  LDL.LU R7, [R1+0x194] ;  /* 0x0001940001077983 */ /* 0x000f280000300800 */
[----:B------:R-:W3:Y:S01]  /*8c940*/  LDL.LU R6, [R1+0x154] ;  /* 0x0001540001067983 */ /* 0x000ee20000300800 */
[----:B--2---:R-:W-:-:S03]  /*8c950*/  ISETP.GE.AND P1, PT, R15, c[0x0][0x17c], PT ;  /* 0x00005f000f007a0c */ /* 0x004fc60003f26270 */
[----:B------:R-:W2:Y:S01]  /*8c960*/  LDL.LU R15, [R1+0x26ac] ;  /* 0x0026ac00010f7983 */ /* 0x000ea20000300800 */
[----:B------:R-:W-:Y:S02]  /*8c970*/  ISETP.LT.AND P4, PT, R28, c[0x0][0x178], !P5 ;  /* 0x00005e001c007a0c */ /* 0x000fe40006f81270 */
[----:B------:R-:W-:Y:S02]  /*8c980*/  ISETP.LT.AND P5, PT, R14, c[0x0][0x178], !P5 ;  /* 0x00005e000e007a0c */ /* 0x000fe40006fa1270 */
[----:B------:R-:W-:Y:S02]  /*8c990*/  ISETP.LT.AND P6, PT, R13, c[0x0][0x178], !P2 ;  /* 0x00005e000d007a0c */ /* 0x000fe400057c1270 */
[C---:B------:R-:W-:Y:S01]  /*8c9a0*/  IADD3 R17, R16.reuse, c[0x0][0x198], RZ ;  /* 0x0000660010117a10 */ /* 0x040fe20007ffe0ff */
[----:B------:R-:W-:Y:S01]  /*8c9b0*/  IMAD.WIDE R18, R16, 0x2, R8 ;  /* 0x0000000210127825 */ /* 0x000fe200078e0208 */
[----:B------:R-:W-:-:S03]  /*8c9c0*/  ISETP.LT.AND P0, PT, R12, c[0x0][0x178], !P2 ;  /* 0x00005e000c007a0c */ /* 0x000fc60005701270 */
[----:B------:R-:W-:-:S04]  /*8c9d0*/  IMAD.WIDE R22, R16, 0x2, R2 ;  /* 0x0000000210167825 */ /* 0x000fc800078e0202 */
[----:B-1----:R-:W-:Y:S01]  /*8c9e0*/  IMAD.WIDE R24, R17, 0x2, R20 ;  /* 0x0000000211187825 */ /* 0x002fe200078e0214 */
[----:B--2---:R-:W-:Y:S04]  /*8c9f0*/  @P4 STG.E.U16 [R18.64], R15 ;  /* 0x0000000f12004986 */ /* 0x004fe8000c101506 */
[----:B------:R0:W-:Y:S04]  /*8ca00*/  @P5 STG.E.U16 [R22.64], R4 ;  /* 0x0000000416005986 */ /* 0x0001e8000c101506 */
[----:B------:R1:W-:Y:S01]  /*8ca10*/  @P6 STG.E.U16 [R24.64], R0 ;  /* 0x0000000018006986 */ /* 0x0003e2000c101506 */
[----:B------:R-:W-:Y:S01]  /*8ca20*/  PRMT R16, R15, 0x7632, R16 ;  /* 0x000076320f107816 */ /* 0x000fe20000000010 */
[----:B0-----:R-:W-:Y:S01]  /*8ca30*/  IMAD.WIDE R22, R17, 0x2, R10 ;  /* 0x0000000211167825 */ /* 0x001fe200078e020a */
[----:B-1----:R-:W-:-:S02]  /*8ca40*/  PRMT R0, R29, 0x7632, R0 ;  /* 0x000076321d007816 */ /* 0x002fc40000000000 */
[----:B------:R-:W2:Y:S01]  /*8ca50*/  LDL.LU R29, [R1+0xd4] ;  /* 0x0000d400011d7983 */ /* 0x000ea20000300800 */
[----:B------:R-:W-:-:S03]  /*8ca60*/  PRMT R24, R4, 0x7632, R24 ;  /* 0x0000763204187816 */ /* 0x000fc60000000018 */
[----:B------:R0:W-:Y:S01]  /*8ca70*/  @P0 STG.E.U16 [R22.64], R0 ;  /* 0x0000000016000986 */ /* 0x0001e2000c101506 */
[----:B---3--:R-:W-:-:S03]  /*8ca80*/  ISETP.GE.AND P0, PT, R5, c[0x0][0x17c], PT ;  /* 0x00005f0005007a0c */ /* 0x008fc60003f06270 */
[----:B------:R-:W3:Y:S04]  /*8ca90*/  LDL.LU R15, [R1+0x2428] ;  /* 0x00242800010f7983 */ /* 0x000ee80000300800 */
[----:B------:R-:W2:Y:S04]  /*8caa0*/  LDL.LU R5, [R1+0x168] ;  /* 0x0001680001057983 */ /* 0x000ea80000300800 */
[----:B------:R-:W2:Y:S01]  /*8cab0*/  LDL.LU R4, [R1+0x128] ;  /* 0x0001280001047983 */ /* 0x000ea20000300800 */
[----:B------:R-:W-:Y:S01]  /*8cac0*/  ISETP.LT.AND P4, PT, R28, c[0x0][0x178], !P2 ;  /* 0x00005e001c007a0c */ /* 0x000fe20005781270 */
[----:B------:R-:W-:Y:S01]  /*8cad0*/  IMAD.WIDE R18, R17, 0x2, R8 ;  /* 0x0000000211127825 */ /* 0x000fe200078e0208 */
[----:B------:R-:W-:-:S02]  /*8cae0*/  ISETP.LT.AND P2, PT, R14, c[0x0][0x178], !P2 ;  /* 0x00005e000e007a0c */ /* 0x000fc40005741270 */
[----:B------:R-:W-:Y:S02]  /*8caf0*/  ISETP.LT.AND P5, PT, R13, c[0x0][0x178], !P3 ;  /* 0x00005e000d007a0c */ /* 0x000fe40005fa1270 */
[----:B------:R-:W-:Y:S02]  /*8cb00*/  ISETP.LT.AND P6, PT, R12, c[0x0][0x178], !P3 ;  /* 0x00005e000c007a0c */ /* 0x000fe40005fc1270 */
[----:B0-----:R-:W-:Y:S01]  /*8cb10*/  IADD3 R0, R17, c[0x0][0x198], RZ ;  /* 0x0000660011007a10 */ /* 0x001fe20007ffe0ff */
[----:B--2---:R0:W-:Y:S04]  /*8cb20*/  STL [R1+0x26a8], R4 ;  /* 0x0026a80401007387 */ /* 0x0041e80000100800 */
[----:B0-----:R-:W2:Y:S04]  /*8cb30*/  LDL.LU R4, [R1+0x114] ;  /* 0x0001140001047983 */ /* 0x001ea80000300800 */
[----:B------:R0:W-:Y:S01]  /*8cb40*/  @P4 STG.E.U16 [R18.64], R16 ;  /* 0x0000001012004986 */ /* 0x0001e2000c101506 */
[----:B------:R-:W-:-:S02]  /*8cb50*/  ISETP.LT.AND P4, PT, R28, c[0x0][0x178], !P3 ;  /* 0x00005e001c007a0c */ /* 0x000fc40005f81270 */
[----:B------:R-:W-:Y:S01]  /*8cb60*/  ISETP.LT.AND P3, PT, R14, c[0x0][0x178], !P3 ;  /* 0x00005e000e007a0c */ /* 0x000fe20005f61270 */
[----:B------:R-:W-:-:S04]  /*8cb70*/  IMAD.WIDE R22, R0, 0x2, R10 ;  /* 0x0000000200167825 */ /* 0x000fc800078e020a */
[----:B0-----:R-:W-:-:S04]  /*8cb80*/  IMAD.WIDE R16, R17, 0x2, R2 ;  /* 0x0000000211107825 */ /* 0x001fc800078e0202 */
[C---:B------:R-:W-:Y:S01]  /*8cb90*/  IMAD.WIDE R18, R0.reuse, 0x2, R20 ;  /* 0x0000000200127825 */ /* 0x040fe200078e0214 */
[----:B------:R0:W-:Y:S04]  /*8cba0*/  @P2 STG.E.U16 [R16.64], R24 ;  /* 0x0000001810002986 */ /* 0x0001e8000c101506 */
[----:B----4-:R1:W-:Y:S04]  /*8cbb0*/  @P5 STG.E.U16 [R18.64], R7 ;  /* 0x0000000712005986 */ /* 0x0103e8000c101506 */
[----:B------:R4:W-:Y:S01]  /*8cbc0*/  @P6 STG.E.U16 [R22.64], R6 ;  /* 0x0000000616006986 */ /* 0x0009e2000c101506 */
[----:B---3--:R-:W-:Y:S01]  /*8cbd0*/  ISETP.GE.AND P6, PT, R15, c[0x0][0x17c], PT ;  /* 0x00005f000f007a0c */ /* 0x008fe20003fc6270 */
[----:B0-----:R-:W-:-:S02]  /*8cbe0*/  IMAD.WIDE R16, R0, 0x2, R8 ;  /* 0x0000000200107825 */ /* 0x001fc400078e0208 */
[----:B------:R-:W3:Y:S01]  /*8cbf0*/  LDL.LU R15, [R1+0x242c] ;  /* 0x00242c00010f7983 */ /* 0x000ee20000300800 */
[C---:B-1----:R-:W-:Y:S02]  /*8cc00*/  IADD3 R18, R0.reuse, c[0x0][0x198], RZ ;  /* 0x0000660000127a10 */ /* 0x042fe40007ffe0ff */
[----:B------:R-:W-:Y:S01]  /*8cc10*/  PRMT R19, R7, 0x7632, R19 ;  /* 0x0000763207137816 */ /* 0x000fe20000000013 */
[----:B----4-:R-:W-:Y:S01]  /*8cc20*/  IMAD.WIDE R22, R0, 0x2, R2 ;  /* 0x0000000200167825 */ /* 0x010fe200078e0202 */
[----:B------:R-:W-:Y:S01]  /*8cc30*/  PRMT R0, R6, 0x7632, R0 ;  /* 0x0000763206007816 */ /* 0x000fe20000000000 */
[----:B------:R-:W4:Y:S01]  /*8cc40*/  LDL.LU R7, [R1+0x2430] ;  /* 0x0024300001077983 */ /* 0x000f220000300800 */
[----:B------:R-:W-:-:S03]  /*8cc50*/  PRMT R26, R29, 0x7632, R26 ;  /* 0x000076321d1a7816 */ /* 0x000fc6000000001a */
[----:B------:R-:W4:Y:S04]  /*8cc60*/  LDL.LU R6, [R1+0xa8] ;  /* 0x0000a80001067983 */ /* 0x000f280000300800 */
[----:B--2---:R0:W-:Y:S01]  /*8cc70*/  @P4 STG.E.U16 [R16.64], R4 ;  /* 0x0000000410004986 */ /* 0x0041e2000c101506 */
[----:B------:R-:W-:-:S03]  /*8cc80*/  PRMT R27, R4, 0x7632, R27 ;  /* 0x00007632041b7816 */ /* 0x000fc6000000001b */
[----:B------:R1:W-:Y:S04]  /*8cc90*/  @P3 STG.E.U16 [R22.64], R29 ;  /* 0x0000001d16003986 */ /* 0x0003e8000c101506 */
[----:B0-----:R-:W2:Y:S04]  /*8cca0*/  LDL.LU R4, [R1+0x26a8] ;  /* 0x0026a80001047983 */ /* 0x001ea80000300800 */
[----:B-1----:R-:W2:Y:S01]  /*8ccb0*/  LDL.LU R29, [R1+0x26a4] ;  /* 0x0026a400011d7983 */ /* 0x002ea20000300800 */
[----:B------:R-:W-:Y:S02]  /*8ccc0*/  ISETP.LT.AND P5, PT, R13, c[0x0][0x178], !P1 ;  /* 0x00005e000d007a0c */ /* 0x000fe40004fa1270 */
[----:B------:R-:W-:Y:S01]  /*8ccd0*/  ISETP.LT.AND P2, PT, R12, c[0x0][0x178], !P1 ;  /* 0x00005e000c007a0c */ /* 0x000fe20004f41270 */
[----:B------:R-:W-:Y:S01]  /*8cce0*/  IMAD.WIDE R24, R18, 0x2, R20 ;  /* 0x0000000212187825 */ /* 0x000fe200078e0214 */
[----:B------:R-:W-:-:S02]  /*8ccf0*/  ISETP.LT.AND P3, PT, R28, c[0x0][0x178], !P1 ;  /* 0x00005e001c007a0c */ /* 0x000fc40004f61270 */
[----:B------:R-:W-:Y:S01]  /*8cd00*/  ISETP.LT.AND P1, PT, R14, c[0x0][0x178], !P1 ;  /* 0x00005e000e007a0c */ /* 0x000fe20004f21270 */
[----:B------:R-:W-:-:S06]  /*8cd10*/  IMAD.WIDE R16, R18, 0x2, R10 ;  /* 0x0000000212107825 */ /* 0x000fcc00078e020a */
[----:B------:R-:W-:Y:S01]  /*8cd20*/  @P5 STG.E.U16 [R24.64], R19 ;  /* 0x0000001318005986 */ /* 0x000fe2000c101506 */
[----:B------:R-:W-:-:S03]  /*8cd30*/  ISETP.LT.AND P5, PT, R13, c[0x0][0x178], !P0 ;  /* 0x00005e000d007a0c */ /* 0x000fc600047a1270 */
[----:B------:R0:W-:Y:S01]  /*8cd40*/  @P2 STG.E.U16 [R16.64], R0 ;  /* 0x0000000010002986 */ /* 0x0001e2000c101506 */
[----:B---3--:R-:W-:Y:S02]  /*8cd50*/  ISETP.GE.AND P2, PT, R15, c[0x0][0x17c], PT ;  /* 0x00005f000f007a0c */ /* 0x008fe40003f46270 */
[C---:B0-----:R-:W-:Y:S01]  /*8cd60*/  IADD3 R0, R18.reuse, c[0x0][0x198], RZ ;  /* 0x0000660012007a10 */ /* 0x041fe20007ffe0ff */
[----:B------:R-:W-:-:S04]  /*8cd70*/  IMAD.WIDE R16, R18, 0x2, R8 ;  /* 0x0000000212107825 */ /* 0x000fc800078e0208 */
[----:B------:R-:W-:Y:S01]  /*8cd80*/  IMAD.WIDE R18, R18, 0x2, R2 ;  /* 0x0000000212127825 */ /* 0x000fe200078e0202 */
[----:B------:R-:W-:Y:S03]  /*8cd90*/  @P3 STG.E.U16 [R16.64], R27 ;  /* 0x0000001b10003986 */ /* 0x000fe6000c101506 */
[----:B------:R-:W-:Y:S01]  /*8cda0*/  IMAD.WIDE R22, R0, 0x2, R20 ;  /* 0x0000000200167825 */ /* 0x000fe200078e0214 */
[----:B------:R-:W-:Y:S01]  /*8cdb0*/  @P1 STG.E.U16 [R18.64], R26 ;  /* 0x0000001a12001986 */ /* 0x000fe2000c101506 */
[----:B----4-:R-:W-:-:S03]  /*8cdc0*/  ISETP.GE.AND P1, PT, R7, c[0x0][0x17c], PT ;  /* 0x00005f0007007a0c */ /* 0x010fc60003f26270 */
[----:B------:R0:W-:Y:S04]  /*8cdd0*/  @P5 STG.E.U16 [R22.64], R5 ;  /* 0x0000000516005986 */ /* 0x0001e8000c101506 */
[----:B------:R-:W3:Y:S01]  /*8cde0*/  LDL.LU R7, [R1+0x2434] ;  /* 0x0024340001077983 */ /* 0x000ee20000300800 */
[----:B--2---:R-:W-:-:S03]  /*8cdf0*/  PRMT R29, R5, 0x7632, R29 ;  /* 0x00007632051d7816 */ /* 0x004fc6000000001d */
[----:B0-----:R-:W2:Y:S04]  /*8ce00*/  LDL.LU R5, [R1+0x178] ;  /* 0x0001780001057983 */ /* 0x001ea80000300800 */
[----:B------:R-:W4:Y:S01]  /*8ce10*/  LDL.LU R15, [R1+0xf8] ;  /* 0x0000f800010f7983 */ /* 0x000f220000300800 */
[----:B------:R-:W-:Y:S02]  /*8ce20*/  ISETP.LT.AND P4, PT, R12, c[0x0][0x178], !P0 ;  /* 0x00005e000c007a0c */ /* 0x000fe40004781270 */
[----:B------:R-:W-:Y:S02]  /*8ce30*/  ISETP.LT.AND P5, PT, R28, c[0x0][0x178], !P0 ;  /* 0x00005e001c007a0c */ /* 0x000fe400047a1270 */
[----:B------:R-:W-:Y:S02]  /*8ce40*/  ISETP.LT.AND P0, PT, R14, c[0x0][0x178], !P0 ;  /* 0x00005e000e007a0c */ /* 0x000fe40004701270 */
[----:B------:R-:W-:Y:S01]  /*8ce50*/  ISETP.LT.AND P3, PT, R13, c[0x0][0x178], !P6 ;  /* 0x00005e000d007a0c */ /* 0x000fe20007761270 */
[----:B----4-:R0:W-:Y:S04]  /*8ce60*/  STL [R1+0x26a0], R15 ;  /* 0x0026a00f01007387 */ /* 0x0101e80000100800 */
[----:B0-----:R-:W4:Y:S01]  /*8ce70*/  LDL.LU R15, [R1+0xe8] ;  /* 0x0000e800010f7983 */ /* 0x001f220000300800 */
[C---:B------:R-:W-:Y:S01]  /*8ce80*/  IADD3 R26, R0.reuse, c[0x0][0x198], RZ ;  /* 0x00006600001a7a10 */ /* 0x040fe20007ffe0ff */
[----:B------:R-:W-:-:S04]  /*8ce90*/  IMAD.WIDE R24, R0, 0x2, R10 ;  /* 0x0000000200187825 */ /* 0x000fc800078e020a */
[C---:B------:R-:W-:Y:S01]  /*8cea0*/  IMAD.WIDE R16, R0.reuse, 0x2, R8 ;  /* 0x0000000200107825 */ /* 0x040fe200078e0208 */
[----:B------:R0:W-:Y:S03]  /*8ceb0*/  @P4 STG.E.U16 [R24.64], R4 ;  /* 0x0000000418004986 */ /* 0x0001e6000c101506 */
[----:B------:R-:W-:Y:S01]  /*8cec0*/  IMAD.WIDE R18, R0, 0x2, R2 ;  /* 0x0000000200127825 */ /* 0x000fe200078e0202 */
[----:B------:R-:W-:-:S03]  /*8ced0*/  PRMT R27, R4, 0x7632, R27 ;  /* 0x00007632041b7816 */ /* 0x000fc6000000001b */
[----:B------:R-:W-:Y:S01]  /*8cee0*/  IMAD.WIDE R22, R26, 0x2, R20 ;  /* 0x000000021a167825 */ /* 0x000fe200078e0214 */
[----:B0-----:R-:W2:Y:S04]  /*8cef0*/  LDL.LU R4, [R1+0xb8] ;  /* 0x0000b80001047983 */ /* 0x001ea80000300800 */
[----:B------:R-:W-:Y:S04]  /*8cf00*/  STL [R1+0x2698], R29 ;  /* 0x0026981d01007387 */ /* 0x000fe80000100800 */
[----:B----4-:R-:W-:Y:S04]  /*8cf10*/  @P5 STG.E.U16 [R16.64], R15 ;  /* 0x0000000f10005986 */ /* 0x010fe8000c101506 */
[----:B------:R-:W-:Y:S04]  /*8cf20*/  @P0 STG.E.U16 [R18.64], R6 ;  /* 0x0000000612000986 */ /* 0x000fe8000c101506 */
[----:B------:R0:W-:Y:S04]  /*8cf30*/  @P3 STG.E.U16 [R22.64], R29 ;  /* 0x0000001d16003986 */ /* 0x0001e8000c101506 */
[----:B0-----:R-:W4:Y:S01]  /*8cf40*/  LDL.LU R29, [R1+0x138] ;  /* 0x00013800011d7983 */ /* 0x001f220000300800 */
[----:B------:R-:W-:-:S03]  /*8cf50*/  PRMT R22, R15, 0x7632, R22 ;  /* 0x000076320f167816 */ /* 0x000fc60000000016 */
[----:B------:R-:W4:Y:S01]  /*8cf60*/  LDL.LU R15, [R1+0x2438] ;  /* 0x00243800010f7983 */ /* 0x000f220000300800 */
[----:B------:R-:W-:Y:S02]  /*8cf70*/  ISETP.LT.AND P4, PT, R12, c[0x0][0x178], !P6 ;  /* 0x00005e000c007a0c */ /* 0x000fe40007781270 */
[----:B------:R-:W-:Y:S02]  /*8cf80*/  ISETP.LT.AND P5, PT, R28, c[0x0][0x178], !P6 ;  /* 0x00005e001c007a0c */ /* 0x000fe400077a1270 */
[----:B------:R-:W-:Y:S01]  /*8cf90*/  ISETP.LT.AND P6, PT, R14, c[0x0][0x178], !P6 ;  /* 0x00005e000e007a0c */ /* 0x000fe200077c1270 */
[----:B------:R-:W-:Y:S01]  /*8cfa0*/  IMAD.WIDE R24, R26, 0x2, R10 ;  /* 0x000000021a187825 */ /* 0x000fe200078e020a */
[----:B------:R-:W-:Y:S02]  /*8cfb0*/  ISETP.LT.AND P0, PT, R13, c[0x0][0x178], !P2 ;  /* 0x00005e000d007a0c */ /* 0x000fe40005701270 */
[----:B------:R-:W-:Y:S01]  /*8cfc0*/  ISETP.LT.AND P3, PT, R12, c[0x0][0x178], !P2 ;  /* 0x00005e000c007a0c */ /* 0x000fe20005761270 */
[C---:B------:R-:W-:Y:S01]  /*8cfd0*/  IMAD.WIDE R16, R26.reuse, 0x2, R8 ;  /* 0x000000021a107825 */ /* 0x040fe200078e0208 */
[----:B------:R-:W-:-:S03]  /*8cfe0*/  IADD3 R0, R26, c[0x0][0x198], RZ ;  /* 0x000066001a007a10 */ /* 0x000fc60007ffe0ff */
[----:B------:R0:W-:Y:S01]  /*8cff0*/  @P4 STG.E.U16 [R24.64], R27 ;  /* 0x0000001b18004986 */ /* 0x0001e2000c101506 */
[----:B------:R-:W-:-:S03]  /*8d000*/  IMAD.WIDE R18, R26, 0x2, R2 ;  /* 0x000000021a127825 */ /* 0x000fc600078e0202 */
[----:B------:R1:W-:Y:S01]  /*8d010*/  @P5 STG.E.U16 [R16.64], R22 ;  /* 0x0000001610005986 */ /* 0x0003e2000c101506 */
[----:B---3--:R-:W-:Y:S02]  /*8d020*/  ISETP.GE.AND P4, PT, R7, c[0x0][0x17c], PT ;  /* 0x00005f0007007a0c */ /* 0x008fe40003f86270 */
[----:B0-----:R-:W-:Y:S02]  /*8d030*/  PRMT R24, R6, 0x7632, R24 ;  /* 0x0000763206187816 */ /* 0x001fe40000000018 */
[----:B------:R-:W3:Y:S01]  /*8d040*/  LDL.LU R6, [R1+0x243c] ;  /* 0x00243c0001067983 */ /* 0x000ee20000300800 */
[----:B-1----:R-:W-:-:S04]  /*8d050*/  IMAD.WIDE R16, R0, 0x2, R20 ;  /* 0x0000000200107825 */ /* 0x002fc800078e0214 */
[----:B------:R-:W-:Y:S01]  /*8d060*/  IMAD.WIDE R22, R0, 0x2, R10 ;  /* 0x0000000200167825 */ /* 0x000fe200078e020a */
[----:B------:R-:W-:Y:S01]  /*8d070*/  @P6 STG.E.U16 [R18.64], R24 ;  /* 0x0000001812006986 */ /* 0x000fe2000c101506 */
[----:B--2---:R-:W-:-:S03]  /*8d080*/  PRMT R25, R5, 0x7632, R25 ;  /* 0x0000763205197816 */ /* 0x004fc60000000019 */
[----:B------:R0:W-:Y:S04]  /*8d090*/  @P0 STG.E.U16 [R16.64], R5 ;  /* 0x0000000510000986 */ /* 0x0001e8000c101506 */
[----:B------:R-:W2:Y:S04]  /*8d0a0*/  LDL.LU R7, [R1+0x188] ;  /* 0x0001880001077983 */ /* 0x000ea80000300800 */
[----:B0-----:R-:W2:Y:S04]  /*8d0b0*/  LDL.LU R5, [R1+0x148] ;  /* 0x0001480001057983 */ /* 0x001ea80000300800 */
[----:B----4-:R0:W-:Y:S01]  /*8d0c0*/  @P3 STG.E.U16 [R22.64], R29 ;  /* 0x0000001d16003986 */ /* 0x0101e2000c101506 */
[----:B------:R-:W-:-:S03]  /*8d0d0*/  ISETP.GE.AND P3, PT, R15, c[0x0][0x17c], PT ;  /* 0x00005f000f007a0c */ /* 0x000fc60003f66270 */
[----:B------:R-:W4:Y:S01]  /*8d0e0*/  LDL.LU R15, [R1+0x26a0] ;  /* 0x0026a000010f7983 */ /* 0x000f220000300800 */
[----:B------:R-:W-:Y:S02]  /*8d0f0*/  ISETP.LT.AND P5, PT, R28, c[0x0][0x178], !P2 ;  /* 0x00005e001c007a0c */ /* 0x000fe400057a1270 */
[----:B------:R-:W-:Y:S02]  /*8d100*/  ISETP.LT.AND P2, PT, R14, c[0x0][0x178], !P2 ;  /* 0x00005e000e007a0c */ /* 0x000fe40005741270 */
[----:B------:R-:W-:Y:S01]  /*8d110*/  ISETP.LT.AND P6, PT, R13, c[0x0][0x178], !P1 ;  /* 0x00005e000d007a0c */ /* 0x000fe20004fc1270 */
[----:B------:R-:W-:Y:S01]  /*8d120*/  IMAD.WIDE R16, R0, 0x2, R8 ;  /* 0x0000000200107825 */ /* 0x000fe200078e0208 */
[----:B------:R-:W-:Y:S02]  /*8d130*/  ISETP.LT.AND P0, PT, R12, c[0x0][0x178], !P1 ;  /* 0x00005e000c007a0c */ /* 0x000fe40004f01270 */
[C---:B------:R-:W-:Y:S01]  /*8d140*/  IADD3 R24, R0.reuse, c[0x0][0x198], RZ ;  /* 0x0000660000187a10 */ /* 0x040fe20007ffe0ff */
[----:B------:R-:W-:Y:S01]  /*8d150*/  IMAD.WIDE R18, R0, 0x2, R2 ;  /* 0x0000000200127825 */ /* 0x000fe200078e0202 */
[----:B------:R-:W-:-:S02]  /*8d160*/  PRMT R0, R29, 0x7632, R0 ;  /* 0x000076321d007816 */ /* 0x000fc40000000000 */
[----:B0-----:R-:W2:Y:S01]  /*8d170*/  LDL.LU R29, [R1+0xc8] ;  /* 0x0000c800011d7983 */ /* 0x001ea20000300800 */
[----:B------:R-:W-:-:S03]  /*8d180*/  IMAD.WIDE R22, R24, 0x2, R20 ;  /* 0x0000000218167825 */ /* 0x000fc600078e0214 */
[----:B----4-:R-:W-:Y:S04]  /*8d190*/  @P5 STG.E.U16 [R16.64], R15 ;  /* 0x0000000f10005986 */ /* 0x010fe8000c101506 */
[----:B------:R0:W-:Y:S04]  /*8d1a0*/  @P2 STG.E.U16 [R18.64], R4 ;  /* 0x0000000412002986 */ /* 0x0001e8000c101506 */
[----:B------:R1:W-:Y:S01]  /*8d1b0*/  @P6 STG.E.U16 [R22.64], R25 ;  /* 0x0000001916006986 */ /* 0x0003e2000c101506 */
[----:B0-----:R-:W-:Y:S01]  /*8d1c0*/  IMAD.WIDE R18, R24, 0x2, R10 ;  /* 0x0000000218127825 */ /* 0x001fe200078e020a */
[----:B-1----:R-:W-:-:S04]  /*8d1d0*/  PRMT R22, R15, 0x7632, R22 ;  /* 0x000076320f167816 */ /* 0x002fc80000000016 */
[----:B------:R0:W-:Y:S01]  /*8d1e0*/  @P0 STG.E.U16 [R18.64], R0 ;  /* 0x0000000012000986 */ /* 0x0001e2000c101506 */
[----:B------:R-:W-:Y:S02]  /*8d1f0*/  PRMT R25, R4, 0x7632, R25 ;  /* 0x0000763204197816 */ /* 0x000fe40000000019 */
[----:B---3--:R-:W-:Y:S01]  /*8d200*/  ISETP.GE.AND P0, PT, R6, c[0x0][0x17c], PT ;  /* 0x00005f0006007a0c */ /* 0x008fe20003f06270 */
[----:B------:R-:W3:Y:S04]  /*8d210*/  LDL.LU R15, [R1+0x2440] ;  /* 0x00244000010f7983 */ /* 0x000ee80000300800 */
[----:B------:R-:W4:Y:S04]  /*8d220*/  LDL.LU R4, [R1+0x198] ;  /* 0x0001980001047983 */ /* 0x000f280000300800 */
[----:B------:R-:W4:Y:S01]  /*8d230*/  LDL.LU R6, [R1+0x158] ;  /* 0x0001580001067983 */ /* 0x000f220000300800 */
[----:B------:R-:W-:-:S02]  /*8d240*/  ISETP.LT.AND P5, PT, R28, c[0x0][0x178], !P1 ;  /* 0x00005e001c007a0c */ /* 0x000fc40004fa1270 */
[----:B------:R-:W-:Y:S01]  /*8d250*/  ISETP.LT.AND P1, PT, R14, c[0x0][0x178], !P1 ;  /* 0x00005e000e007a0c */ /* 0x000fe20004f21270 */
[----:B------:R-:W-:Y:S01]  /*8d260*/  IMAD.WIDE R16, R24, 0x2, R8 ;  /* 0x0000000218107825 */ /* 0x000fe200078e0208 */
[----:B------:R-:W-:Y:S02]  /*8d270*/  ISETP.LT.AND P6, PT, R13, c[0x0][0x178], !P4 ;  /* 0x00005e000d007a0c */ /* 0x000fe400067c1270 */
[----:B------:R-:W-:Y:S02]  /*8d280*/  ISETP.LT.AND P2, PT, R12, c[0x0][0x178], !P4 ;  /* 0x00005e000c007a0c */ /* 0x000fe40006741270 */
[----:B0-----:R-:W-:-:S05]  /*8d290*/  IADD3 R0, R24, c[0x0][0x198], RZ ;  /* 0x0000660018007a10 */ /* 0x001fca0007ffe0ff */
[----:B------:R0:W-:Y:S01]  /*8d2a0*/  @P5 STG.E.U16 [R16.64], R22 ;  /* 0x0000001610005986 */ /* 0x0001e2000c101506 */
[----:B------:R-:W-:-:S04]  /*8d2b0*/  IMAD.WIDE R18, R0, 0x2, R20 ;  /* 0x0000000200127825 */ /* 0x000fc800078e0214 */
[----:B0-----:R-:W-:-:S04]  /*8d2c0*/  IMAD.WIDE R16, R24, 0x2, R2 ;  /* 0x0000000218107825 */ /* 0x001fc800078e0202 */
[C---:B------:R-:W-:Y:S01]  /*8d2d0*/  IMAD.WIDE R22, R0.reuse, 0x2, R10 ;  /* 0x0000000200167825 */ /* 0x040fe200078e020a */
[----:B------:R0:W-:Y:S04]  /*8d2e0*/  @P1 STG.E.U16 [R16.64], R25 ;  /* 0x0000001910001986 */ /* 0x0001e8000c101506 */
[----:B--2---:R1:W-:Y:S04]  /*8d2f0*/  @P6 STG.E.U16 [R18.64], R7 ;  /* 0x0000000712006986 */ /* 0x0043e8000c101506 */
[----:B------:R2:W-:Y:S01]  /*8d300*/  @P2 STG.E.U16 [R22.64], R5 ;  /* 0x0000000516002986 */ /* 0x0005e2000c101506 */
[C---:B0-----:R-:W-:Y:S01]  /*8d310*/  IMAD.WIDE R16, R0.reuse, 0x2, R8 ;  /* 0x0000000200107825 */ /* 0x041fe200078e0208 */
[----:B-1----:R-:W-:-:S02]  /*8d320*/  IADD3 R18, R0, c[0x0][0x198], RZ ;  /* 0x0000660000127a10 */ /* 0x002fc40007ffe0ff */
[----:B------:R-:W-:Y:S01]  /*8d330*/  PRMT R19, R5, 0x7632, R19 ;  /* 0x0000763205137816 */ /* 0x000fe20000000013 */
[----:B--2---:R-:W-:Y:S01]  /*8d340*/  IMAD.WIDE R22, R0, 0x2, R2 ;  /* 0x0000000200167825 */ /* 0x004fe200078e0202 */
[----:B------:R-:W-:Y:S02]  /*8d350*/  PRMT R0, R7, 0x7632, R0 ;  /* 0x0000763207007816 */ /* 0x000fe40000000000 */
[----:B---3--:R-:W-:Y:S01]  /*8d360*/  ISETP.GE.AND P2, PT, R15, c[0x0][0x17c], PT ;  /* 0x00005f000f007a0c */ /* 0x008fe20003f46270 */
[----:B----4-:R0:W-:Y:S04]  /*8d370*/  STL [R1+0x269c], R6 ;  /* 0x00269c0601007387 */ /* 0x0101e80000100800 */
[----:B0-----:R-:W2:Y:S04]  /*8d380*/  LDL.LU R6, [R1+0x108] ;  /* 0x0001080001067983 */ /* 0x001ea80000300800 */
[----:B------:R-:W3:Y:S04]  /*8d390*/  LDL.LU R7, [R1+0x2444] ;  /* 0x0024440001077983 */ /* 0x000ee80000300800 */
[----:B------:R-:W4:Y:S04]  /*8d3a0*/  LDL.LU R5, [R1+0x2448] ;  /* 0x0024480001057983 */ /* 0x000f280000300800 */
[----:B------:R-:W3:Y:S01]  /*8d3b0*/  LDL.LU R15, [R1+0xd8] ;  /* 0x0000d800010f7983 */ /* 0x000ee20000300800 */
[----:B------:R-:W-:-:S02]  /*8d3c0*/  ISETP.LT.AND P5, PT, R28, c[0x0][0x178], !P4 ;  /* 0x00005e001c007a0c */ /* 0x000fc400067a1270 */
[----:B------:R-:W-:Y:S02]  /*8d3d0*/  ISETP.LT.AND P4, PT, R14, c[0x0][0x178], !P4 ;  /* 0x00005e000e007a0c */ /* 0x000fe40006781270 */
[----:B------:R-:W-:Y:S02]  /*8d3e0*/  PRMT R27, R29, 0x7632, R27 ;  /* 0x000076321d1b7816 */ /* 0x000fe4000000001b */
[----:B------:R-:W-:Y:S02]  /*8d3f0*/  ISETP.LT.AND P6, PT, R13, c[0x0][0x178], !P3 ;  /* 0x00005e000d007a0c */ /* 0x000fe40005fc1270 */
[----:B------:R-:W-:Y:S01]  /*8d400*/  ISETP.LT.AND P1, PT, R12, c[0x0][0x178], !P3 ;  /* 0x00005e000c007a0c */ /* 0x000fe20005f21270 */
[----:B------:R-:W-:-:S04]  /*8d410*/  IMAD.WIDE R24, R18, 0x2, R20 ;  /* 0x0000000212187825 */ /* 0x000fc800078e0214 */
[----:B--2---:R-:W-:Y:S01]  /*8d420*/  @P5 STG.E.U16 [R16.64], R6 ;  /* 0x0000000610005986 */ /* 0x004fe2000c101506 */
[----:B------:R-:W-:-:S03]  /*8d430*/  PRMT R26, R6, 0x7632, R26 ;  /* 0x00007632061a7816 */ /* 0x000fc6000000001a */
[----:B------:R-:W-:Y:S04]  /*8d440*/  @P4 STG.E.U16 [R22.64], R29 ;  /* 0x0000001d16004986 */ /* 0x000fe8000c101506 */
[----:B---3--:R0:W-:Y:S04]  /*8d450*/  STL [R1+0x2694], R15 ;  /* 0x0026940f01007387 */ /* 0x0081e80000100800 */
[----:B0-----:R-:W2:Y:S04]  /*8d460*/  LDL R15, [R1+0x118] ;  /* 0x00011800010f7983 */ /* 0x001ea80000100800 */
[----:B------:R-:W3:Y:S04]  /*8d470*/  LDL.LU R6, [R1+0x269c] ;  /* 0x00269c0001067983 */ /* 0x000ee80000300800 */
[----:B------:R-:W2:Y:S01]  /*8d480*/  LDL.LU R29, [R1+0x2698] ;  /* 0x00269800011d7983 */ /* 0x000ea20000300800 */
[----:B------:R-:W-:Y:S01]  /*8d490*/  ISETP.LT.AND P4, PT, R28, c[0x0][0x178], !P3 ;  /* 0x00005e001c007a0c */ /* 0x000fe20005f81270 */
[----:B------:R-:W-:Y:S01]  /*8d4a0*/  IMAD.WIDE R16, R18, 0x2, R10 ;  /* 0x0000000212107825 */ /* 0x000fe200078e020a */
[----:B------:R-:W-:Y:S01]  /*8d4b0*/  ISETP.LT.AND P3, PT, R14, c[0x0][0x178], !P3 ;  /* 0x00005e000e007a0c */ /* 0x000fe20005f61270 */
[----:B------:R0:W-:Y:S01]  /*8d4c0*/  @P6 STG.E.U16 [R24.64], R0 ;  /* 0x0000000018006986 */ /* 0x0001e2000c101506 */
[----:B------:R-:W-:-:S03]  /*8d4d0*/  ISETP.LT.AND P6, PT, R13, c[0x0][0x178], !P0 ;  /* 0x00005e000d007a0c */ /* 0x000fc600047c1270 */
[----:B------:R1:W-:Y:S01]  /*8d4e0*/  @P1 STG.E.U16 [R16.64], R19 ;  /* 0x0000001310001986 */ /* 0x0003e2000c101506 */
[C---:B0-----:R-:W-:Y:S01]  /*8d4f0*/  IADD3 R0, R18.reuse, c[0x0][0x198], RZ ;  /* 0x0000660012007a10 */ /* 0x041fe20007ffe0ff */
[----:B-1----:R-:W-:-:S04]  /*8d500*/  IMAD.WIDE R16, R18, 0x2, R8 ;  /* 0x0000000212107825 */ /* 0x002fc800078e0208 */
[----:B------:R-:W-:Y:S01]  /*8d510*/  IMAD.WIDE R18, R18, 0x2, R2 ;  /* 0x0000000212127825 */ /* 0x000fe200078e0202 */
[----:B------:R-:W-:-:S03]  /*8d520*/  ISETP.LT.AND P5, PT, R12, c[0x0][0x178], !P0 ;  /* 0x00005e000c007a0c */ /* 0x000fc600047a1270 */
[----:B------:R-:W-:Y:S01]  /*8d530*/  IMAD.WIDE R22, R0, 0x2, R20 ;  /* 0x0000000200167825 */ /* 0x000fe200078e0214 */
[----:B------:R0:W-:Y:S04]  /*8d540*/  @P4 STG.E.U16 [R16.64], R26 ;  /* 0x0000001a10004986 */ /* 0x0001e8000c101506 */
[----:B------:R1:W-:Y:S04]  /*8d550*/  @P3 STG.E.U16 [R18.64], R27 ;  /* 0x0000001b12003986 */ /* 0x0003e8000c101506 */
[----:B------:R2:W-:Y:S01]  /*8d560*/  @P6 STG.E.U16 [R22.64], R4 ;  /* 0x0000000416006986 */ /* 0x0005e2000c101506 */
[----:B------:R-:W-:Y:S01]  /*8d570*/  ISETP.LT.AND P6, PT, R28, c[0x0][0x178], !P0 ;  /* 0x00005e001c007a0c */ /* 0x000fe200047c1270 */
[----:B------:R-:W-:Y:S01]  /*8d580*/  IMAD.WIDE R24, R0, 0x2, R10 ;  /* 0x0000000200187825 */ /* 0x000fe200078e020a */
[----:B----4-:R-:W-:-:S02]  /*8d590*/  ISETP.GE.AND P3, PT, R5, c[0x0][0x17c], PT ;  /* 0x00005f0005007a0c */ /* 0x010fc40003f66270 */
[----:B------:R-:W4:Y:S01]  /*8d5a0*/  LDL.LU R5, [R1+0x16c] ;  /* 0x00016c0001057983 */ /* 0x000f220000300800 */
[C---:B0-----:R-:W-:Y:S01]  /*8d5b0*/  IMAD.WIDE R16, R0.reuse, 0x2, R8 ;  /* 0x0000000200107825 */ /* 0x041fe200078e0208 */
[----:B------:R-:W-:Y:S02]  /*8d5c0*/  ISETP.GE.AND P1, PT, R7, c[0x0][0x17c], PT ;  /* 0x00005f0007007a0c */ /* 0x000fe40003f26270 */
[C---:B------:R-:W-:Y:S01]  /*8d5d0*/  IADD3 R26, R0.reuse, c[0x0][0x198], RZ ;  /* 0x00006600001a7a10 */ /* 0x040fe20007ffe0ff */
[----:B-1----:R-:W-:Y:S01]  /*8d5e0*/  IMAD.WIDE R18, R0, 0x2, R2 ;  /* 0x0000000200127825 */ /* 0x002fe200078e0202 */
[----:B---3--:R0:W-:Y:S01]  /*8d5f0*/  @P5 STG.E.U16 [R24.64], R6 ;  /* 0x0000000618005986 */ /* 0x0081e2000c101506 */
[----:B------:R-:W-:Y:S02]  /*8d600*/  PRMT R27, R6, 0x7632, R27 ;  /* 0x00007632061b7816 */ /* 0x000fe4000000001b */
[----:B--2---:R-:W-:Y:S02]  /*8d610*/  PRMT R29, R4, 0x7632, R29 ;  /* 0x00007632041d7816 */ /* 0x004fe4000000001d */
[----:B------:R-:W2:Y:S04]  /*8d620*/  LDL.LU R4, [R1+0x12c] ;  /* 0x00012c0001047983 */ /* 0x000ea80000300800 */
[----:B------:R1:W-:Y:S04]  /*8d630*/  @P6 STG.E.U16 [R16.64], R15 ;  /* 0x0000000f10006986 */ /* 0x0003e8000c101506 */
[----:B0-----:R-:W3:Y:S04]  /*8d640*/  LDL.LU R6, [R1+0x2450] ;  /* 0x0024500001067983 */ /* 0x001ee80000300800 */
[----:B------:R-:W2:Y:S04]  /*8d650*/  LDL.LU R7, [R1+0xec] ;  /* 0x0000ec0001077983 */ /* 0x000ea80000300800 */
[----:B------:R-:W2:Y:S04]  /*8d660*/  LDL.LU R0, [R1+0x244c] ;  /* 0x00244c0001007983 */ /* 0x000ea80000300800 */
[----:B-1----:R-:W2:Y:S04]  /*8d670*/  LDL.LU R15, [R1+0x2694] ;  /* 0x00269400010f7983 */ /* 0x002ea80000300800 */
[----:B------:R-:W3:Y:S01]  /*8d680*/  LDL.LU R17, [R1+0x118] ;  /* 0x0001180001117983 */ /* 0x000ee20000300800 */
[----:B------:R-:W-:-:S02]  /*8d690*/  ISETP.LT.AND P0, PT, R14, c[0x0][0x178], !P0 ;  /* 0x00005e000e007a0c */ /* 0x000fc40004701270 */
[----:B------:R-:W-:Y:S01]  /*8d6a0*/  ISETP.LT.AND P4, PT, R13, c[0x0][0x178], !P2 ;  /* 0x00005e000d007a0c */ /* 0x000fe20005781270 */
[----:B------:R-:W-:Y:S01]  /*8d6b0*/  IMAD.WIDE R22, R26, 0x2, R20 ;  /* 0x000000021a167825 */ /* 0x000fe200078e0214 */
[----:B------:R-:W-:Y:S01]  /*8d6c0*/  STL [R1+0x2690], R29 ;  /* 0x0026901d01007387 */ /* 0x000fe20000100800 */
[----:B------:R-:W-:Y:S02]  /*8d6d0*/  ISETP.LT.AND P5, PT, R12, c[0x0][0x178], !P2 ;  /* 0x00005e000c007a0c */ /* 0x000fe400057a1270 */
[----:B------:R-:W-:Y:S01]  /*8d6e0*/  ISETP.LT.AND P6, PT, R28, c[0x0][0x178], !P2 ;  /* 0x00005e001c007a0c */ /* 0x000fe200057c1270 */
[----:B------:R-:W-:Y:S01]  /*8d6f0*/  IMAD.WIDE R24, R26, 0x2, R10 ;  /* 0x000000021a187825 */ /* 0x000fe200078e020a */
[----:B------:R-:W-:-:S04]  /*8d700*/  ISETP.LT.AND P2, PT, R14, c[0x0][0x178], !P2 ;  /* 0x00005e000e007a0c */ /* 0x000fc80005741270 */
[----:B--2---:R-:W-:Y:S04]  /*8d710*/  @P0 STG.E.U16 [R18.64], R15 ;  /* 0x0000000f12000986 */ /* 0x004fe8000c101506 */
[----:B------:R0:W-:Y:S04]  /*8d720*/  @P4 STG.E.U16 [R22.64], R29 ;  /* 0x0000001d16004986 */ /* 0x0001e8000c101506 */
[----:B0-----:R-:W2:Y:S01]  /*8d730*/  LDL.LU R29, [R1+0xac] ;  /* 0x0000ac00011d7983 */ /* 0x001ea20000300800 */
[----:B---3--:R-:W-:Y:S01]  /*8d740*/  PRMT R18, R17, 0x7632, R18 ;  /* 0x0000763211127816 */ /* 0x008fe20000000012 */
[----:B------:R-:W-:Y:S01]  /*8d750*/  IMAD.WIDE R16, R26, 0x2, R8 ;  /* 0x000000021a107825 */ /* 0x000fe200078e0208 */
[----:B------:R-:W-:-:S02]  /*8d760*/  ISETP.LT.AND P4, PT, R13, c[0x0][0x178], !P1 ;  /* 0x00005e000d007a0c */ /* 0x000fc40004f81270 */
[----:B------:R-:W-:Y:S02]  /*8d770*/  ISETP.GE.AND P0, PT, R0, c[0x0][0x17c], PT ;  /* 0x00005f0000007a0c */ /* 0x000fe40003f06270 */
[----:B------:R-:W-:Y:S01]  /*8d780*/  IADD3 R0, R26, c[0x0][0x198], RZ ;  /* 0x000066001a007a10 */ /* 0x000fe20007ffe0ff */
[----:B------:R0:W-:Y:S01]  /*8d790*/  @P5 STG.E.U16 [R24.64], R27 ;  /* 0x0000001b18005986 */ /* 0x0001e2000c101506 */
[----:B------:R-:W-:Y:S01]  /*8d7a0*/  ISETP.LT.AND P5, PT, R12, c[0x0][0x178], !P1 ;  /* 0x00005e000c007a0c */ /* 0x000fe20004fa1270 */
[----:B------:R-:W-:Y:S02]  /*8d7b0*/  IMAD.WIDE R22, R26, 0x2, R2 ;  /* 0x000000021a167825 */ /* 0x000fe400078e0202 */
[----:B------:R1:W-:Y:S01]  /*8d7c0*/  @P6 STG.E.U16 [R16.64], R18 ;  /* 0x0000001210006986 */ /* 0x0003e2000c101506 */
[----:B------:R-:W-:Y:S02]  /*8d7d0*/  ISETP.LT.AND P6, PT, R28, c[0x0][0x178], !P1 ;  /* 0x00005e001c007a0c */ /* 0x000fe40004fc1270 */
[----:B0-----:R-:W-:Y:S01]  /*8d7e0*/  PRMT R24, R15, 0x7632, R24 ;  /* 0x000076320f187816 */ /* 0x001fe20000000018 */
[----:B-1----:R-:W-:-:S04]  /*8d7f0*/  IMAD.WIDE R16, R0, 0x2, R20 ;  /* 0x0000000200107825 */ /* 0x002fc800078e0214 */
[----:B------:R0:W-:Y:S01]  /*8d800*/  @P2 STG.E.U16 [R22.64], R24 ;  /* 0x0000001816002986 */ /* 0x0001e2000c101506 */
[----:B------:R-:W-:Y:S01]  /*8d810*/  ISETP.LT.AND P1, PT, R14, c[0x0][0x178], !P1 ;  /* 0x00005e000e007a0c */ /* 0x000fe20004f21270 */
[----:B------:R-:W-:Y:S02]  /*8d820*/  IMAD.WIDE R18, R0, 0x2, R10 ;  /* 0x0000000200127825 */ /* 0x000fe400078e020a */
[----:B----4-:R1:W-:Y:S01]  /*8d830*/  @P4 STG.E.U16 [R16.64], R5 ;  /* 0x0000000510004986 */ /* 0x0103e2000c101506 */
[----:B------:R-:W-:Y:S02]  /*8d840*/  ISETP.GE.AND P2, PT, R6, c[0x0][0x17c], PT ;  /* 0x00005f0006007a0c */ /* 0x000fe40003f46270 */
[----:B------:R-:W-:Y:S01]  /*8d850*/  ISETP.LT.AND P4, PT, R13, c[0x0][0x178], !P3 ;  /* 0x00005e000d007a0c */ /* 0x000fe20005f81270 */
[----:B------:R-:W3:Y:S01]  /*8d860*/  LDL.LU R6, [R1+0x17c] ;  /* 0x00017c0001067983 */ /* 0x000ee20000300800 */
[----:B------:R-:W-:Y:S02]  /*8d870*/  PRMT R26, R5, 0x7632, R26 ;  /* 0x00007632051a7816 */ /* 0x000fe4000000001a */
[C---:B0-----:R-:W-:Y:S01]  /*8d880*/  IADD3 R24, R0.reuse, c[0x0][0x198], RZ ;  /* 0x0000660000187a10 */ /* 0x041fe20007ffe0ff */
[----:B-1----:R-:W-:Y:S01]  /*8d890*/  IMAD.WIDE R16, R0, 0x2, R8 ;  /* 0x0000000200107825 */ /* 0x002fe200078e0208 */
[----:B------:R-:W4:Y:S01]  /*8d8a0*/  LDL.LU R5, [R1+0x13c] ;  /* 0x00013c0001057983 */ /* 0x000f220000300800 */
[----:B------:R-:W-:-:S03]  /*8d8b0*/  PRMT R27, R4, 0x7632, R27 ;  /* 0x00007632041b7816 */ /* 0x000fc6000000001b */
[----:B------:R0:W-:Y:S01]  /*8d8c0*/  @P5 STG.E.U16 [R18.64], R4 ;  /* 0x0000000412005986 */ /* 0x0001e2000c101506 */
[----:B------:R-:W-:-:S03]  /*8d8d0*/  PRMT R25, R7, 0x7632, R25 ;  /* 0x0000763207197816 */ /* 0x000fc60000000019 */
[----:B------:R1:W-:Y:S04]  /*8d8e0*/  @P6 STG.E.U16 [R16.64], R7 ;  /* 0x0000000710006986 */ /* 0x0003e8000c101506 */
[----:B0-----:R-:W4:Y:S01]  /*8d8f0*/  LDL.LU R4, [R1+0xfc] ;  /* 0x0000fc0001047983 */ /* 0x001f220000300800 */
[----:B------:R-:W-:-:S03]  /*8d900*/  IMAD.WIDE R18, R24, 0x2, R20 ;  /* 0x0000000218127825 */ /* 0x000fc600078e0214 */
[----:B------:R-:W4:Y:S01]  /*8d910*/  LDL.LU R15, [R1+0x2458] ;  /* 0x00245800010f7983 */ /* 0x000f220000300800 */
[----:B-1----:R-:W-:-:S03]  /*8d920*/  IMAD.WIDE R16, R0, 0x2, R2 ;  /* 0x0000000200107825 */ /* 0x002fc600078e0202 */
[----:B------:R-:W4:Y:S01]  /*8d930*/  LDL.LU R7, [R1+0xbc] ;  /* 0x0000bc0001077983 */ /* 0x000f220000300800 */
[----:B--2---:R-:W-:-:S03]  /*8d940*/  PRMT R0, R29, 0x7632, R0 ;  /* 0x000076321d007816 */ /* 0x004fc60000000000 */
[----:B------:R0:W-:Y:S04]  /*8d950*/  @P1 STG.E.U16 [R16.64], R29 ;  /* 0x0000001d10001986 */ /* 0x0001e8000c101506 */
[----:B------:R1:W-:Y:S04]  /*8d960*/  @P4 STG.E.U16 [R18.64], R26 ;  /* 0x0000001a12004986 */ /* 0x0003e8000c101506 */
[----:B0-----:R-:W2:Y:S04]  /*8d970*/  LDL.LU R29, [R1+0x2690] ;  /* 0x00269000011d7983 */ /* 0x001ea80000300800 */
[----:B-1----:R-:W2:Y:S01]  /*8d980*/  LDL.LU R26, [R1+0x2454] ;  /* 0x00245400011a7983 */ /* 0x002ea20000300800 */
[----:B------:R-:W-:-:S02]  /*8d990*/  ISETP.LT.AND P5, PT, R12, c[0x0][0x178], !P3 ;  /* 0x00005e000c007a0c */ /* 0x000fc40005fa1270 */
[----:B------:R-:W-:Y:S01]  /*8d9a0*/  ISETP.LT.AND P6, PT, R28, c[0x0][0x178], !P3 ;  /* 0x00005e001c007a0c */ /* 0x000fe20005fc1270 */
[----:B------:R-:W-:Y:S01]  /*8d9b0*/  IMAD.WIDE R22, R24, 0x2, R10 ;  /* 0x0000000218167825 */ /* 0x000fe200078e020a */
[----:B------:R-:W-:Y:S02]  /*8d9c0*/  ISETP.LT.AND P3, PT, R14, c[0x0][0x178], !P3 ;  /* 0x00005e000e007a0c */ /* 0x000fe40005f61270 */
[----:B------:R-:W-:Y:S01]  /*8d9d0*/  ISETP.LT.AND P4, PT, R13, c[0x0][0x178], !P0 ;  /* 0x00005e000d007a0c */ /* 0x000fe20004781270 */
[----:B------:R-:W-:-:S06]  /*8d9e0*/  IMAD.WIDE R18, R24, 0x2, R8 ;  /* 0x0000000218127825 */ /* 0x000fcc00078e0208 */
[----:B------:R0:W-:Y:S01]  /*8d9f0*/  @P5 STG.E.U16 [R22.64], R27 ;  /* 0x0000001b16005986 */ /* 0x0001e2000c101506 */
[----:B------:R-:W-:Y:S01]  /*8da00*/  ISETP.LT.AND P5, PT, R12, c[0x0][0x178], !P0 ;  /* 0x00005e000c007a0c */ /* 0x000fe200047a1270 */
[----:B------:R-:W-:Y:S02]  /*8da10*/  IMAD.WIDE R16, R24, 0x2, R2 ;  /* 0x0000000218107825 */ /* 0x000fe400078e0202 */
[----:B------:R1:W-:Y:S01]  /*8da20*/  @P6 STG.E.U16 [R18.64], R25 ;  /* 0x0000001912006986 */ /* 0x0003e2000c101506 */
[----:B------:R-:W-:Y:S02]  /*8da30*/  ISETP.LT.AND P6, PT, R28, c[0x0][0x178], !P0 ;  /* 0x00005e001c007a0c */ /* 0x000fe400047c1270 */
[----:B------:R-:W-:Y:S02]  /*8da40*/  ISETP.LT.AND P0, PT, R14, c[0x0][0x178], !P0 ;  /* 0x00005e000e007a0c */ /* 0x000fe40004701270 */
[----:B0-----:R-:W-:Y:S01]  /*8da50*/  IADD3 R22, R24, c[0x0][0x198], RZ ;  /* 0x0000660018167a10 */ /* 0x001fe20007ffe0ff */
[----:B------:R0:W-:Y:S04]  /*8da60*/  @P3 STG.E.U16 [R16.64], R0 ;  /* 0x0000000010003986 */ /* 0x0001e8000c101506 */
[----:B-1----:R-:W-:-:S04]  /*8da70*/  IMAD.WIDE R24, R22, 0x2, R20 ;  /* 0x0000000216187825 */ /* 0x002fc800078e0214 */
[----:B------:R-:W-:Y:S01]  /*8da80*/  IMAD.WIDE R18, R22, 0x2, R10 ;  /* 0x0000000216127825 */ /* 0x000fe200078e020a */
[----:B---3--:R1:W-:Y:S01]  /*8da90*/  @P4 STG.E.U16 [R24.64], R6 ;  /* 0x0000000618004986 */ /* 0x0083e2000c101506 */
[----:B------:R-:W-:-:S03]  /*8daa0*/  ISETP.LT.AND P4, PT, R13, c[0x0][0x178], !P2 ;  /* 0x00005e000d007a0c */ /* 0x000fc60005781270 */
[----:B----4-:R3:W-:Y:S01]  /*8dab0*/  @P5 STG.E.U16 [R18.64], R5 ;  /* 0x0000000512005986 */ /* 0x0107e2000c101506 */
[----:B------:R-:W-:Y:S02]  /*8dac0*/  ISETP.LT.AND P5, PT, R12, c[0x0][0x178], !P2 ;  /* 0x00005e000c007a0c */ /* 0x000fe400057a1270 */
[C---:B0-----:R-:W-:Y:S01]  /*8dad0*/  IADD3 R17, R22.reuse, c[0x0][0x198], RZ ;  /* 0x0000660016117a10 */ /* 0x041fe20007ffe0ff */
[----:B-1----:R-:W-:-:S04]  /*8dae0*/  IMAD.WIDE R24, R22, 0x2, R2 ;  /* 0x0000000216187825 */ /* 0x002fc800078e0202 */
[----:B---3--:R-:W-:Y:S01]  /*8daf0*/  IMAD.WIDE R18, R22, 0x2, R8 ;  /* 0x0000000216127825 */ /* 0x008fe200078e0208 */
[----:B------:R-:W-:Y:S02]  /*8db00*/  PRMT R16, R6, 0x7632, R16 ;  /* 0x0000763206107816 */ /* 0x000fe40000000010 */
[----:B------:R-:W-:Y:S01]  /*8db10*/  PRMT R0, R5, 0x7632, R0 ;  /* 0x0000763205007816 */ /* 0x000fe20000000000 */
[----:B------:R-:W-:Y:S01]  /*8db20*/  IMAD.WIDE R22, R17, 0x2, R20 ;  /* 0x0000000211167825 */ /* 0x000fe200078e0214 */
[----:B------:R0:W-:Y:S04]  /*8db30*/  @P6 STG.E.U16 [R18.64], R4 ;  /* 0x0000000412006986 */ /* 0x0001e8000c101506 */
[----:B------:R1:W-:Y:S01]  /*8db40*/  @P0 STG.E.U16 [R24.64], R7 ;  /* 0x0000000718000986 */ /* 0x0003e2000c101506 */
[----:B------:R-:W-:-:S03]  /*8db50*/  ISETP.LT.AND P0, PT, R28, c[0x0][0x178], !P2 ;  /* 0x00005e001c007a0c */ /* 0x000fc60005701270 */
[----:B------:R-:W3:Y:S01]  /*8db60*/  LDL.LU R6, [R1+0x18c] ;  /* 0x00018c0001067983 */ /* 0x000ee20000300800 */
[----:B0-----:R-:W-:-:S03]  /*8db70*/  IMAD.WIDE R18, R17, 0x2, R10 ;  /* 0x0000000211127825 */ /* 0x001fc600078e020a */
[----:B------:R-:W4:Y:S01]  /*8db80*/  LDL.LU R5, [R1+0x14c] ;  /* 0x00014c0001057983 */ /* 0x000f220000300800 */
[----:B------:R-:W-:Y:S02]  /*8db90*/  ISETP.GE.AND P3, PT, R15, c[0x0][0x17c], PT ;  /* 0x00005f000f007a0c */ /* 0x000fe40003f66270 */
[----:B-1----:R-:W-:Y:S01]  /*8dba0*/  PRMT R24, R7, 0x7632, R24 ;  /* 0x0000763207187816 */ /* 0x002fe20000000018 */
[----:B------:R0:W-:Y:S04]  /*8dbb0*/  @P4 STG.E.U16 [R22.64], R16 ;  /* 0x0000001016004986 */ /* 0x0001e8000c101506 */
[----:B------:R1:W-:Y:S01]  /*8dbc0*/  @P5 STG.E.U16 [R18.64], R0 ;  /* 0x0000000012005986 */ /* 0x0003e2000c101506 */
[C---:B0-----:R-:W-:Y:S01]  /*8dbd0*/  IADD3 R16, R17.reuse, c[0x0][0x198], RZ ;  /* 0x0000660011107a10 */ /* 0x041fe20007ffe0ff */
[----:B------:R-:W-:-:S04]  /*8dbe0*/  IMAD.WIDE R22, R17, 0x2, R2 ;  /* 0x0000000211167825 */ /* 0x000fc800078e0202 */
[----:B-1----:R-:W-:Y:S01]  /*8dbf0*/  IMAD.WIDE R18, R17, 0x2, R8 ;  /* 0x0000000211127825 */ /* 0x002fe200078e0208 */
[----:B--2---:R-:W-:Y:S02]  /*8dc00*/  PRMT R29, R4, 0x7632, R29 ;  /* 0x00007632041d7816 */ /* 0x004fe4000000001d */
[----:B------:R-:W2:Y:S01]  /*8dc10*/  LDL.LU R4, [R1+0x10c] ;  /* 0x00010c0001047983 */ /* 0x000ea20000300800 */
[----:B------:R-:W-:-:S03]  /*8dc20*/  ISETP.GE.AND P1, PT, R26, c[0x0][0x17c], PT ;  /* 0x00005f001a007a0c */ /* 0x000fc60003f26270 */
[----:B------:R-:W2:Y:S01]  /*8dc30*/  LDL.LU R15, [R1+0x2460] ;  /* 0x00246000010f7983 */ /* 0x000ea20000300800 */
[----:B------:R-:W-:-:S03]  /*8dc40*/  ISETP.LT.AND P4, PT, R12, c[0x0][0x178], !P1 ;  /* 0x00005e000c007a0c */ /* 0x000fc60004f81270 */
[----:B------:R-:W2:Y:S04]  /*8dc50*/  LDL.LU R7, [R1+0xcc] ;  /* 0x0000cc0001077983 */ /* 0x000ea80000300800 */
[----:B------:R-:W2:Y:S04]  /*8dc60*/  LDL.LU R12, [R1+0x268c] ;  /* 0x00268c00010c7983 */ /* 0x000ea80000300800 */
[----:B------:R-:W2:Y:S04]  /*8dc70*/  LDL.LU R17, [R1+0x245c] ;  /* 0x00245c0001117983 */ /* 0x000ea80000300800 */
[----:B------:R0:W-:Y:S04]  /*8dc80*/  @P0 STG.E.U16 [R18.64], R29 ;  /* 0x0000001d12000986 */ /* 0x0001e8000c101506 */
[----:B0-----:R-:W2:Y:S01]  /*8dc90*/  LDL R29, [R1+0xfd4] ;  /* 0x000fd400011d7983 */ /* 0x001ea20000100800 */
[----:B------:R-:W-:-:S02]  /*8dca0*/  ISETP.LT.AND P2, PT, R14, c[0x0][0x178], !P2 ;  /* 0x00005e000e007a0c */ /* 0x000fc40005741270 */
[----:B------:R-:W-:Y:S02]  /*8dcb0*/  ISETP.LT.AND P6, PT, R13, c[0x0][0x178], !P1 ;  /* 0x00005e000d007a0c */ /* 0x000fe40004fc1270 */
[----:B------:R-:W-:Y:S01]  /*8dcc0*/  ISETP.LT.AND P5, PT, R28, c[0x0][0x178], !P1 ;  /* 0x00005e001c007a0c */ /* 0x000fe20004fa1270 */
[----:B------:R-:W-:Y:S01]  /*8dcd0*/  IMAD.WIDE R26, R16, 0x2, R20 ;  /* 0x00000002101a7825 */ /* 0x000fe200078e0214 */
[----:B------:R-:W-:-:S03]  /*8dce0*/  ISETP.LT.AND P1, PT, R14, c[0x0][0x178], !P1 ;  /* 0x00005e000e007a0c */ /* 0x000fc60004f21270 */
[----:B------:R-:W-:-:S04]  /*8dcf0*/  IMAD.WIDE R18, R16, 0x2, R10 ;  /* 0x0000000210127825 */ /* 0x000fc800078e020a */
[----:B------:R0:W-:Y:S01]  /*8dd00*/  @P2 STG.E.U16 [R22.64], R24 ;  /* 0x0000001816002986 */ /* 0x0001e2000c101506 */
[----:B------:R-:W-:Y:S01]  /*8dd10*/  ISETP.LT.AND P2, PT, R13, c[0x0][0x178], !P3 ;  /* 0x00005e000d007a0c */ /* 0x000fe20005f41270 */
[----:B0-----:R-:W-:Y:S02]  /*8dd20*/  IMAD.WIDE R22, R16, 0x2, R8 ;  /* 0x0000000210167825 */ /* 0x001fe400078e0208 */
[----:B---3--:R0:W-:Y:S01]  /*8dd30*/  @P6 STG.E.U16 [R26.64], R6 ;  /* 0x000000061a006986 */ /* 0x0081e2000c101506 */
[----:B------:R-:W-:-:S03]  /*8dd40*/  PRMT R0, R6, 0x7632, R0 ;  /* 0x0000763206007816 */ /* 0x000fc60000000000 */
[----:B----4-:R-:W-:Y:S04]  /*8dd50*/  @P4 STG.E.U16 [R18.64], R5 ;  /* 0x0000000512004986 */ /* 0x010fe8000c101506 */
[----:B0-----:R-:W3:Y:S04]  /*8dd60*/  LDL.LU R27, [R1+0x15c] ;  /* 0x00015c00011b7983 */ /* 0x001ee80000300800 */
[----:B--2---:R0:W-:Y:S01]  /*8dd70*/  @P5 STG.E.U16 [R22.64], R4 ;  /* 0x0000000416005986 */ /* 0x0041e2000c101506 */
[----:B------:R-:W-:Y:S02]  /*8dd80*/  ISETP.LT.AND P5, PT, R28, c[0x0][0x178], !P3 ;  /* 0x00005e001c007a0c */ /* 0x000fe40005fa1270 */
[----:B------:R-:W-:-:S02]  /*8dd90*/  PRMT R24, R4, 0x7632, R24 ;  /* 0x0000763204187816 */ /* 0x000fc40000000018 */
[----:B------:R-:W-:Y:S02]  /*8dda0*/  ISETP.GE.AND P0, PT, R17, c[0x0][0x17c], PT ;  /* 0x00005f0011007a0c */ /* 0x000fe40003f06270 */
[C---:B------:R-:W-:Y:S01]  /*8ddb0*/  IADD3 R17, R16.reuse, c[0x0][0x198], RZ ;  /* 0x0000660010117a10 */ /* 0x040fe20007ffe0ff */
[----:B0-----:R-:W-:-:S04]  /*8ddc0*/  IMAD.WIDE R22, R16, 0x2, R2 ;  /* 0x0000000210167825 */ /* 0x001fc800078e0202 */
[----:B------:R-:W-:Y:S01]  /*8ddd0*/  IMAD.WIDE R18, R17, 0x2, R20 ;  /* 0x0000000211127825 */ /* 0x000fe200078e0214 */
[----:B------:R0:W-:Y:S01]  /*8dde0*/  @P1 STG.E.U16 [R22.64], R7 ;  /* 0x0000000716001986 */ /* 0x0001e2000c101506 */
[----:B------:R-:W-:-:S03]  /*8ddf0*/  ISETP.LT.AND P4, PT, R29, c[0x0][0x178], !P3 ;  /* 0x00005e001d007a0c */ /* 0x000fc60005f81270 */
[----:B------:R1:W-:Y:S01]  /*8de00*/  @P2 STG.E.U16 [R18.64], R0 ;  /* 0x0000000012002986 */ /* 0x0003e2000c101506 */
[----:B------:R-:W-:Y:S01]  /*8de10*/  PRMT R16, R5, 0x7632, R16 ;  /* 0x0000763205107816 */ /* 0x000fe20000000010 */
[----:B0-----:R-:W-:Y:S02]  /*8de20*/  IMAD.WIDE R22, R17, 0x2, R8 ;  /* 0x0000000211167825 */ /* 0x001fe400078e0208 */
[----:B------:R-:W2:Y:S01]  /*8de30*/  LDL.LU R5, [R1+0x2468] ;  /* 0x0024680001057983 */ /* 0x000ea20000300800 */
[----:B------:R-:W-:-:S03]  /*8de40*/  ISETP.GE.AND P6, PT, R15, c[0x0][0x17c], PT ;  /* 0x00005f000f007a0c */ /* 0x000fc60003fc6270 */
[----:B------:R-:W4:Y:S01]  /*8de50*/  LDL.LU R4, [R1+0x2464] ;  /* 0x0024640001047983 */ /* 0x000f220000300800 */
[----:B-1----:R-:W-:-:S03]  /*8de60*/  IMAD.WIDE R18, R17, 0x2, R10 ;  /* 0x0000000211127825 */ /* 0x002fc600078e020a */
[----:B------:R-:W4:Y:S04]  /*8de70*/  LDL.LU R15, [R1+0x11c] ;  /* 0x00011c00010f7983 */ /* 0x000f280000300800 */
[----:B------:R-:W-:Y:S04]  /*8de80*/  @P4 STG.E.U16 [R18.64], R16 ;  /* 0x0000001012004986 */ /* 0x000fe8000c101506 */
[----:B------:R-:W4:Y:S04]  /*8de90*/  LDL.LU R6, [R1+0xdc] ;  /* 0x0000dc0001067983 */ /* 0x000f280000300800 */
[----:B------:R0:W-:Y:S04]  /*8dea0*/  @P5 STG.E.U16 [R22.64], R24 ;  /* 0x0000001816005986 */ /* 0x0001e8000c101506 */
[----:B0-----:R-:W4:Y:S01]  /*8deb0*/  LDL.LU R24, [R1+0x19c] ;  /* 0x00019c0001187983 */ /* 0x001f220000300800 */
[----:B------:R-:W-:-:S03]  /*8dec0*/  PRMT R25, R7, 0x7632, R25 ;  /* 0x0000763207197816 */ /* 0x000fc60000000019 */
[----:B------:R-:W4:Y:S01]  /*8ded0*/  LDL.LU R7, [R1+0x246c] ;  /* 0x00246c0001077983 */ /* 0x000f220000300800 */
[----:B------:R-:W-:Y:S02]  /*8dee0*/  ISETP.LT.AND P3, PT, R14, c[0x0][0x178], !P3 ;  /* 0x00005e000e007a0c */ /* 0x000fe40005f61270 */
[----:B------:R-:W-:Y:S02]  /*8def0*/  ISETP.LT.AND P1, PT, R13, c[0x0][0x178], !P0 ;  /* 0x00005e000d007a0c */ /* 0x000fe40004721270 */
[----:B------:R-:W-:Y:S02]  /*8df00*/  ISETP.LT.AND P2, PT, R29, c[0x0][0x178], !P0 ;  /* 0x00005e001d007a0c */ /* 0x000fe40004741270 */
[C---:B------:R-:W-:Y:S01]  /*8df10*/  IADD3 R0, R17.reuse, c[0x0][0x198], RZ ;  /* 0x0000660011007a10 */ /* 0x040fe20007ffe0ff */
[----:B------:R-:W-:Y:S01]  /*8df20*/  IMAD.WIDE R16, R17, 0x2, R2 ;  /* 0x0000000211107825 */ /* 0x000fe200078e0202 */
[----:B------:R-:W-:-:S03]  /*8df30*/  ISETP.LT.AND P4, PT, R28, c[0x0][0x178], !P0 ;  /* 0x00005e001c007a0c */ /* 0x000fc60004781270 */
[C---:B------:R-:W-:Y:S02]  /*8df40*/  IMAD.WIDE R18, R0.reuse, 0x2, R20 ;  /* 0x0000000200127825 */ /* 0x040fe400078e0214 */
[----:B------:R0:W-:Y:S02]  /*8df50*/  @P3 STG.E.U16 [R16.64], R25 ;  /* 0x0000001910003986 */ /* 0x0001e4000c101506 */
[----:B------:R-:W-:Y:S01]  /*8df60*/  IMAD.WIDE R22, R0, 0x2, R10 ;  /* 0x0000000200167825 */ /* 0x000fe200078e020a */
[----:B------:R-:W-:Y:S02]  /*8df70*/  ISETP.LT.AND P0, PT, R14, c[0x0][0x178], !P0 ;  /* 0x00005e000e007a0c */ /* 0x000fe40004701270 */
[----:B---3--:R-:W-:Y:S02]  /*8df80*/  PRMT R26, R27, 0x7632, R26 ;  /* 0x000076321b1a7816 */ /* 0x008fe4000000001a */
[----:B0-----:R-:W-:Y:S02]  /*8df90*/  IADD3 R16, R0, c[0x0][0x198], RZ ;  /* 0x0000660000107a10 */ /* 0x001fe40007ffe0ff */
[----:B--2---:R-:W-:-:S02]  /*8dfa0*/  ISETP.GE.AND P5, PT, R5, c[0x0][0x17c], PT ;  /* 0x00005f0005007a0c */ /* 0x004fc40003fa6270 */
[----:B------:R-:W2:Y:S01]  /*8dfb0*/  LDL.LU R5, [R1+0x60] ;  /* 0x0000600001057983 */ /* 0x000ea20000300800 */
[----:B----4-:R-:W-:-:S03]  /*8dfc0*/  ISETP.GE.AND P3, PT, R4, c[0x0][0x17c], PT ;  /* 0x00005f0004007a0c */ /* 0x010fc60003f66270 */
[----:B------:R-:W3:Y:S04]  /*8dfd0*/  LDL.LU R4, [R1+0x20] ;  /* 0x0000200001047983 */ /* 0x000ee80000300800 */
[----:B------:R0:W-:Y:S01]  /*8dfe0*/  @P1 STG.E.U16 [R18.64], R24 ;  /* 0x0000001812001986 */ /* 0x0001e2000c101506 */
[----:B------:R-:W-:-:S03]  /*8dff0*/  ISETP.LT.AND P1, PT, R29, c[0x0][0x178], !P6 ;  /* 0x00005e001d007a0c */ /* 0x000fc60007721270 */
[----:B------:R1:W-:Y:S01]  /*8e000*/  @P2 STG.E.U16 [R22.64], R27 ;  /* 0x0000001b16002986 */ /* 0x0003e2000c101506 */
[----:B------:R-:W-:Y:S01]  /*8e010*/  ISETP.LT.AND P2, PT, R13, c[0x0][0x178], !P6 ;  /* 0x00005e000d007a0c */ /* 0x000fe20007741270 */
[----:B0-----:R-:W-:-:S05]  /*8e020*/  IMAD.WIDE R18, R0, 0x2, R8 ;  /* 0x0000000200127825 */ /* 0x001fca00078e0208 */
[----:B------:R0:W-:Y:S01]  /*8e030*/  @P4 STG.E.U16 [R18.64], R15 ;  /* 0x0000000f12004986 */ /* 0x0001e2000c101506 */
[----:B------:R-:W-:Y:S01]  /*8e040*/  ISETP.LT.AND P4, PT, R28, c[0x0][0x178], !P6 ;  /* 0x00005e001c007a0c */ /* 0x000fe20007781270 */
[----:B-1----:R-:W-:Y:S01]  /*8e050*/  IMAD.WIDE R22, R16, 0x2, R20 ;  /* 0x0000000210167825 */ /* 0x002fe200078e0214 */
[----:B------:R-:W-:Y:S02]  /*8e060*/  ISETP.LT.AND P6, PT, R14, c[0x0][0x178], !P6 ;  /* 0x00005e000e007a0c */ /* 0x000fe400077c1270 */
[----:B------:R-:W-:Y:S01]  /*8e070*/  PRMT R17, R24, 0x7632, R17 ;  /* 0x0000763218117816 */ /* 0x000fe20000000011 */
[----:B------:R-:W-:-:S04]  /*8e080*/  IMAD.WIDE R24, R16, 0x2, R10 ;  /* 0x0000000210187825 */ /* 0x000fc800078e020a */
[----:B0-----:R-:W-:Y:S01]  /*8e090*/  IMAD.WIDE R18, R0, 0x2, R2 ;  /* 0x0000000200127825 */ /* 0x001fe200078e0202 */
[----:B------:R-:W-:Y:S02]  /*8e0a0*/  PRMT R0, R15, 0x7632, R0 ;  /* 0x000076320f007816 */ /* 0x000fe40000000000 */
[----:B------:R-:W4:Y:S04]  /*8e0b0*/  LDL.LU R15, [R1+0x10] ;  /* 0x00001000010f7983 */ /* 0x000f280000300800 */
[----:B------:R0:W-:Y:S04]  /*8e0c0*/  @P0 STG.E.U16 [R18.64], R6 ;  /* 0x0000000612000986 */ /* 0x0001e8000c101506 */
[----:B------:R1:W-:Y:S04]  /*8e0d0*/  @P2 STG.E.U16 [R22.64], R17 ;  /* 0x0000001116002986 */ /* 0x0003e8000c101506 */
[----:B------:R1:W-:Y:S01]  /*8e0e0*/  @P1 STG.E.U16 [R24.64], R26 ;  /* 0x0000001a18001986 */ /* 0x0003e2000c101506 */
[----:B0-----:R-:W-:Y:S01]  /*8e0f0*/  IMAD.WIDE R18, R16, 0x2, R8 ;  /* 0x0000000210127825 */ /* 0x001fe200078e0208 */
[----:B-1----:R-:W-:-:S03]  /*8e100*/  PRMT R22, R6, 0x7632, R22 ;  /* 0x0000763206167816 */ /* 0x002fc60000000016 */
[----:B------:R-:W-:Y:S01]  /*8e110*/  IMAD.WIDE R24, R16, 0x2, R2 ;  /* 0x0000000210187825 */ /* 0x000fe200078e0202 */
[----:B------:R-:W-:Y:S04]  /*8e120*/  @P4 STG.E.U16 [R18.64], R0 ;  /* 0x0000000012004986 */ /* 0x000fe8000c101506 */
[----:B------:R0:W-:Y:S01]  /*8e130*/  @P6 STG.E.U16 [R24.64], R22 ;  /* 0x0000001618006986 */ /* 0x0001e2000c101506 */
[----:B------:R-:W-:-:S03]  /*8e140*/  ISETP.GE.AND P2, PT, R7, c[0x0][0x17c], PT ;  /* 0x00005f0007007a0c */ /* 0x000fc60003f46270 */
[----:B0-----:R-:W4:Y:S04]  /*8e150*/  LDL.LU R25, [R1+0x2470] ;  /* 0x0024700001197983 */ /* 0x001f280000300800 */
[----:B------:R-:W4:Y:S04]  /*8e160*/  LDL.LU R6, [R1+0x2474] ;  /* 0x0024740001067983 */ /* 0x000f280000300800 */
[----:B------:R-:W4:Y:S01]  /*8e170*/  LDL.LU R7, [R1+0x70] ;  /* 0x0000700001077983 */ /* 0x000f220000300800 */
[----:B------:R-:W-:Y:S02]  /*8e180*/  ISETP.LT.AND P0, PT, R13, c[0x0][0x178], !P5 ;  /* 0x00005e000d007a0c */ /* 0x000fe40006f01270 */
[----:B------:R-:W-:-:S02]  /*8e190*/  IADD3 R17, R16, c[0x0][0x198], RZ ;  /* 0x0000660010117a10 */ /* 0x000fc40007ffe0ff */
[----:B------:R-:W-:Y:S02]  /*8e1a0*/  ISETP.LT.AND P1, PT, R29, c[0x0][0x178], !P5 ;  /* 0x00005e001d007a0c */ /* 0x000fe40006f21270 */
[----:B------:R-:W-:Y:S01]  /*8e1b0*/  ISETP.LT.AND P4, PT, R28, c[0x0][0x178], !P5 ;  /* 0x00005e001c007a0c */ /* 0x000fe20006f81270 */
[----:B------:R-:W-:Y:S01]  /*8e1c0*/  IMAD.WIDE R18, R17, 0x2, R20 ;  /* 0x0000000211127825 */ /* 0x000fe200078e0214 */
[----:B------:R-:W-:Y:S02]  /*8e1d0*/  ISETP.LT.AND P5, PT, R14, c[0x0][0x178], !P5 ;  /* 0x00005e000e007a0c */ /* 0x000fe40006fa1270 */
[----:B------:R-:W-:Y:S01]  /*8e1e0*/  ISETP.LT.AND P6, PT, R13, c[0x0][0x178], !P3 ;  /* 0x00005e000d007a0c */ /* 0x000fe20005fc1270 */
[C---:B------:R-:W-:Y:S01]  /*8e1f0*/  IMAD.WIDE R26, R17.reuse, 0x2, R10 ;  /* 0x00000002111a7825 */ /* 0x040fe200078e020a */
[----:B------:R-:W-:-:S05]  /*8e200*/  IADD3 R24, R17, c[0x0][0x198], RZ ;  /* 0x0000660011187a10 */ /* 0x000fca0007ffe0ff */
[----:B------:R-:W-:Y:S01]  /*8e210*/  IMAD.WIDE R22, R24, 0x2, R20 ;  /* 0x0000000218167825 */ /* 0x000fe200078e0214 */
[----:B--2---:R0:W-:Y:S01]  /*8e220*/  @P0 STG.E.U16 [R18.64], R5 ;  /* 0x0000000512000986 */ /* 0x0041e2000c101506 */
[----:B------:R-:W-:Y:S02]  /*8e230*/  ISETP.LT.AND P0, PT, R29, c[0x0][0x178], !P3 ;  /* 0x00005e001d007a0c */ /* 0x000fe40005f01270 */
[----:B------:R-:W-:Y:S01]  /*8e240*/  PRMT R0, R5, 0x7632, R0 ;  /* 0x0000763205007816 */ /* 0x000fe20000000000 */
[----:B---3--:R-:W-:Y:S01]  /*8e250*/  @P1 STG.E.U16 [R26.64], R4 ;  /* 0x000000041a001986 */ /* 0x008fe2000c101506 */
[----:B0-----:R-:W-:-:S03]  /*8e260*/  IMAD.WIDE R18, R17, 0x2, R8 ;  /* 0x0000000211127825 */ /* 0x001fc600078e0208 */
[----:B------:R-:W2:Y:S01]  /*8e270*/  LDL.LU R5, [R1+0x40] ;  /* 0x0000400001057983 */ /* 0x000ea20000300800 */
[----:B------:R-:W-:-:S03]  /*8e280*/  IMAD.WIDE R16, R17, 0x2, R2 ;  /* 0x0000000211107825 */ /* 0x000fc600078e0202 */
[----:B----4-:R0:W-:Y:S01]  /*8e290*/  @P4 STG.E.U16 [R18.64], R15 ;  /* 0x0000000f12004986 */ /* 0x0101e2000c101506 */
[----:B------:R-:W-:-:S03]  /*8e2a0*/  ISETP.LT.AND P4, PT, R28, c[0x0][0x178], !P3 ;  /* 0x00005e001c007a0c */ /* 0x000fc60005f81270 */
[----:B------:R1:W-:Y:S01]  /*8e2b0*/  @P5 STG.E.U16 [R16.64], R12 ;  /* 0x0000000c10005986 */ /* 0x0003e2000c101506 */
[----:B------:R-:W-:-:S03]  /*8e2c0*/  ISETP.LT.AND P3, PT, R14, c[0x0][0x178], !P3 ;  /* 0x00005e000e007a0c */ /* 0x000fc60005f61270 */
[----:B------:R3:W-:Y:S01]  /*8e2d0*/  @P6 STG.E.U16 [R22.64], R0 ;  /* 0x0000000016006986 */ /* 0x0007e2000c101506 */
[----:B------:R-:W-:Y:S01]  /*8e2e0*/  ISETP.LT.AND P5, PT, R13, c[0x0][0x178], !P2 ;  /* 0x00005e000d007a0c */ /* 0x000fe200057a1270 */
[----:B0-----:R-:W-:Y:S01]  /*8e2f0*/  IMAD.WIDE R18, R24, 0x2, R10 ;  /* 0x0000000218127825 */ /* 0x001fe200078e020a */
[----:B-1----:R-:W-:Y:S02]  /*8e300*/  PRMT R12, R15, 0x7632, R12 ;  /* 0x000076320f0c7816 */ /* 0x002fe4000000000c */
[----:B---3--:R-:W-:Y:S01]  /*8e310*/  PRMT R0, R4, 0x7632, R0 ;  /* 0x0000763204007816 */ /* 0x008fe20000000000 */
[C---:B------:R-:W-:Y:S01]  /*8e320*/  IMAD.WIDE R16, R24.reuse, 0x2, R8 ;  /* 0x0000000218107825 */ /* 0x040fe200078e0208 */
[----:B------:R-:W3:Y:S04]  /*8e330*/  LDL.LU R4, [R1+0x30] ;  /* 0x0000300001047983 */ /* 0x000ee80000300800 */
[----:B------:R0:W-:Y:S04]  /*8e340*/  @P0 STG.E.U16 [R18.64], R0 ;  /* 0x0000000012000986 */ /* 0x0001e8000c101506 */
[----:B------:R1:W-:Y:S01]  /*8e350*/  @P4 STG.E.U16 [R16.64], R12 ;  /* 0x0000000c10004986 */ /* 0x0003e2000c101506 */
[----:B0-----:R-:W-:-:S02]  /*8e360*/  IADD3 R0, R24, c[0x0][0x198], RZ ;  /* 0x0000660018007a10 */ /* 0x001fc40007ffe0ff */
[----:B------:R-:W-:Y:S01]  /*8e370*/  ISETP.GE.AND P1, PT, R25, c[0x0][0x17c], PT ;  /* 0x00005f0019007a0c */ /* 0x000fe20003f26270 */
[----:B-1----:R-:W-:Y:S01]  /*8e380*/  IMAD.WIDE R16, R24, 0x2, R2 ;  /* 0x0000000218107825 */ /* 0x002fe200078e0202 */
[----:B------:R-:W-:Y:S01]  /*8e390*/  PRMT R12, R12, 0x7632, R12 ;  /* 0x000076320c0c7816 */ /* 0x000fe2000000000c */
[----:B------:R-:W4:Y:S02]  /*8e3a0*/  LDL.LU R25, [R1+0x2478] ;  /* 0x0024780001197983 */ /* 0x000f240000300800 */
[----:B------:R-:W-:Y:S01]  /*8e3b0*/  IMAD.WIDE R18, R0, 0x2, R20 ;  /* 0x0000000200127825 */ /* 0x000fe200078e0214 */
[----:B------:R-:W-:Y:S01]  /*8e3c0*/  ISETP.GE.AND P0, PT, R6, c[0x0][0x17c], PT ;  /* 0x00005f0006007a0c */ /* 0x000fe20003f06270 */
[----:B------:R-:W-:Y:S04]  /*8e3d0*/  @P3 STG.E.U16 [R16.64], R12 ;  /* 0x0000000c10003986 */ /* 0x000fe8000c101506 */
[----:B------:R-:W4:Y:S04]  /*8e3e0*/  LDL.LU R6, [R1+0x90] ;  /* 0x0000900001067983 */ /* 0x000f280000300800 */
[----:B------:R-:W4:Y:S04]  /*8e3f0*/  LDL.LU R15, [R1+0x80] ;  /* 0x00008000010f7983 */ /* 0x000f280000300800 */
[----:B------:R0:W-:Y:S04]  /*8e400*/  @P5 STG.E.U16 [R18.64], R7 ;  /* 0x0000000712005986 */ /* 0x0001e8000c101506 */
[----:B0-----:R-:W4:Y:S01]  /*8e410*/  LDL.LU R19, [R1] ;  /* 0x0000000001137983 */ /* 0x001f220000300800 */
[----:B------:R-:W-:-:S02]  /*8e420*/  ISETP.LT.AND P6, PT, R29, c[0x0][0x178], !P2 ;  /* 0x00005e001d007a0c */ /* 0x000fc400057c1270 */
[----:B------:R-:W-:Y:S02]  /*8e430*/  ISETP.LT.AND P4, PT, R28, c[0x0][0x178], !P2 ;  /* 0x00005e001c007a0c */ /* 0x000fe40005781270 */
[----:B------:R-:W-:Y:S01]  /*8e440*/  ISETP.LT.AND P2, PT, R14, c[0x0][0x178], !P2 ;  /* 0x00005e000e007a0c */ /* 0x000fe20005741270 */
[C---:B------:R-:W-:Y:S01]  /*8e450*/  IMAD.WIDE R22, R0.reuse, 0x2, R10 ;  /* 0x0000000200167825 */ /* 0x040fe200078e020a */
[----:B------:R-:W-:Y:S02]  /*8e460*/  ISETP.LT.AND P5, PT, R13, c[0x0][0x178], !P1 ;  /* 0x00005e000d007a0c */ /* 0x000fe40004fa1270 */
[C---:B------:R-:W-:Y:S01]  /*8e470*/  IADD3 R18, R0.reuse, c[0x0][0x198], RZ ;  /* 0x0000660000127a10 */ /* 0x040fe20007ffe0ff */
[----:B------:R-:W-:Y:S01]  /*8e480*/  IMAD.WIDE R16, R0, 0x2, R8 ;  /* 0x0000000200107825 */ /* 0x000fe200078e0208 */
[----:B------:R-:W-:-:S03]  /*8e490*/  ISETP.LT.AND P3, PT, R29, c[0x0][0x178], !P1 ;  /* 0x00005e001d007a0c */ /* 0x000fc60004f61270 */
[----:B--2---:R0:W-:Y:S01]  /*8e4a0*/  @P6 STG.E.U16 [R22.64], R5 ;  /* 0x0000000516006986 */ /* 0x0041e2000c101506 */
[----:B------:R-:W-:Y:S01]  /*8e4b0*/  PRMT R12, R5, 0x7632, R12 ;  /* 0x00007632050c7816 */ /* 0x000fe2000000000c */
[----:B0-----:R-:W-:Y:S01]  /*8e4c0*/  IMAD.WIDE R22, R0, 0x2, R2 ;  /* 0x0000000200167825 */ /* 0x001fe200078e0202 */
[----:B------:R-:W-:Y:S01]  /*8e4d0*/  PRMT R0, R7, 0x7632, R0 ;  /* 0x0000763207007816 */ /* 0x000fe20000000000 */
[----:B------:R-:W2:Y:S04]  /*8e4e0*/  LDL.LU R5, [R1+0x2480] ;  /* 0x0024800001057983 */ /* 0x000ea80000300800 */
[----:B------:R-:W2:Y:S04]  /*8e4f0*/  LDL.LU R7, [R1+0x50] ;  /* 0x0000500001077983 */ /* 0x000ea80000300800 */
[----:B---3--:R0:W-:Y:S02]  /*8e500*/  @P4 STG.E.U16 [R16.64], R4 ;  /* 0x0000000410004986 */ /* 0x0081e4000c101506 */
[----:B0-----:R-:W-:Y:S01]  /*8e510*/  IMAD.WIDE R16, R18, 0x2, R10 ;  /* 0x0000000212107825 */ /* 0x001fe200078e020a */
[----:B----4-:R-:W-:-:S03]  /*8e520*/  ISETP.GE.AND P6, PT, R25, c[0x0][0x17c], PT ;  /* 0x00005f0019007a0c */ /* 0x010fc60003fc6270 */
[----:B------:R-:W-:Y:S01]  /*8e530*/  IMAD.WIDE R24, R18, 0x2, R20 ;  /* 0x0000000212187825 */ /* 0x000fe200078e0214 */
[----:B------:R-:W-:Y:S04]  /*8e540*/  @P2 STG.E.U16 [R22.64], R19 ;  /* 0x0000001316002986 */ /* 0x000fe8000c101506 */
[----:B------:R0:W-:Y:S04]  /*8e550*/  @P5 STG.E.U16 [R24.64], R0 ;  /* 0x0000000018005986 */ /* 0x0001e8000c101506 */
[----:B------:R1:W-:Y:S04]  /*8e560*/  @P3 STG.E.U16 [R16.64], R12 ;  /* 0x0000000c10003986 */ /* 0x0003e8000c101506 */
[----:B0-----:R-:W3:Y:S01]  /*8e570*/  LDL.LU R25, [R1+0x247c] ;  /* 0x00247c0001197983 */ /* 0x001ee20000300800 */
[----:B-1----:R-:W-:-:S03]  /*8e580*/  PRMT R12, R4, 0x7632, R12 ;  /* 0x00007632040c7816 */ /* 0x002fc6000000000c */
[----:B------:R-:W4:Y:S01]  /*8e590*/  LDL.LU R4, [R1+0x2688] ;  /* 0x0026880001047983 */ /* 0x000f220000300800 */
[----:B------:R-:W-:Y:S02]  /*8e5a0*/  ISETP.LT.AND P2, PT, R28, c[0x0][0x178], !P1 ;  /* 0x00005e001c007a0c */ /* 0x000fe40004f41270 */
[----:B------:R-:W-:Y:S02]  /*8e5b0*/  ISETP.LT.AND P1, PT, R14, c[0x0][0x178], !P1 ;  /* 0x00005e000e007a0c */ /* 0x000fe40004f21270 */
[----:B------:R-:W-:Y:S02]  /*8e5c0*/  ISETP.LT.AND P4, PT, R13, c[0x0][0x178], !P0 ;  /* 0x00005e000d007a0c */ /* 0x000fe40004781270 */
[C---:B------:R-:W-:Y:S01]  /*8e5d0*/  IADD3 R0, R18.reuse, c[0x0][0x198], RZ ;  /* 0x0000660012007a10 */ /* 0x040fe20007ffe0ff */
[----:B------:R-:W-:Y:S01]  /*8e5e0*/  IMAD.WIDE R16, R18, 0x2, R8 ;  /* 0x0000000212107825 */ /* 0x000fe200078e0208 */
[----:B------:R-:W-:-:S03]  /*8e5f0*/  PRMT R26, R19, 0x7632, R26 ;  /* 0x00007632131a7816 */ /* 0x000fc6000000001a */
[----:B------:R-:W-:-:S04]  /*8e600*/  IMAD.WIDE R18, R18, 0x2, R2 ;  /* 0x0000000212127825 */ /* 0x000fc800078e0202 */
[----:B------:R-:W-:Y:S01]  /*8e610*/  IMAD.WIDE R22, R0, 0x2, R20 ;  /* 0x0000000200167825 */ /* 0x000fe200078e0214 */
[----:B------:R0:W-:Y:S01]  /*8e620*/  @P2 STG.E.U16 [R16.64], R12 ;  /* 0x0000000c10002986 */ /* 0x0001e2000c101506 */
[----:B------:R-:W-:-:S03]  /*8e630*/  ISETP.LT.AND P3, PT, R29, c[0x0][0x178], !P0 ;  /* 0x00005e001d007a0c */ /* 0x000fc60004761270 */
[----:B------:R1:W-:Y:S01]  /*8e640*/  @P1 STG.E.U16 [R18.64], R26 ;  /* 0x0000001a12001986 */ /* 0x0003e2000c101506 */
[----:B------:R-:W-:-:S03]  /*8e650*/  ISETP.LT.AND P1, PT, R13, c[0x0][0x178], !P6 ;  /* 0x00005e000d007a0c */ /* 0x000fc60007721270 */
[----:B------:R1:W-:Y:S01]  /*8e660*/  @P4 STG.E.U16 [R22.64], R6 ;  /* 0x0000000616004986 */ /* 0x0003e2000c101506 */
[----:B------:R-:W-:Y:S02]  /*8e670*/  ISETP.LT.AND P4, PT, R28, c[0x0][0x178], !P0 ;  /* 0x00005e001c007a0c */ /* 0x000fe40004781270 */
[----:B------:R-:W-:Y:S02]  /*8e680*/  ISETP.LT.AND P0, PT, R14, c[0x0][0x178], !P0 ;  /* 0x00005e000e007a0c */ /* 0x000fe40004701270 */
[C---:B0-----:R-:W-:Y:S01]  /*8e690*/  IADD3 R12, R0.reuse, c[0x0][0x198], RZ ;  /* 0x00006600000c7a10 */ /* 0x041fe20007ffe0ff */
[----:B------:R-:W-:Y:S01]  /*8e6a0*/  IMAD.WIDE R16, R0, 0x2, R8 ;  /* 0x0000000200107825 */ /* 0x000fe200078e0208 */
[----:B-1----:R-:W-:-:S03]  /*8e6b0*/  PRMT R26, R6, 0x7632, R26 ;  /* 0x00007632061a7816 */ /* 0x002fc6000000001a */
[----:B------:R-:W-:-:S04]  /*8e6c0*/  IMAD.WIDE R18, R0, 0x2, R2 ;  /* 0x0000000200127825 */ /* 0x000fc800078e0202 */
[----:B------:R-:W-:Y:S01]  /*8e6d0*/  IMAD.WIDE R22, R12, 0x2, R20 ;  /* 0x000000020c167825 */ /* 0x000fe200078e0214 */
[----:B------:R-:W-:Y:S02]  /*8e6e0*/  ISETP.LT.AND P2, PT, R29, c[0x0][0x178], !P6 ;  /* 0x00005e001d007a0c */ /* 0x000fe40007741270 */
[----:B------:R-:W-:Y:S02]  /*8e6f0*/  PRMT R27, R15, 0x7632, R27 ;  /* 0x000076320f1b7816 */ /* 0x000fe4000000001b */
[----:B---3--:R-:W-:Y:S01]  /*8e700*/  ISETP.GE.AND P5, PT, R25, c[0x0][0x17c], PT ;  /* 0x00005f0019007a0c */ /* 0x008fe20003fa6270 */
[----:B------:R-:W-:-:S05]  /*8e710*/  IMAD.WIDE R24, R0, 0x2, R10 ;  /* 0x0000000200187825 */ /* 0x000fca00078e020a */
[----:B------:R0:W-:Y:S01]  /*8e720*/  @P3 STG.E.U16 [R24.64], R15 ;  /* 0x0000000f18003986 */ /* 0x0001e2000c101506 */
[----:B--2---:R-:W-:-:S03]  /*8e730*/  ISETP.GE.AND P3, PT, R5, c[0x0][0x17c], PT ;  /* 0x00005f0005007a0c */ /* 0x004fc60003f66270 */
[----:B------:R-:W2:Y:S04]  /*8e740*/  LDL.LU R5, [R1+0x3d0] ;  /* 0x0003d00001057983 */ /* 0x000ea80000300800 */
[----:B------:R-:W-:Y:S04]  /*8e750*/  @P4 STG.E.U16 [R16.64], R7 ;  /* 0x0000000710004986 */ /* 0x000fe8000c101506 */
[----:B------:R-:W3:Y:S04]  /*8e760*/  LDL.LU R13, [R1+0x3b0] ;  /* 0x0003b000010d7983 */ /* 0x000ee80000300800 */
[----:B----4-:R-:W-:Y:S04]  /*8e770*/  @P0 STG.E.U16 [R18.64], R4 ;  /* 0x0000000412000986 */ /* 0x010fe8000c101506 */
[----:B------:R-:W4:Y:S04]  /*8e780*/  LDL.LU R6, [R1+0x2484] ;  /* 0x0024840001067983 */ /* 0x000f280000300800 */
[----:B------:R1:W-:Y:S01]  /*8e790*/  @P1 STG.E.U16 [R22.64], R26 ;  /* 0x0000001a16001986 */ /* 0x0003e2000c101506 */
[----:B0-----:R-:W-:-:S03]  /*8e7a0*/  IMAD.WIDE R24, R12, 0x2, R10 ;  /* 0x000000020c187825 */ /* 0x001fc600078e020a */
[----:B-1----:R-:W3:Y:S01]  /*8e7b0*/  LDL R26, [R1+0xfd0] ;  /* 0x000fd000011a7983 */ /* 0x002ee20000100800 */
[----:B------:R-:W-:-:S03]  /*8e7c0*/  PRMT R22, R7, 0x7632, R22 ;  /* 0x0000763207167816 */ /* 0x000fc60000000016 */
[----:B------:R0:W-:Y:S04]  /*8e7d0*/  @P2 STG.E.U16 [R24.64], R27 ;  /* 0x0000001b18002986 */ /* 0x0001e8000c101506 */
[----:B0-----:R-:W3:Y:S04]  /*8e7e0*/  LDL.LU R27, [R1+0x3c0] ;  /* 0x0003c000011b7983 */ /* 0x001ee80000300800 */
[----:B------:R-:W3:Y:S01]  /*8e7f0*/  LDL.LU R7, [R1+0x2488] ;  /* 0x0024880001077983 */ /* 0x000ee20000300800 */
[----:B------:R-:W-:Y:S02]  /*8e800*/  ISETP.LT.AND P4, PT, R28, c[0x0][0x178], !P6 ;  /* 0x00005e001c007a0c */ /* 0x000fe40007781270 */
[----:B------:R-:W-:Y:S01]  /*8e810*/  ISETP.LT.AND P6, PT, R14, c[0x0][0x178], !P6 ;  /* 0x00005e000e007a0c */ /* 0x000fe200077c1270 */
[C---:B------:R-:W-:Y:S01]  /*8e820*/  IMAD.WIDE R16, R12.reuse, 0x2, R8 ;  /* 0x000000020c107825 */ /* 0x040fe200078e0208 */
[----:B------:R-:W-:Y:S01]  /*8e830*/  ISETP.LT.AND P1, PT, R29, c[0x0][0x178], !P5 ;  /* 0x00005e001d007a0c */ /* 0x000fe20006f21270 */
[----:B------:R-:W3:Y:S01]  /*8e840*/  LDL.LU R15, [R1+0x248c] ;  /* 0x00248c00010f7983 */ /* 0x000ee20000300800 */
[C---:B------:R-:W-:Y:S01]  /*8e850*/  IADD3 R0, R12.reuse, c[0x0][0x198], RZ ;  /* 0x000066000c007a10 */ /* 0x040fe20007ffe0ff */
[----:B------:R-:W-:Y:S01]  /*8e860*/  IMAD.WIDE R18, R12, 0x2, R2 ;  /* 0x000000020c127825 */ /* 0x000fe200078e0202 */
[----:B------:R-:W-:-:S05]  /*8e870*/  PRMT R4, R4, 0x7632, R4 ;  /* 0x0000763204047816 */ /* 0x000fca0000000004 */
[----:B------:R0:W-:Y:S04]  /*8e880*/  @P4 STG.E.U16 [R16.64], R22 ;  /* 0x0000001610004986 */ /* 0x0001e8000c101506 */
[----:B------:R-:W-:Y:S01]  /*8e890*/  @P6 STG.E.U16 [R18.64], R4 ;  /* 0x0000000412006986 */ /* 0x000fe2000c101506 */
[----:B0-----:R-:W-:-:S04]  /*8e8a0*/  IMAD.WIDE R16, R0, 0x2, R20 ;  /* 0x0000000200107825 */ /* 0x001fc800078e0214 */
[----:B------:R-:W-:Y:S01]  /*8e8b0*/  IMAD.WIDE R22, R0, 0x2, R10 ;  /* 0x0000000200167825 */ /* 0x000fe200078e020a */
[----:B--2---:R-:W-:Y:S02]  /*8e8c0*/  PRMT R12, R5, 0x7632, R12 ;  /* 0x00007632050c7816 */ /* 0x004fe4000000000c */
[----:B----4-:R-:W-:Y:S02]  /*8e8d0*/  ISETP.GE.AND P2, PT, R6, c[0x0][0x17c], PT ;  /* 0x00005f0006007a0c */ /* 0x010fe40003f46270 */
[----:B------:R-:W2:Y:S01]  /*8e8e0*/  LDL.LU R6, [R1+0x64] ;  /* 0x0000640001067983 */ /* 0x000ea20000300800 */
[----:B---3--:R-:W-:-:S13]  /*8e8f0*/  ISETP.LT.AND P0, PT, R26, c[0x0][0x178], !P5 ;  /* 0x00005e001a007a0c */ /* 0x008fda0006f01270 */
[----:B------:R0:W-:Y:S04]  /*8e900*/  @P0 STG.E.U16 [R16.64], R5 ;  /* 0x0000000510000986 */ /* 0x0001e8000c101506 */
[----:B------:R1:W-:Y:S01]  /*8e910*/  @P1 STG.E.U16 [R22.64], R13 ;  /* 0x0000000d16001986 */ /* 0x0003e2000c101506 */
[----:B------:R-:W-:-:S03]  /*8e920*/  ISETP.GE.AND P1, PT, R7, c[0x0][0x17c], PT ;  /* 0x00005f0007007a0c */ /* 0x000fc60003f26270 */
[----:B0-----:R-:W3:Y:S04]  /*8e930*/  LDL.LU R5, [R1+0x24] ;  /* 0x0000240001057983 */ /* 0x001ee80000300800 */
[----:B------:R-:W4:Y:S01]  /*8e940*/  LDL.LU R7, [R1+0x2684] ;  /* 0x0026840001077983 */ /* 0x000f220000300800 */
[----:B------:R-:W-:Y:S01]  /*8e950*/  ISETP.LT.AND P4, PT, R28, c[0x0][0x178], !P5 ;  /* 0x00005e001c007a0c */ /* 0x000fe20006f81270 */
[----:B------:R-:W-:Y:S01]  /*8e960*/  IMAD.WIDE R16, R0, 0x2, R8 ;  /* 0x0000000200107825 */ /* 0x000fe200078e0208 */
[----:B------:R-:W-:Y:S02]  /*8e970*/  ISETP.LT.AND P5, PT, R14, c[0x0][0x178], !P5 ;  /* 0x00005e000e007a0c */ /* 0x000fe40006fa1270 */
[----:B------:R-:W-:Y:S02]  /*8e980*/  ISETP.LT.AND P6, PT, R26, c[0x0][0x178], !P3 ;  /* 0x00005e001a007a0c */ /* 0x000fe40005fc1270 */
[----:B------:R-:W-:-:S02]  /*8e990*/  IADD3 R4, R0, c[0x0][0x198], RZ ;  /* 0x0000660000047a10 */ /* 0x000fc40007ffe0ff */
[----:B------:R-:W-:Y:S01]  /*8e9a0*/  ISETP.LT.AND P0, PT, R29, c[0x0][0x178], !P3 ;  /* 0x00005e001d007a0c */ /* 0x000fe20005f01270 */
[----:B------:R-:W-:-:S04]  /*8e9b0*/  IMAD.WIDE R18, R0, 0x2, R2 ;  /* 0x0000000200127825 */ /* 0x000fc800078e0202 */
[----:B------:R0:W-:Y:S01]  /*8e9c0*/  @P4 STG.E.U16 [R16.64], R27 ;  /* 0x0000001b10004986 */ /* 0x0001e2000c101506 */
[----:B------:R-:W-:Y:S01]  /*8e9d0*/  ISETP.LT.AND P4, PT, R28, c[0x0][0x178], !P3 ;  /* 0x00005e001c007a0c */ /* 0x000fe20005f81270 */
[C---:B-1----:R-:W-:Y:S01]  /*8e9e0*/  IMAD.WIDE R22, R4.reuse, 0x2, R20 ;  /* 0x0000000204167825 */ /* 0x042fe200078e0214 */
[----:B------:R-:W-:Y:S02]  /*8e9f0*/  PRMT R0, R13, 0x7632, R0 ;  /* 0x000076320d007816 */ /* 0x000fe40000000000 */
[----:B------:R-:W2:Y:S01]  /*8ea00*/  LDL.LU R13, [R1+0x2680] ;  /* 0x00268000010d7983 */ /* 0x000ea20000300800 */
[----:B0-----:R-:W-:-:S03]  /*8ea10*/  IMAD.WIDE R16, R4, 0x2, R8 ;  /* 0x0000000204107825 */ /* 0x001fc600078e0208 */
[----:B----4-:R0:W-:Y:S04]  /*8ea20*/  @P5 STG.E.U16 [R18.64], R7 ;  /* 0x0000000712005986 */ /* 0x0101e8000c101506 */
[----:B------:R1:W-:Y:S01]  /*8ea30*/  @P6 STG.E.U16 [R22.64], R12 ;  /* 0x0000000c16006986 */ /* 0x0003e2000c101506 */
[----:B0-----:R-:W-:Y:S01]  /*8ea40*/  IMAD.WIDE R18, R4, 0x2, R10 ;  /* 0x0000000204127825 */ /* 0x001fe200078e020a */
[----:B-1----:R-:W-:-:S04]  /*8ea50*/  PRMT R12, R27, 0x7632, R12 ;  /* 0x000076321b0c7816 */ /* 0x002fc8000000000c */
[----:B------:R-:W-:Y:S01]  /*8ea60*/  @P0 STG.E.U16 [R18.64], R0 ;  /* 0x0000000012000986 */ /* 0x000fe2000c101506 */
[----:B------:R-:W-:-:S03]  /*8ea70*/  ISETP.GE.AND P0, PT, R15, c[0x0][0x17c], PT ;  /* 0x00005f000f007a0c */ /* 0x000fc60003f06270 */
[----:B------:R0:W-:Y:S04]  /*8ea80*/  @P4 STG.E.U16 [R16.64], R12 ;  /* 0x0000000c10004986 */ /* 0x0001e8000c101506 */
[----:B------:R-:W4:Y:S01]  /*8ea90*/  LDL.LU R15, [R1+0x2490] ;  /* 0x00249000010f7983 */ /* 0x000f220000300800 */
[----:B0-----:R-:W-:-:S03]  /*8eaa0*/  PRMT R12, R7, 0x7632, R12 ;  /* 0x00007632070c7816 */ /* 0x001fc6000000000c */
[----:B------:R-:W2:Y:S01]  /*8eab0*/  LDL.LU R7, [R1+0x44] ;  /* 0x0000440001077983 */ /* 0x000ea20000300800 */
[----:B------:R-:W-:Y:S02]  /*8eac0*/  ISETP.LT.AND P3, PT, R14, c[0x0][0x178], !P3 ;  /* 0x00005e000e007a0c */ /* 0x000fe40005f61270 */
[----:B------:R-:W-:Y:S02]  /*8ead0*/  ISETP.LT.AND P5, PT, R26, c[0x0][0x178], !P2 ;  /* 0x00005e001a007a0c */ /* 0x000fe400057a1270 */
[C---:B------:R-:W-:Y:S02]  /*8eae0*/  IADD3 R0, R4.reuse, c[0x0][0x198], RZ ;  /* 0x0000660004007a10 */ /* 0x040fe40007ffe0ff */
[----:B------:R-:W-:Y:S01]  /*8eaf0*/  ISETP.LT.AND P6, PT, R29, c[0x0][0x178], !P2 ;  /* 0x00005e001d007a0c */ /* 0x000fe200057c1270 */
[----:B------:R-:W-:Y:S01]  /*8eb00*/  IMAD.WIDE R16, R4, 0x2, R2 ;  /* 0x0000000204107825 */ /* 0x000fe200078e0202 */
[----:B------:R-:W-:Y:S02]  /*8eb10*/  ISETP.LT.AND P4, PT, R28, c[0x0][0x178], !P2 ;  /* 0x00005e001c007a0c */ /* 0x000fe40005781270 */
[----:B------:R-:W-:Y:S01]  /*8eb20*/  ISETP.LT.AND P2, PT, R14, c[0x0][0x178], !P2 ;  /* 0x00005e000e007a0c */ /* 0x000fe20005741270 */
[----:B--2---:R0:W-:Y:S04]  /*8eb30*/  STL [R1+0x267c], R7 ;  /* 0x00267c0701007387 */ /* 0x0041e80000100800 */
[----:B0-----:R-:W2:Y:S01]  /*8eb40*/  LDL.LU R7, [R1+0x14] ;  /* 0x0000140001077983 */ /* 0x001ea20000300800 */
[----:B------:R-:W-:-:S03]  /*8eb50*/  IMAD.WIDE R18, R0, 0x2, R20 ;  /* 0x0000000200127825 */ /* 0x000fc600078e0214 */
[----:B------:R0:W-:Y:S01]  /*8eb60*/  @P3 STG.E.U16 [R16.64], R12 ;  /* 0x0000000c10003986 */ /* 0x0001e2000c101506 */
[----:B------:R-:W-:Y:S01]  /*8eb70*/  IMAD.WIDE R22, R0, 0x2, R10 ;  /* 0x0000000200167825 */ /* 0x000fe200078e020a */
[----:B------:R-:W-:Y:S02]  /*8eb80*/  ISETP.LT.AND P3, PT, R29, c[0x0][0x178], !P1 ;  /* 0x00005e001d007a0c */ /* 0x000fe40004f61270 */
[----:B------:R1:W-:Y:S01]  /*8eb90*/  @P5 STG.E.U16 [R18.64], R6 ;  /* 0x0000000612005986 */ /* 0x0003e2000c101506 */
[----:B------:R-:W-:Y:S02]  /*8eba0*/  ISETP.LT.AND P5, PT, R26, c[0x0][0x178], !P1 ;  /* 0x00005e001a007a0c */ /* 0x000fe40004fa1270 */
[C---:B------:R-:W-:Y:S01]  /*8ebb0*/  IADD3 R4, R0.reuse, c[0x0][0x198], RZ ;  /* 0x0000660000047a10 */ /* 0x040fe20007ffe0ff */
[----:B---3--:R3:W-:Y:S01]  /*8ebc0*/  @P6 STG.E.U16 [R22.64], R5 ;  /* 0x0000000516006986 */ /* 0x0087e2000c101506 */
[----:B0-----:R-:W-:Y:S01]  /*8ebd0*/  IMAD.WIDE R16, R0, 0x2, R8 ;  /* 0x0000000200107825 */ /* 0x001fe200078e0208 */
[----:B------:R-:W-:-:S02]  /*8ebe0*/  PRMT R25, R13, 0x7632, R25 ;  /* 0x000076320d197816 */ /* 0x000fc40000000019 */
[----:B------:R-:W2:Y:S01]  /*8ebf0*/  LDL.LU R27, [R1+0x2494] ;  /* 0x00249400011b7983 */ /* 0x000ea20000300800 */
[----:B-1----:R-:W-:Y:S01]  /*8ec00*/  IMAD.WIDE R18, R0, 0x2, R2 ;  /* 0x0000000200127825 */ /* 0x002fe200078e0202 */
[----:B------:R-:W-:Y:S02]  /*8ec10*/  PRMT R0, R6, 0x7632, R0 ;  /* 0x0000763206007816 */ /* 0x000fe40000000000 */
[----:B------:R-:W-:Y:S01]  /*8ec20*/  PRMT R12, R5, 0x7632, R12 ;  /* 0x00007632050c7816 */ /* 0x000fe2000000000c */
[----:B---3--:R-:W-:Y:S01]  /*8ec30*/  IMAD.WIDE R22, R4, 0x2, R20 ;  /* 0x0000000204167825 */ /* 0x008fe200078e0214 */
[----:B----4-:R-:W-:Y:S02]  /*8ec40*/  ISETP.GE.AND P6, PT, R15, c[0x0][0x17c], PT ;  /* 0x00005f000f007a0c */ /* 0x010fe40003fc6270 */
[----:B------:R-:W3:Y:S04]  /*8ec50*/  LDL.LU R15, [R1+0x2498] ;  /* 0x00249800010f7983 */ /* 0x000ee80000300800 */
[----:B------:R-:W4:Y:S04]  /*8ec60*/  LDL.LU R5, [R1+0x34] ;  /* 0x0000340001057983 */ /* 0x000f280000300800 */
[----:B------:R-:W3:Y:S04]  /*8ec70*/  LDL.LU R6, [R1+0x4] ;  /* 0x0000040001067983 */ /* 0x000ee80000300800 */
[----:B--2---:R0:W-:Y:S04]  /*8ec80*/  @P4 STG.E.U16 [R16.64], R7 ;  /* 0x0000000710004986 */ /* 0x0041e8000c101506 */
[----:B------:R-:W-:Y:S01]  /*8ec90*/  @P2 STG.E.U16 [R18.64], R13 ;  /* 0x0000000d12002986 */ /* 0x000fe2000c101506 */
[----:B------:R-:W-:-:S03]  /*8eca0*/  ISETP.LT.AND P2, PT, R28, c[0x0][0x178], !P1 ;  /* 0x00005e001c007a0c */ /* 0x000fc60004f41270 */
[----:B------:R-:W-:Y:S01]  /*8ecb0*/  @P5 STG.E.U16 [R22.64], R0 ;  /* 0x0000000016005986 */ /* 0x000fe2000c101506 */
[C---:B0-----:R-:W-:Y:S01]  /*8ecc0*/  IMAD.WIDE R16, R4.reuse, 0x2, R10 ;  /* 0x0000000204107825 */ /* 0x041fe200078e020a */
[----:B------:R-:W-:Y:S02]  /*8ecd0*/  PRMT R24, R7, 0x7632, R24 ;  /* 0x0000763207187816 */ /* 0x000fe40000000018 */
[----:B------:R-:W2:Y:S04]  /*8ece0*/  LDL.LU R7, [R1+0x267c] ;  /* 0x00267c0001077983 */ /* 0x000ea80000300800 */
[----:B------:R0:W-:Y:S02]  /*8ecf0*/  @P3 STG.E.U16 [R16.64], R12 ;  /* 0x0000000c10003986 */ /* 0x0001e4000c101506 */
[----:B0-----:R-:W-:-:S05]  /*8ed00*/  IMAD.WIDE R12, R4, 0x2, R8 ;  /* 0x00000002040c7825 */ /* 0x001fca00078e0208 */
[----:B------:R0:W-:Y:S04]  /*8ed10*/  @P2 STG.E.U16 [R12.64], R24 ;  /* 0x000000180c002986 */ /* 0x0001e8000c101506 */
[----:B0-----:R-:W4:Y:S01]  /*8ed20*/  LDL.LU R13, [R1+0x74] ;  /* 0x00007400010d7983 */ /* 0x001f220000300800 */
[----:B------:R-:W-:Y:S02]  /*8ed30*/  ISETP.LT.AND P1, PT, R14, c[0x0][0x178], !P1 ;  /* 0x00005e000e007a0c */ /* 0x000fe40004f21270 */
[----:B------:R-:W-:Y:S02]  /*8ed40*/  ISETP.LT.AND P4, PT, R26, c[0x0][0x178], !P0 ;  /* 0x00005e001a007a0c */ /* 0x000fe40004781270 */
[----:B------:R-:W-:Y:S02]  /*8ed50*/  ISETP.LT.AND P3, PT, R29, c[0x0][0x178], !P0 ;  /* 0x00005e001d007a0c */ /* 0x000fe40004761270 */
[C---:B------:R-:W-:Y:S01]  /*8ed60*/  IADD3 R0, R4.reuse, c[0x0][0x198], RZ ;  /* 0x0000660004007a10 */ /* 0x040fe20007ffe0ff */
[----:B------:R-:W-:-:S04]  /*8ed70*/  IMAD.WIDE R16, R4, 0x2, R2 ;  /* 0x0000000204107825 */ /* 0x000fc800078e0202 */
[----:B------:R-:W-:Y:S01]  /*8ed80*/  IMAD.WIDE R18, R0, 0x2, R20 ;  /* 0x0000000200127825 */ /* 0x000fe200078e0214 */
[----:B---3--:R-:W-:-:S03]  /*8ed90*/  ISETP.GE.AND P2, PT, R15, c[0x0][0x17c], PT ;  /* 0x00005f000f007a0c */ /* 0x008fc60003f46270 */
[----:B------:R-:W-:Y:S01]  /*8eda0*/  IMAD.WIDE R22, R0, 0x2, R10 ;  /* 0x0000000200167825 */ /* 0x000fe200078e020a */
[----:B------:R0:W-:Y:S01]  /*8edb0*/  @P1 STG.E.U16 [R16.64], R25 ;  /* 0x0000001910001986 */ /* 0x0001e2000c101506 */
[----:B------:R-:W-:-:S03]  /*8edc0*/  ISETP.GE.AND P5, PT, R27, c[0x0][0x17c], PT ;  /* 0x00005f001b007a0c */ /* 0x000fc60003fa6270 */
[----:B------:R-:W3:Y:S01]  /*8edd0*/  LDL.LU R15, [R1+0x94] ;  /* 0x00009400010f7983 */ /* 0x000ee20000300800 */
[----:B------:R-:W-:-:S03]  /*8ede0*/  IADD3 R4, R0, c[0x0][0x198], RZ ;  /* 0x0000660000047a10 */ /* 0x000fc60007ffe0ff */
[----:B------:R-:W3:Y:S01]  /*8edf0*/  LDL.LU R27, [R1+0x84] ;  /* 0x00008400011b7983 */ /* 0x000ee20000300800 */
[----:B------:R-:W-:Y:S01]  /*8ee00*/  ISETP.LT.AND P1, PT, R26, c[0x0][0x178], !P6 ;  /* 0x00005e001a007a0c */ /* 0x000fe20007721270 */
[----:B0-----:R-:W-:Y:S01]  /*8ee10*/  IMAD.WIDE R16, R0, 0x2, R2 ;  /* 0x0000000200107825 */ /* 0x001fe200078e0202 */
[----:B--2---:R-:W-:Y:S01]  /*8ee20*/  PRMT R25, R7, 0x7632, R25 ;  /* 0x0000763207197816 */ /* 0x004fe20000000019 */
[----:B----4-:R0:W-:Y:S01]  /*8ee30*/  @P4 STG.E.U16 [R18.64], R13 ;  /* 0x0000000d12004986 */ /* 0x0101e2000c101506 */
[----:B------:R-:W-:-:S03]  /*8ee40*/  PRMT R24, R13, 0x7632, R24 ;  /* 0x000076320d187816 */ /* 0x000fc60000000018 */
[----:B------:R1:W-:Y:S01]  /*8ee50*/  @P3 STG.E.U16 [R22.64], R7 ;  /* 0x0000000716003986 */ /* 0x0003e2000c101506 */
[----:B------:R-:W-:Y:S02]  /*8ee60*/  ISETP.LT.AND P4, PT, R28, c[0x0][0x178], !P0 ;  /* 0x00005e001c007a0c */ /* 0x000fe40004781270 */
[----:B------:R-:W-:Y:S01]  /*8ee70*/  ISETP.LT.AND P0, PT, R14, c[0x0][0x178], !P0 ;  /* 0x00005e000e007a0c */ /* 0x000fe20004701270 */
[----:B0-----:R-:W-:Y:S01]  /*8ee80*/  IMAD.WIDE R12, R0, 0x2, R8 ;  /* 0x00000002000c7825 */ /* 0x001fe200078e0208 */
[----:B-1----:R-:W2:Y:S01]  /*8ee90*/  LDL.LU R7, [R1+0x54] ;  /* 0x0000540001077983 */ /* 0x002ea20000300800 */
[----:B------:R-:W-:-:S03]  /*8eea0*/  ISETP.LT.AND P3, PT, R29, c[0x0][0x178], !P6 ;  /* 0x00005e001d007a0c */ /* 0x000fc60007761270 */
[----:B------:R-:W4:Y:S01]  /*8eeb0*/  LDL.LU R0, [R1+0x249c] ;  /* 0x00249c0001007983 */ /* 0x000f220000300800 */
[----:B------:R-:W-:-:S04]  /*8eec0*/  IMAD.WIDE R18, R4, 0x2, R20 ;  /* 0x0000000204127825 */ /* 0x000fc800078e0214 */
[----:B------:R-:W-:Y:S01]  /*8eed0*/  IMAD.WIDE R22, R4, 0x2, R10 ;  /* 0x0000000204167825 */ /* 0x000fe200078e020a */
[----:B------:R-:W-:Y:S04]  /*8eee0*/  @P4 STG.E.U16 [R12.64], R5 ;  /* 0x000000050c004986 */ /* 0x000fe8000c101506 */
[----:B------:R-:W-:Y:S04]  /*8eef0*/  @P0 STG.E.U16 [R16.64], R6 ;  /* 0x0000000610000986 */ /* 0x000fe8000c101506 */
[----:B------:R0:W-:Y:S04]  /*8ef00*/  @P1 STG.E.U16 [R18.64], R24 ;  /* 0x0000001812001986 */ /* 0x0001e8000c101506 */
[----:B------:R1:W-:Y:S01]  /*8ef10*/  @P3 STG.E.U16 [R22.64], R25 ;  /* 0x0000001916003986 */ /* 0x0003e2000c101506 */
[----:B0-----:R-:W-:-:S03]  /*8ef20*/  PRMT R18, R5, 0x7632, R18 ;  /* 0x0000763205127816 */ /* 0x001fc60000000012 */
[----:B------:R-:W2:Y:S01]  /*8ef30*/  LDL.LU R5, [R1+0x2678] ;  /* 0x0026780001057983 */ /* 0x000ea20000300800 */
[----:B-1----:R-:W-:-:S03]  /*8ef40*/  PRMT R22, R6, 0x7632, R22 ;  /* 0x0000763206167816 */ /* 0x002fc60000000016 */
[----:B------:R-:W2:Y:S01]  /*8ef50*/  LDL.LU R6, [R1+0x24a0] ;  /* 0x0024a00001067983 */ /* 0x000ea20000300800 */
[----:B------:R-:W-:Y:S02]  /*8ef60*/  ISETP.LT.AND P4, PT, R28, c[0x0][0x178], !P6 ;  /* 0x00005e001c007a0c */ /* 0x000fe40007781270 */
[----:B------:R-:W-:Y:S01]  /*8ef70*/  ISETP.LT.AND P6, PT, R14, c[0x0][0x178], !P6 ;  /* 0x00005e000e007a0c */ /* 0x000fe200077c1270 */
[----:B------:R-:W-:Y:S01]  /*8ef80*/  IMAD.WIDE R12, R4, 0x2, R8 ;  /* 0x00000002040c7825 */ /* 0x000fe200078e0208 */
[----:B------:R-:W-:Y:S02]  /*8ef90*/  ISETP.LT.AND P0, PT, R26, c[0x0][0x178], !P5 ;  /* 0x00005e001a007a0c */ /* 0x000fe40006f01270 */
[----:B------:R-:W-:Y:S01]  /*8efa0*/  ISETP.LT.AND P1, PT, R29, c[0x0][0x178], !P5 ;  /* 0x00005e001d007a0c */ /* 0x000fe20006f21270 */
[----:B------:R-:W-:-:S06]  /*8efb0*/  IMAD.WIDE R16, R4, 0x2, R2 ;  /* 0x0000000204107825 */ /* 0x000fcc00078e0202 */
[----:B------:R-:W-:Y:S01]  /*8efc0*/  @P4 STG.E.U16 [R12.64], R18 ;  /* 0x000000120c004986 */ /* 0x000fe2000c101506 */
[----:B------:R-:W-:Y:S02]  /*8efd0*/  ISETP.LT.AND P4, PT, R28, c[0x0][0x178], !P5 ;  /* 0x00005e001c007a0c */ /* 0x000fe40006f81270 */
[----:B------:R-:W-:Y:S01]  /*8efe0*/  ISETP.LT.AND P5, PT, R14, c[0x0][0x178], !P5 ;  /* 0x00005e000e007a0c */ /* 0x000fe20006fa1270 */
[----:B------:R3:W-:Y:S01]  /*8eff0*/  @P6 STG.E.U16 [R16.64], R22 ;  /* 0x0000001610006986 */ /* 0x0007e2000c101506 */
[----:B------:R-:W-:Y:S02]  /*8f000*/  ISETP.LT.AND P6, PT, R26, c[0x0][0x178], !P2 ;  /* 0x00005e001a007a0c */ /* 0x000fe400057c1270 */
[----:B---3--:R-:W-:Y:S02]  /*8f010*/  PRMT R22, R15, 0x7632, R22 ;  /* 0x000076320f167816 */ /* 0x008fe40000000016 */
[----:B----4-:R-:W-:Y:S02]  /*8f020*/  ISETP.GE.AND P3, PT, R0, c[0x0][0x17c], PT ;  /* 0x00005f0000007a0c */ /* 0x010fe40003f66270 */
[----:B------:R-:W-:-:S05]  /*8f030*/  IADD3 R0, R4, c[0x0][0x198], RZ ;  /* 0x0000660004007a10 */ /* 0x000fca0007ffe0ff */
[C---:B------:R-:W-:Y:S01]  /*8f040*/  IMAD.WIDE R12, R0.reuse, 0x2, R20 ;  /* 0x00000002000c7825 */ /* 0x040fe200078e0214 */
[----:B------:R-:W-:-:S03]  /*8f050*/  IADD3 R4, R0, c[0x0][0x198], RZ ;  /* 0x0000660000047a10 */ /* 0x000fc60007ffe0ff */
[C---:B------:R-:W-:Y:S01]  /*8f060*/  IMAD.WIDE R18, R0.reuse, 0x2, R10 ;  /* 0x0000000200127825 */ /* 0x040fe200078e020a */
[----:B------:R0:W-:Y:S03]  /*8f070*/  @P0 STG.E.U16 [R12.64], R15 ;  /* 0x0000000f0c000986 */ /* 0x0001e6000c101506 */
[C---:B------:R-:W-:Y:S01]  /*8f080*/  IMAD.WIDE R16, R0.reuse, 0x2, R2 ;  /* 0x0000000200107825 */ /* 0x040fe200078e0202 */
[----:B------:R1:W-:Y:S03]  /*8f090*/  @P1 STG.E.U16 [R18.64], R27 ;  /* 0x0000001b12001986 */ /* 0x0003e6000c101506 */
[----:B0-----:R-:W-:Y:S01]  /*8f0a0*/  IMAD.WIDE R12, R0, 0x2, R8 ;  /* 0x00000002000c7825 */ /* 0x001fe200078e0208 */
[----:B------:R-:W3:Y:S03]  /*8f0b0*/  LDL.LU R15, [R1+0x3b4] ;  /* 0x0003b400010f7983 */ /* 0x000ee60000300800 */
[----:B-1----:R-:W-:Y:S01]  /*8f0c0*/  IMAD.WIDE R18, R4, 0x2, R20 ;  /* 0x0000000204127825 */ /* 0x002fe200078e0214 */
[----:B--2---:R-:W-:Y:S01]  /*8f0d0*/  @P4 STG.E.U16 [R12.64], R7 ;  /* 0x000000070c004986 */ /* 0x004fe2000c101506 */
[----:B------:R-:W-:-:S03]  /*8f0e0*/  ISETP.GE.AND P1, PT, R6, c[0x0][0x17c], PT ;  /* 0x00005f0006007a0c */ /* 0x000fc60003f26270 */
[----:B------:R-:W-:Y:S04]  /*8f0f0*/  @P5 STG.E.U16 [R16.64], R5 ;  /* 0x0000000510005986 */ /* 0x000fe8000c101506 */
[----:B------:R-:W2:Y:S04]  /*8f100*/  LDL.LU R6, [R1+0x24a4] ;  /* 0x0024a40001067983 */ /* 0x000ea80000300800 */
[----:B------:R0:W-:Y:S04]  /*8f110*/  @P6 STG.E.U16 [R18.64], R22 ;  /* 0x0000001612006986 */ /* 0x0001e8000c101506 */
[----:B0-----:R-:W4:Y:S01]  /*8f120*/  LDL.LU R19, [R1+0x3d4] ;  /* 0x0003d40001137983 */ /* 0x001f220000300800 */
[----:B------:R-:W-:-:S03]  /*8f130*/  PRMT R0, R27, 0x7632, R0 ;  /* 0x000076321b007816 */ /* 0x000fc60000000000 */
[----:B------:R-:W3:Y:S04]  /*8f140*/  LDL.LU R25, [R1+0x3c4] ;  /* 0x0003c40001197983 */ /* 0x000ee80000300800 */
[----:B------:R-:W3:Y:S01]  /*8f150*/  LDL.LU R27, [R1+0x3a4] ;  /* 0x0003a400011b7983 */ /* 0x000ee20000300800 */
[----:B------:R-:W-:Y:S02]  /*8f160*/  ISETP.LT.AND P0, PT, R29, c[0x0][0x178], !P2 ;  /* 0x00005e001d007a0c */ /* 0x000fe40005701270 */
[----:B------:R-:W-:Y:S01]  /*8f170*/  ISETP.LT.AND P4, PT, R28, c[0x0][0x178], !P2 ;  /* 0x00005e001c007a0c */ /* 0x000fe20005781270 */
[----:B------:R-:W-:Y:S01]  /*8f180*/  IMAD.WIDE R12, R4, 0x2, R10 ;  /* 0x00000002040c7825 */ /* 0x000fe200078e020a */
[----:B------:R-:W-:Y:S02]  /*8f190*/  ISETP.LT.AND P2, PT, R14, c[0x0][0x178], !P2 ;  /* 0x00005e000e007a0c */ /* 0x000fe40005741270 */
[----:B------:R-:W-:Y:S01]  /*8f1a0*/  ISETP.LT.AND P5, PT, R26, c[0x0][0x178], !P3 ;  /* 0x00005e001a007a0c */ /* 0x000fe20005fa1270 */
[----:B------:R-:W-:Y:S01]  /*8f1b0*/  IMAD.WIDE R16, R4, 0x2, R8 ;  /* 0x0000000204107825 */ /* 0x000fe200078e0208 */
[----:B------:R-:W-:-:S02]  /*8f1c0*/  PRMT R5, R7, 0x7632, R5 ;  /* 0x0000763207057816 */ /* 0x000fc40000000005 */
[----:B------:R-:W-:Y:S01]  /*8f1d0*/  ISETP.LT.AND P6, PT, R29, c[0x0][0x178], !P3 ;  /* 0x00005e001d007a0c */ /* 0x000fe20005fc1270 */
[----:B------:R-:W3:Y:S04]  /*8f1e0*/  LDL.LU R7, [R1+0x68] ;  /* 0x0000680001077983 */ /* 0x000ee80000300800 */
[----:B------:R0:W-:Y:S01]  /*8f1f0*/  @P0 STG.E.U16 [R12.64], R0 ;  /* 0x000000000c000986 */ /* 0x0001e2000c101506 */
[----:B------:R-:W-:-:S03]  /*8f200*/  PRMT R18, R5, 0x7632, R18 ;  /* 0x0000763205127816 */ /* 0x000fc60000000012 */
[----:B------:R1:W-:Y:S01]  /*8f210*/  @P4 STG.E.U16 [R16.64], R5 ;  /* 0x0000000510004986 */ /* 0x0003e2000c101506 */
[C---:B0-----:R-:W-:Y:S01]  /*8f220*/  IADD3 R0, R4.reuse, c[0x0][0x198], RZ ;  /* 0x0000660004007a10 */ /* 0x041fe20007ffe0ff */
[----:B-1----:R-:W-:-:S04]  /*8f230*/  IMAD.WIDE R4, R4, 0x2, R2 ;  /* 0x0000000204047825 */ /* 0x002fc800078e0202 */
[C---:B------:R-:W-:Y:S01]  /*8f240*/  IMAD.WIDE R12, R0.reuse, 0x2, R20 ;  /* 0x00000002000c7825 */ /* 0x040fe200078e0214 */
[----:B------:R0:W-:Y:S03]  /*8f250*/  @P2 STG.E.U16 [R4.64], R18 ;  /* 0x0000001204002986 */ /* 0x0001e6000c101506 */
[----:B------:R-:W-:Y:S01]  /*8f260*/  IMAD.WIDE R16, R0, 0x2, R10 ;  /* 0x0000000200107825 */ /* 0x000fe200078e020a */
[----:B------:R-:W-:Y:S02]  /*8f270*/  ISETP.LT.AND P4, PT, R28, c[0x0][0x178], !P3 ;  /* 0x00005e001c007a0c */ /* 0x000fe40005f81270 */
[----:B------:R-:W-:Y:S01]  /*8f280*/  ISETP.LT.AND P3, PT, R14, c[0x0][0x178], !P3 ;  /* 0x00005e000e007a0c */ /* 0x000fe20005f61270 */
[C---:B0-----:R-:W-:Y:S01]  /*8f290*/  IMAD.WIDE R4, R0.reuse, 0x2, R8 ;  /* 0x0000000200047825 */ /* 0x041fe200078e0208 */
[----:B------:R-:W-:Y:S02]  /*8f2a0*/  IADD3 R18, R0, c[0x0][0x198], RZ ;  /* 0x0000660000127a10 */ /* 0x000fe40007ffe0ff */
[----:B--2---:R-:W-:-:S02]  /*8f2b0*/  ISETP.GE.AND P0, PT, R6, c[0x0][0x17c], PT ;  /* 0x00005f0006007a0c */ /* 0x004fc40003f06270 */
[----:B------:R-:W2:Y:S04]  /*8f2c0*/  LDL.LU R6, [R1+0x28] ;  /* 0x0000280001067983 */ /* 0x000ea80000300800 */
[----:B----4-:R-:W-:Y:S04]  /*8f2d0*/  @P5 STG.E.U16 [R12.64], R19 ;  /* 0x000000130c005986 */ /* 0x010fe8000c101506 */
[----:B---3--:R0:W-:Y:S04]  /*8f2e0*/  @P6 STG.E.U16 [R16.64], R15 ;  /* 0x0000000f10006986 */ /* 0x0081e8000c101506 */
[----:B0-----:R-:W3:Y:S01]  /*8f2f0*/  LDL.LU R17, [R1+0x24a8] ;  /* 0x0024a80001117983 */ /* 0x001ee20000300800 */
[----:B------:R-:W-:Y:S01]  /*8f300*/  IMAD.WIDE R12, R0, 0x2, R2 ;  /* 0x00000002000c7825 */ /* 0x000fe200078e0202 */
[----:B------:R-:W-:-:S02]  /*8f310*/  PRMT R0, R19, 0x7632, R0 ;  /* 0x0000763213007816 */ /* 0x000fc40000000000 */
[----:B------:R-:W4:Y:S04]  /*8f320*/  LDL.LU R19, [R1+0x24ac] ;  /* 0x0024ac0001137983 */ /* 0x000f280000300800 */
[----:B------:R-:W-:Y:S04]  /*8f330*/  @P4 STG.E.U16 [R4.64], R25 ;  /* 0x0000001904004986 */ /* 0x000fe8000c101506 */
[----:B------:R0:W-:Y:S02]  /*8f340*/  @P3 STG.E.U16 [R12.64], R27 ;  /* 0x0000001b0c003986 */ /* 0x0001e4000c101506 */
[----:B0-----:R-:W-:-:S02]  /*8f350*/  PRMT R12, R15, 0x7632, R12 ;  /* 0x000076320f0c7816 */ /* 0x001fc4000000000c */
[----:B------:R-:W4:Y:S01]  /*8f360*/  LDL.LU R15, [R1+0x24b0] ;  /* 0x0024b000010f7983 */ /* 0x000f220000300800 */
[----:B------:R-:W-:Y:S02]  /*8f370*/  ISETP.LT.AND P5, PT, R26, c[0x0][0x178], !P1 ;  /* 0x00005e001a007a0c */ /* 0x000fe40004fa1270 */
[C---:B------:R-:W-:Y:S02]  /*8f380*/  ISETP.LT.AND P2, PT, R29.reuse, c[0x0][0x178], !P1 ;  /* 0x00005e001d007a0c */ /* 0x040fe40004f41270 */
[----:B------:R-:W-:Y:S01]  /*8f390*/  ISETP.LT.AND P3, PT, R28, c[0x0][0x178], !P1 ;  /* 0x00005e001c007a0c */ /* 0x000fe20004f61270 */
[----:B------:R-:W-:Y:S01]  /*8f3a0*/  IMAD.WIDE R4, R18, 0x2, R10 ;  /* 0x0000000212047825 */ /* 0x000fe200078e020a */
[----:B------:R-:W-:Y:S02]  /*8f3b0*/  ISETP.LT.AND P1, PT, R14, c[0x0][0x178], !P1 ;  /* 0x00005e000e007a0c */ /* 0x000fe40004f21270 */
[----:B------:R-:W-:Y:S02]  /*8f3c0*/  ISETP.LT.AND P4, PT, R29, c[0x0][0x178], !P0 ;  /* 0x00005e001d007a0c */ /* 0x000fe40004781270 */
[----:B------:R-:W-:-:S02]  /*8f3d0*/  PRMT R22, R25, 0x7632, R22 ;  /* 0x0000763219167816 */ /* 0x000fc40000000016 */
[----:B------:R-:W-:Y:S02]  /*8f3e0*/  PRMT R23, R27, 0x7632, R23 ;  /* 0x000076321b177816 */ /* 0x000fe40000000017 */
[----:B--2---:R-:W-:Y:S02]  /*8f3f0*/  PRMT R24, R6, 0x7632, R24 ;  /* 0x0000763206187816 */ /* 0x004fe40000000018 */
[----:B---3--:R-:W-:Y:S01]  /*8f400*/  ISETP.GE.AND P6, PT, R17, c[0x0][0x17c], PT ;  /* 0x00005f0011007a0c */ /* 0x008fe20003fc6270 */
[----:B------:R-:W-:-:S05]  /*8f410*/  IMAD.WIDE R16, R18, 0x2, R20 ;  /* 0x0000000212107825 */ /* 0x000fca00078e0214 */
[----:B------:R0:W-:Y:S01]  /*8f420*/  @P5 STG.E.U16 [R16.64], R0 ;  /* 0x0000000010005986 */ /* 0x0001e2000c101506 */
[----:B------:R-:W-:-:S03]  /*8f430*/  ISETP.LT.AND P5, PT, R26, c[0x0][0x178], !P0 ;  /* 0x00005e001a007a0c */ /* 0x000fc600047a1270 */
[----:B------:R1:W-:Y:S01]  /*8f440*/  @P2 STG.E.U16 [R4.64], R12 ;  /* 0x0000000c04002986 */ /* 0x0003e2000c101506 */
[C---:B0-----:R-:W-:Y:S01]  /*8f450*/  IADD3 R0, R18.reuse, c[0x0][0x198], RZ ;  /* 0x0000660012007a10 */ /* 0x041fe20007ffe0ff */
[----:B-1----:R-:W-:-:S04]  /*8f460*/  IMAD.WIDE R4, R18, 0x2, R8 ;  /* 0x0000000212047825 */ /* 0x002fc800078e0208 */
[----:B------:R-:W-:Y:S01]  /*8f470*/  IMAD.WIDE R12, R18, 0x2, R2 ;  /* 0x00000002120c7825 */ /* 0x000fe200078e0202 */
[----:B------:R-:W-:Y:S03]  /*8f480*/  @P3 STG.E.U16 [R4.64], R22 ;  /* 0x0000001604003986 */ /* 0x000fe6000c101506 */
[C---:B------:R-:W-:Y:S01]  /*8f490*/  IMAD.WIDE R16, R0.reuse, 0x2, R20 ;  /* 0x0000000200107825 */ /* 0x040fe200078e0214 */
[----:B------:R0:W-:Y:S01]  /*8f4a0*/  @P1 STG.E.U16 [R12.64], R23 ;  /* 0x000000170c001986 */ /* 0x0001e2000c101506 */
[----:B----4-:R-:W-:Y:S02]  /*8f4b0*/  ISETP.GE.AND P2, PT, R19, c[0x0][0x17c], PT ;  /* 0x00005f0013007a0c */ /* 0x010fe40003f46270 */
[----:B------:R-:W-:Y:S01]  /*8f4c0*/  IMAD.WIDE R18, R0, 0x2, R10 ;  /* 0x0000000200127825 */ /* 0x000fe200078e020a */
[----:B------:R1:W-:Y:S01]  /*8f4d0*/  @P5 STG.E.U16 [R16.64], R7 ;  /* 0x0000000710005986 */ /* 0x0003e2000c101506 */
[----:B------:R-:W-:-:S02]  /*8f4e0*/  ISETP.LT.AND P5, PT, R28, c[0x0][0x178], !P0 ;  /* 0x00005e001c007a0c */ /* 0x000fc400047a1270 */
[----:B------:R-:W-:Y:S02]  /*8f4f0*/  ISETP.LT.AND P0, PT, R14, c[0x0][0x178], !P0 ;  /* 0x00005e000e007a0c */ /* 0x000fe40004701270 */
[----:B------:R-:W2:Y:S01]  /*8f500*/  LDL.LU R14, [R1+0x2674] ;  /* 0x00267400010e7983 */ /* 0x000ea20000300800 */
[----:B------:R-:W-:Y:S02]  /*8f510*/  ISETP.GE.AND P1, PT, R15, c[0x0][0x17c], PT ;  /* 0x00005f000f007a0c */ /* 0x000fe40003f26270 */
[----:B0-----:R-:W-:Y:S01]  /*8f520*/  PRMT R23, R7, 0x7632, R23 ;  /* 0x0000763207177816 */ /* 0x001fe20000000017 */
[----:B------:R0:W-:Y:S04]  /*8f530*/  @P4 STG.E.U16 [R18.64], R6 ;  /* 0x0000000612004986 */ /* 0x0001e8000c101506 */
[----:B-1----:R-:W3:Y:S01]  /*8f540*/  LDL.LU R7, [R1+0x78] ;  /* 0x0000780001077983 */ /* 0x002ee20000300800 */
[----:B------:R-:W-:-:S03]  /*8f550*/  IADD3 R22, R0, c[0x0][0x198], RZ ;  /* 0x0000660000167a10 */ /* 0x000fc60007ffe0ff */
[----:B------:R-:W4:Y:S01]  /*8f560*/  LDL.LU R15, [R1+0x48] ;  /* 0x00004800010f7983 */ /* 0x000f220000300800 */
[----:B------:R-:W-:-:S03]  /*8f570*/  IMAD.WIDE R4, R0, 0x2, R8 ;  /* 0x0000000200047825 */ /* 0x000fc600078e0208 */
[----:B------:R-:W2:Y:S01]  /*8f580*/  LDL.LU R27, [R1+0x24b4] ;  /* 0x0024b400011b7983 */ /* 0x000ea20000300800 */
[----:B------:R-:W-:-:S03]  /*8f590*/  IMAD.WIDE R12, R0, 0x2, R2 ;  /* 0x00000002000c7825 */ /* 0x000fc600078e0202 */
[----:B0-----:R-:W2:Y:S04]  /*8f5a0*/  LDL.LU R6, [R1+0x38] ;  /* 0x0000380001067983 */ /* 0x001ea80000300800 */
[----:B------:R-:W2:Y:S04]  /*8f5b0*/  LDL.LU R25, [R1+0x8] ;  /* 0x0000080001197983 */ /* 0x000ea80000300800 */
[----:B------:R-:W2:Y:S01]  /*8f5c0*/  LDL.LU R0, [R1+0x18] ;  /* 0x0000180001007983 */ /* 0x000ea20000300800 */
[----:B------:R-:W-:Y:S01]  /*8f5d0*/  ISETP.LT.AND P3, PT, R26, c[0x0][0x178], !P6 ;  /* 0x00005e001a007a0c */ /* 0x000fe20007761270 */
[----:B------:R-:W-:-:S02]  /*8f5e0*/  IMAD.WIDE R16, R22, 0x2, R20 ;  /* 0x0000000216107825 */ /* 0x000fc400078e0214 */
[----:B------:R-:W-:Y:S01]  /*8f5f0*/  STL [R1+0x2630], R23 ;  /* 0x0026301701007387 */ /* 0x000fe20000100800 */
[----:B------:R-:W-:Y:S01]  /*8f600*/  ISETP.LT.AND P4, PT, R29, c[0x0][0x178], !P6 ;  /* 0x00005e001d007a0c */ /* 0x000fe20007781270 */
[----:B------:R-:W-:Y:S02]  /*8f610*/  IMAD.WIDE R18, R22, 0x2, R10 ;  /* 0x0000000216127825 */ /* 0x000fe400078e020a */
[----:B--2---:R-:W-:Y:S04]  /*8f620*/  @P5 STG.E.U16 [R4.64], R0 ;  /* 0x0000000004005986 */ /* 0x004fe8000c101506 */
[----:B------:R-:W-:Y:S04]  /*8f630*/  @P0 STG.E.U16 [R12.64], R14 ;  /* 0x0000000e0c000986 */ /* 0x000fe8000c101506 */
[----:B------:R0:W-:Y:S04]  /*8f640*/  @P3 STG.E.U16 [R16.64], R23 ;  /* 0x0000001710003986 */ /* 0x0001e8000c101506 */
[----:B0-----:R-:W2:Y:S04]  /*8f650*/  LDL R23, [R1+0xfdc] ;  /* 0x000fdc0001177983 */ /* 0x001ea80000100800 */
[----:B------:R0:W-:Y:S01]  /*8f660*/  @P4 STG.E.U16 [R18.64], R24 ;  /* 0x0000001812004986 */ /* 0x0001e2000c101506 */
[----:B------:R-:W-:-:S03]  /*8f670*/  ISETP.GE.AND P4, PT, R27, c[0x0][0x17c], PT ;  /* 0x00005f001b007a0c */ /* 0x000fc60003f86270 */
[----:B------:R-:W4:Y:S04]  /*8f680*/  LDL.LU R27, [R1+0x24b8] ;  /* 0x0024b800011b7983 */ /* 0x000f280000300800 */
[----:B0-----:R-:W4:Y:S01]  /*8f690*/  LDL.LU R24, [R1+0x24bc] ;  /* 0x0024bc0001187983 */ /* 0x001f220000300800 */
[----:B------:R-:W-:Y:S01]  /*8f6a0*/  ISETP.LT.AND P5, PT, R28, c[0x0][0x178], !P6 ;  /* 0x00005e001c007a0c */ /* 0x000fe200077a1270 */
[----:B------:R-:W-:Y:S01]  /*8f6b0*/  IMAD.WIDE R4, R22, 0x2, R8 ;  /* 0x0000000216047825 */ /* 0x000fe200078e0208 */
[----:B------:R-:W-:Y:S01]  /*8f6c0*/  PRMT R16, R0, 0x7632, R16 ;  /* 0x0000763200107816 */ /* 0x000fe20000000010 */
[----:B------:R-:W4:Y:S01]  /*8f6d0*/  LDL.LU R19, [R1+0x98] ;  /* 0x0000980001137983 */ /* 0x000f220000300800 */
[----:B------:R-:W-:Y:S01]  /*8f6e0*/  ISETP.LT.AND P0, PT, R26, c[0x0][0x178], !P2 ;  /* 0x00005e001a007a0c */ /* 0x000fe20005701270 */
[----:B------:R-:W-:Y:S01]  /*8f6f0*/  IMAD.WIDE R12, R22, 0x2, R2 ;  /* 0x00000002160c7825 */ /* 0x000fe200078e0202 */
[----:B------:R-:W-:-:S02]  /*8f700*/  ISETP.LT.AND P3, PT, R29, c[0x0][0x178], !P2 ;  /* 0x00005e001d007a0c */ /* 0x000fc40005761270 */
[----:B------:R-:W-:Y:S02]  /*8f710*/  PRMT R14, R14, 0x7632, R14 ;  /* 0x000076320e0e7816 */ /* 0x000fe4000000000e */
[----:B------:R-:W-:-:S03]  /*8f720*/  IADD3 R0, R22, c[0x0][0x198], RZ ;  /* 0x0000660016007a10 */ /* 0x000fc60007ffe0ff */
[----:B------:R0:W-:Y:S01]  /*8f730*/  @P5 STG.E.U16 [R4.64], R16 ;  /* 0x0000001004005986 */ /* 0x0001e2000c101506 */
[----:B------:R-:W-:Y:S02]  /*8f740*/  ISETP.LT.AND P5, PT, R28, c[0x0][0x178], !P2 ;  /* 0x00005e001c007a0c */ /* 0x000fe400057a1270 */
[----:B---3--:R-:W-:Y:S01]  /*8f750*/  PRMT R18, R7, 0x7632, R18 ;  /* 0x0000763207127816 */ /* 0x008fe20000000012 */
[----:B0-----:R-:W-:-:S04]  /*8f760*/  IMAD.WIDE R4, R0, 0x2, R20 ;  /* 0x0000000200047825 */ /* 0x001fc800078e0214 */
[----:B------:R-:W-:Y:S01]  /*8f770*/  IMAD.WIDE R16, R0, 0x2, R10 ;  /* 0x0000000200107825 */ /* 0x000fe200078e020a */
[C---:B--2---:R-:W-:Y:S02]  /*8f780*/  ISETP.LT.AND P6, PT, R23.reuse, c[0x0][0x178], !P6 ;  /* 0x00005e0017007a0c */ /* 0x044fe400077c1270 */
[----:B------:R-:W-:-:S11]  /*8f790*/  ISETP.LT.AND P2, PT, R23, c[0x0][0x178], !P2 ;  /* 0x00005e0017007a0c */ /* 0x000fd60005741270 */
[----:B------:R0:W-:Y:S01]  /*8f7a0*/  @P6 STG.E.U16 [R12.64], R14 ;  /* 0x0000000e0c006986 */ /* 0x0001e2000c101506 */
[----:B------:R-:W-:-:S03]  /*8f7b0*/  ISETP.LT.AND P6, PT, R26, c[0x0][0x178], !P1 ;  /* 0x00005e001a007a0c */ /* 0x000fc60004fc1270 */
[----:B------:R1:W-:Y:S04]  /*8f7c0*/  @P0 STG.E.U16 [R4.64], R7 ;  /* 0x0000000704000986 */ /* 0x0003e8000c101506 */
[----:B----4-:R2:W-:Y:S01]  /*8f7d0*/  @P3 STG.E.U16 [R16.64], R15 ;  /* 0x0000000f10003986 */ /* 0x0105e2000c101506 */
[C---:B0-----:R-:W-:Y:S01]  /*8f7e0*/  IADD3 R14, R0.reuse, c[0x0][0x198], RZ ;  /* 0x00006600000e7a10 */ /* 0x041fe20007ffe0ff */
[C---:B------:R-:W-:Y:S02]  /*8f7f0*/  IMAD.WIDE R12, R0.reuse, 0x2, R2 ;  /* 0x00000002000c7825 */ /* 0x040fe400078e0202 */
[----:B-1----:R-:W3:Y:S02]  /*8f800*/  LDL.LU R7, [R1+0x88] ;  /* 0x0000880001077983 */ /* 0x002ee40000300800 */
[----:B------:R-:W-:-:S04]  /*8f810*/  IMAD.WIDE R4, R0, 0x2, R8 ;  /* 0x0000000200047825 */ /* 0x000fc800078e0208 */
[----:B--2---:R-:W-:Y:S01]  /*8f820*/  IMAD.WIDE R16, R14, 0x2, R20 ;  /* 0x000000020e107825 */ /* 0x004fe200078e0214 */
[----:B------:R0:W-:Y:S01]  /*8f830*/  @P5 STG.E.U16 [R4.64], R6 ;  /* 0x0000000604005986 */ /* 0x0001e2000c101506 */
[----:B------:R-:W-:Y:S02]  /*8f840*/  ISETP.GE.AND P3, PT, R27, c[0x0][0x17c], PT ;  /* 0x00005f001b007a0c */ /* 0x000fe40003f66270 */
[----:B------:R-:W-:Y:S01]  /*8f850*/  ISETP.LT.AND P0, PT, R29, c[0x0][0x178], !P1 ;  /* 0x00005e001d007a0c */ /* 0x000fe20004f01270 */
[----:B------:R-:W-:Y:S01]  /*8f860*/  @P2 STG.E.U16 [R12.64], R25 ;  /* 0x000000190c002986 */ /* 0x000fe2000c101506 */
[----:B------:R-:W-:-:S03]  /*8f870*/  PRMT R0, R15, 0x7632, R0 ;  /* 0x000076320f007816 */ /* 0x000fc60000000000 */
[----:B------:R-:W2:Y:S04]  /*8f880*/  LDL.LU R27, [R1+0x58] ;  /* 0x00005800011b7983 */ /* 0x000ea80000300800 */
[----:B------:R1:W-:Y:S04]  /*8f890*/  @P6 STG.E.U16 [R16.64], R18 ;  /* 0x0000001210006986 */ /* 0x0003e8000c101506 */
[----:B------:R-:W4:Y:S01]  /*8f8a0*/  LDL.LU R15, [R1+0x2670] ;  /* 0x00267000010f7983 */ /* 0x000f220000300800 */
[----:B0-----:R-:W-:Y:S01]  /*8f8b0*/  IMAD.WIDE R4, R14, 0x2, R10 ;  /* 0x000000020e047825 */ /* 0x001fe200078e020a */
[----:B-1----:R-:W-:-:S02]  /*8f8c0*/  PRMT R16, R6, 0x7632, R16 ;  /* 0x0000763206107816 */ /* 0x002fc40000000010 */
[----:B------:R-:W4:Y:S04]  /*8f8d0*/  LDL.LU R6, [R1+0x266c] ;  /* 0x00266c0001067983 */ /* 0x000f280000300800 */
[----:B------:R0:W-:Y:S01]  /*8f8e0*/  @P0 STG.E.U16 [R4.64], R0 ;  /* 0x0000000004000986 */ /* 0x0001e2000c101506 */
[----:B------:R-:W-:-:S03]  /*8f8f0*/  ISETP.GE.AND P0, PT, R24, c[0x0][0x17c], PT ;  /* 0x00005f0018007a0c */ /* 0x000fc60003f06270 */
[----:B------:R-:W4:Y:S01]  /*8f900*/  LDL.LU R24, [R1+0x24c0] ;  /* 0x0024c00001187983 */ /* 0x000f220000300800 */
[----:B------:R-:W-:Y:S01]  /*8f910*/  ISETP.LT.AND P5, PT, R28, c[0x0][0x178], !P1 ;  /* 0x00005e001c007a0c */ /* 0x000fe20004fa1270 */
[----:B------:R-:W-:Y:S01]  /*8f920*/  IMAD.WIDE R12, R14, 0x2, R8 ;  /* 0x000000020e0c7825 */ /* 0x000fe200078e0208 */
[----:B------:R-:W-:Y:S02]  /*8f930*/  ISETP.LT.AND P1, PT, R23, c[0x0][0x178], !P1 ;  /* 0x00005e0017007a0c */ /* 0x000fe40004f21270 */
[----:B------:R-:W-:Y:S02]  /*8f940*/  ISETP.LT.AND P6, PT, R26, c[0x0][0x178], !P4 ;  /* 0x00005e001a007a0c */ /* 0x000fe400067c1270 */
[C---:B0-----:R-:W-:Y:S02]  /*8f950*/  IADD3 R0, R14.reuse, c[0x0][0x198], RZ ;  /* 0x000066000e007a10 */ /* 0x041fe40007ffe0ff */
[----:B------:R-:W-:Y:S01]  /*8f960*/  ISETP.LT.AND P2, PT, R29, c[0x0][0x178], !P4 ;  /* 0x00005e001d007a0c */ /* 0x000fe20006741270 */
[----:B------:R-:W-:Y:S01]  /*8f970*/  IMAD.WIDE R4, R14, 0x2, R2 ;  /* 0x000000020e047825 */ /* 0x000fe200078e0202 */
[----:B------:R-:W-:-:S03]  /*8f980*/  PRMT R18, R25, 0x7632, R18 ;  /* 0x0000763219127816 */ /* 0x000fc60000000012 */
[----:B------:R0:W-:Y:S01]  /*8f990*/  @P5 STG.E.U16 [R12.64], R16 ;  /* 0x000000100c005986 */ /* 0x0001e2000c101506 */
[----:B------:R-:W-:Y:S02]  /*8f9a0*/  ISETP.LT.AND P5, PT, R28, c[0x0][0x178], !P4 ;  /* 0x00005e001c007a0c */ /* 0x000fe400067a1270 */
[----:B------:R-:W-:Y:S01]  /*8f9b0*/  ISETP.LT.AND P4, PT, R23, c[0x0][0x178], !P4 ;  /* 0x00005e0017007a0c */ /* 0x000fe20006781270 */
[----:B------:R1:W-:Y:S01]  /*8f9c0*/  @P1 STG.E.U16 [R4.64], R18 ;  /* 0x0000001204001986 */ /* 0x0003e2000c101506 */
[----:B------:R-:W-:Y:S02]  /*8f9d0*/  ISETP.LT.AND P1, PT, R29, c[0x0][0x178], !P3 ;  /* 0x00005e001d007a0c */ /* 0x000fe40005f21270 */
[C---:B------:R-:W-:Y:S01]  /*8f9e0*/  IADD3 R14, R0.reuse, c[0x0][0x198], RZ ;  /* 0x00006600000e7a10 */ /* 0x040fe20007ffe0ff */
[----:B------:R-:W4:Y:S01]  /*8f9f0*/  LDL.LU R25, [R1+0x3b8] ;  /* 0x0003b80001197983 */ /* 0x000f220000300800 */
[----:B0-----:R-:W-:-:S04]  /*8fa00*/  IMAD.WIDE R12, R0, 0x2, R20 ;  /* 0x00000002000c7825 */ /* 0x001fc800078e0214 */
[----:B------:R-:W-:Y:S01]  /*8fa10*/  IMAD.WIDE R16, R0, 0x2, R10 ;  /* 0x0000000200107825 */ /* 0x000fe200078e020a */
[----:B------:R0:W-:Y:S01]  /*8fa20*/  @P6 STG.E.U16 [R12.64], R19 ;  /* 0x000000130c006986 */ /* 0x0001e2000c101506 */
[----:B------:R-:W-:Y:S02]  /*8fa30*/  ISETP.LT.AND P6, PT, R26, c[0x0][0x178], !P3 ;  /* 0x00005e001a007a0c */ /* 0x000fe40005fc1270 */
[C---:B-1----:R-:W-:Y:S01]  /*8fa40*/  IMAD.WIDE R4, R0.reuse, 0x2, R8 ;  /* 0x0000000200047825 */ /* 0x042fe200078e0208 */
[----:B------:R-:W4:Y:S03]  /*8fa50*/  LDL.LU R18, [R1+0x24c4] ;  /* 0x0024c40001127983 */ /* 0x000f260000300800 */
[----:B0-----:R-:W-:Y:S01]  /*8fa60*/  IMAD.WIDE R12, R0, 0x2, R2 ;  /* 0x00000002000c7825 */ /* 0x001fe200078e0202 */
[----:B------:R-:W-:Y:S01]  /*8fa70*/  PRMT R0, R19, 0x7632, R0 ;  /* 0x0000763213007816 */ /* 0x000fe20000000000 */
[----:B---3--:R0:W-:Y:S04]  /*8fa80*/  @P2 STG.E.U16 [R16.64], R7 ;  /* 0x0000000710002986 */ /* 0x0081e8000c101506 */
[----:B--2---:R1:W-:Y:S01]  /*8fa90*/  @P5 STG.E.U16 [R4.64], R27 ;  /* 0x0000001b04005986 */ /* 0x0043e2000c101506 */
[----:B0-----:R-:W-:-:S04]  /*8faa0*/  IMAD.WIDE R16, R14, 0x2, R20 ;  /* 0x000000020e107825 */ /* 0x001fc800078e0214 */
[----:B-1----:R-:W-:Y:S01]  /*8fab0*/  IMAD.WIDE R4, R14, 0x2, R10 ;  /* 0x000000020e047825 */ /* 0x002fe200078e020a */
[----:B----4-:R0:W-:Y:S01]  /*8fac0*/  @P4 STG.E.U16 [R12.64], R6 ;  /* 0x000000060c004986 */ /* 0x0101e2000c101506 */
[----:B------:R-:W-:-:S03]  /*8fad0*/  ISETP.LT.AND P4, PT, R28, c[0x0][0x178], !P3 ;  /* 0x00005e001c007a0c */ /* 0x000fc60005f81270 */
[----:B------:R-:W-:Y:S01]  /*8fae0*/  @P6 STG.E.U16 [R16.64], R0 ;  /* 0x0000000010006986 */ /* 0x000fe2000c101506 */
[----:B0-----:R-:W-:-:S03]  /*8faf0*/  PRMT R6, R7, 0x7632, R6 ;  /* 0x0000763207067816 */ /* 0x001fc60000000006 */
[----:B------:R-:W2:Y:S04]  /*8fb00*/  LDL.LU R7, [R1+0x3c8] ;  /* 0x0003c80001077983 */ /* 0x000ea80000300800 */
[----:B------:R0:W-:Y:S01]  /*8fb10*/  @P1 STG.E.U16 [R4.64], R6 ;  /* 0x0000000604001986 */ /* 0x0001e2000c101506 */
[----:B------:R-:W-:Y:S02]  /*8fb20*/  ISETP.GE.AND P2, PT, R24, c[0x0][0x17c], PT ;  /* 0x00005f0018007a0c */ /* 0x000fe40003f46270 */
[----:B0-----:R-:W-:Y:S01]  /*8fb30*/  PRMT R6, R27, 0x7632, R6 ;  /* 0x000076321b067816 */ /* 0x001fe20000000006 */
[----:B------:R-:W-:Y:S01]  /*8fb40*/  IMAD.WIDE R4, R14, 0x2, R8 ;  /* 0x000000020e047825 */ /* 0x000fe200078e0208 */
[----:B------:R-:W3:Y:S04]  /*8fb50*/  LDL.LU R27, [R1+0x24c8] ;  /* 0x0024c800011b7983 */ /* 0x000ee80000300800 */
[----:B------:R-:W4:Y:S04]  /*8fb60*/  LDL.LU R24, [R1+0x6c] ;  /* 0x00006c0001187983 */ /* 0x000f280000300800 */
[----:B------:R0:W-:Y:S04]  /*8fb70*/  @P4 STG.E.U16 [R4.64], R6 ;  /* 0x0000000604004986 */ /* 0x0001e8000c101506 */
[----:B0-----:R-:W2:Y:S01]  /*8fb80*/  LDL.LU R5, [R1+0x3d8] ;  /* 0x0003d80001057983 */ /* 0x001ea20000300800 */
[----:B------:R-:W-:-:S02]  /*8fb90*/  ISETP.LT.AND P3, PT, R23, c[0x0][0x178], !P3 ;  /* 0x00005e0017007a0c */ /* 0x000fc40005f61270 */
[----:B------:R-:W-:Y:S02]  /*8fba0*/  ISETP.LT.AND P6, PT, R26, c[0x0][0x178], !P0 ;  /* 0x00005e001a007a0c */ /* 0x000fe400047c1270 */
[C---:B------:R-:W-:Y:S01]  /*8fbb0*/  IADD3 R0, R14.reuse, c[0x0][0x198], RZ ;  /* 0x000066000e007a10 */ /* 0x040fe20007ffe0ff */
[----:B------:R-:W-:Y:S01]  /*8fbc0*/  IMAD.WIDE R12, R14, 0x2, R2 ;  /* 0x000000020e0c7825 */ /* 0x000fe200078e0202 */
[----:B------:R-:W-:-:S03]  /*8fbd0*/  PRMT R22, R6, 0x7632, R22 ;  /* 0x0000763206167816 */ /* 0x000fc60000000016 */
[----:B------:R-:W-:Y:S01]  /*8fbe0*/  IMAD.WIDE R16, R0, 0x2, R20 ;  /* 0x0000000200107825 */ /* 0x000fe200078e0214 */
[----:B------:R-:W-:-:S03]  /*8fbf0*/  ISETP.LT.AND P5, PT, R29, c[0x0][0x178], !P0 ;  /* 0x00005e001d007a0c */ /* 0x000fc600047a1270 */
[----:B------:R0:W-:Y:S01]  /*8fc00*/  @P3 STG.E.U16 [R12.64], R22 ;  /* 0x000000160c003986 */ /* 0x0001e2000c101506 */
[----:B------:R-:W-:Y:S01]  /*8fc10*/  ISETP.GE.AND P1, PT, R18, c[0x0][0x17c], PT ;  /* 0x00005f0012007a0c */ /* 0x000fe20003f26270 */
[----:B------:R-:W-:Y:S01]  /*8fc20*/  IMAD.WIDE R18, R0, 0x2, R10 ;  /* 0x0000000200127825 */ /* 0x000fe200078e020a */
[----:B0-----:R-:W-:Y:S02]  /*8fc30*/  PRMT R22, R25, 0x7632, R22 ;  /* 0x0000763219167816 */ /* 0x001fe40000000016 */
[----:B---3--:R-:W-:Y:S02]  /*8fc40*/  ISETP.GE.AND P3, PT, R27, c[0x0][0x17c], PT ;  /* 0x00005f001b007a0c */ /* 0x008fe40003f66270 */
[----:B------:R-:W3:Y:S04]  /*8fc50*/  LDL.LU R27, [R1+0x2c] ;  /* 0x00002c00011b7983 */ /* 0x000ee80000300800 */
[----:B--2---:R0:W-:Y:S01]  /*8fc60*/  @P6 STG.E.U16 [R16.64], R5 ;  /* 0x0000000510006986 */ /* 0x0041e2000c101506 */
[----:B------:R-:W-:-:S02]  /*8fc70*/  ISETP.LT.AND P6, PT, R28, c[0x0][0x178], !P0 ;  /* 0x00005e001c007a0c */ /* 0x000fc400047c1270 */
[----:B------:R-:W-:Y:S01]  /*8fc80*/  PRMT R6, R5, 0x7632, R6 ;  /* 0x0000763205067816 */ /* 0x000fe20000000006 */
[----:B------:R1:W-:Y:S01]  /*8fc90*/  @P5 STG.E.U16 [R18.64], R25 ;  /* 0x0000001912005986 */ /* 0x0003e2000c101506 */
[----:B0-----:R-:W-:-:S03]  /*8fca0*/  IMAD.WIDE R4, R0, 0x2, R8 ;  /* 0x0000000200047825 */ /* 0x001fc600078e0208 */
[----:B-1----:R-:W2:Y:S06]  /*8fcb0*/  LDL.LU R25, [R1+0x1c] ;  /* 0x00001c0001197983 */ /* 0x002eac0000300800 */
[----:B------:R0:W-:Y:S04]  /*8fcc0*/  @P6 STG.E.U16 [R4.64], R7 ;  /* 0x0000000704006986 */ /* 0x0001e8000c101506 */
[----:B0-----:R-:W2:Y:S01]  /*8fcd0*/  LDL.LU R5, [R1+0x24cc] ;  /* 0x0024cc0001057983 */ /* 0x001ea20000300800 */
[----:B------:R-:W-:-:S02]  /*8fce0*/  ISETP.LT.AND P0, PT, R23, c[0x0][0x178], !P0 ;  /* 0x00005e0017007a0c */ /* 0x000fc40004701270 */
[----:B------:R-:W-:Y:S02]  /*8fcf0*/  ISETP.LT.AND P4, PT, R26, c[0x0][0x178], !P2 ;  /* 0x00005e001a007a0c */ /* 0x000fe40005781270 */
[----:B------:R-:W-:Y:S02]  /*8fd00*/  ISETP.LT.AND P5, PT, R29, c[0x0][0x178], !P2 ;  /* 0x00005e001d007a0c */ /* 0x000fe400057a1270 */
[C---:B------:R-:W-:Y:S01]  /*8fd10*/  IADD3 R14, R0.reuse, c[0x0][0x198], RZ ;  /* 0x00006600000e7a10 */ /* 0x040fe20007ffe0ff */
[----:B------:R-:W-:-:S04]  /*8fd20*/  IMAD.WIDE R12, R0, 0x2, R2 ;  /* 0x00000002000c7825 */ /* 0x000fc800078e0202 */
[----:B------:R-:W-:-:S04]  /*8fd30*/  IMAD.WIDE R16, R14, 0x2, R20 ;  /* 0x000000020e107825 */ /* 0x000fc800078e0214 */
[----:B------:R-:W-:Y:S01]  /*8fd40*/  IMAD.WIDE R18, R14, 0x2, R10 ;  /* 0x000000020e127825 */ /* 0x000fe200078e020a */
[----:B------:R-:W-:Y:S01]  /*8fd50*/  @P0 STG.E.U16 [R12.64], R15 ;  /* 0x0000000f0c000986 */ /* 0x000fe2000c101506 */
[----:B------:R-:W-:-:S03]  /*8fd60*/  PRMT R0, R15, 0x7632, R0 ;  /* 0x000076320f007816 */ /* 0x000fc60000000000 */
[----:B------:R0:W-:Y:S04]  /*8fd70*/  @P4 STG.E.U16 [R16.64], R6 ;  /* 0x0000000610004986 */ /* 0x0001e8000c101506 */
[----:B------:R1:W-:Y:S01]  /*8fd80*/  @P5 STG.E.U16 [R18.64], R22 ;  /* 0x0000001612005986 */ /* 0x0003e2000c101506 */
[----:B------:R-:W-:Y:S02]  /*8fd90*/  ISETP.LT.AND P6, PT, R28, c[0x0][0x178], !P2 ;  /* 0x00005e001c007a0c */ /* 0x000fe400057c1270 */
[----:B0-----:R-:W-:Y:S01]  /*8fda0*/  PRMT R16, R7, 0x7632, R16 ;  /* 0x0000763207107816 */ /* 0x001fe20000000010 */
[----:B-1----:R-:W4:Y:S04]  /*8fdb0*/  LDL.LU R22, [R1+0x24d0] ;  /* 0x0024d00001167983 */ /* 0x002f280000300800 */
[----:B------:R-:W4:Y:S04]  /*8fdc0*/  LDL.LU R7, [R1+0x2668] ;  /* 0x0026680001077983 */ /* 0x000f280000300800 */
[----:B------:R-:W4:Y:S01]  /*8fdd0*/  LDL.LU R15, [R1+0x2664] ;  /* 0x00266400010f7983 */ /* 0x000f220000300800 */
[----:B------:R-:W-:Y:S01]  /*8fde0*/  ISETP.LT.AND P2, PT, R23, c[0x0][0x178], !P2 ;  /* 0x00005e0017007a0c */ /* 0x000fe20005741270 */
[----:B------:R-:W-:Y:S01]  /*8fdf0*/  IMAD.WIDE R12, R14, 0x2, R8 ;  /* 0x000000020e0c7825 */ /* 0x000fe200078e0208 */
[----:B------:R-:W-:-:S02]  /*8fe00*/  ISETP.LT.AND P4, PT, R26, c[0x0][0x178], !P1 ;  /* 0x00005e001a007a0c */ /* 0x000fc40004f81270 */
[----:B------:R-:W-:Y:S02]  /*8fe10*/  ISETP.LT.AND P5, PT, R29, c[0x0][0x178], !P1 ;  /* 0x00005e001d007a0c */ /* 0x000fe40004fa1270 */
[----:B------:R0:W-:Y:S01]  /*8fe20*/  @P6 STG.E.U16 [R12.64], R16 ;  /* 0x000000100c006986 */ /* 0x0001e2000c101506 */
[----:B------:R-:W-:Y:S02]  /*8fe30*/  ISETP.LT.AND P6, PT, R28, c[0x0][0x178], !P1 ;  /* 0x00005e001c007a0c */ /* 0x000fe40004fc1270 */
[----:B------:R-:W-:-:S05]  /*8fe40*/  IADD3 R6, R14, c[0x0][0x198], RZ ;  /* 0x000066000e067a10 */ /* 0x000fca0007ffe0ff */
[----:B0-----:R-:W-:-:S04]  /*8fe50*/  IMAD.WIDE R12, R6, 0x2, R20 ;  /* 0x00000002060c7825 */ /* 0x001fc800078e0214 */
[----:B------:R-:W-:Y:S01]  /*8fe60*/  IMAD.WIDE R16, R6, 0x2, R10 ;  /* 0x0000000206107825 */ /* 0x000fe200078e020a */
[----:B---3--:R-:W-:Y:S02]  /*8fe70*/  PRMT R19, R27, 0x7632, R19 ;  /* 0x000076321b137816 */ /* 0x008fe40000000013 */
[----:B--2---:R-:W-:Y:S01]  /*8fe80*/  ISETP.GE.AND P0, PT, R5, c[0x0][0x17c], PT ;  /* 0x00005f0005007a0c */ /* 0x004fe20003f06270 */
[----:B------:R-:W-:-:S05]  /*8fe90*/  IMAD.WIDE R4, R14, 0x2, R2 ;  /* 0x000000020e047825 */ /* 0x000fca00078e0202 */
[----:B------:R0:W-:Y:S01]  /*8fea0*/  @P2 STG.E.U16 [R4.64], R0 ;  /* 0x0000000004002986 */ /* 0x0001e2000c101506 */
[----:B------:R-:W-:-:S03]  /*8feb0*/  IADD3 R14, R6, c[0x0][0x198], RZ ;  /* 0x00006600060e7a10 */ /* 0x000fc60007ffe0ff */
[----:B----4-:R-:W-:Y:S04]  /*8fec0*/  @P4 STG.E.U16 [R12.64], R24 ;  /* 0x000000180c004986 */ /* 0x010fe8000c101506 */
[----:B------:R1:W-:Y:S01]  /*8fed0*/  @P5 STG.E.U16 [R16.64], R27 ;  /* 0x0000001b10005986 */ /* 0x0003e2000c101506 */
[----:B0-----:R-:W-:-:S05]  /*8fee0*/  IMAD.WIDE R4, R6, 0x2, R8 ;  /* 0x0000000206047825 */ /* 0x001fca00078e0208 */
[----:B------:R0:W-:Y:S01]  /*8fef0*/  @P6 STG.E.U16 [R4.64], R25 ;  /* 0x0000001904006986 */ /* 0x0001e2000c101506 */
[----:B------:R-:W-:-:S03]  /*8ff00*/  ISETP.LT.AND P6, PT, R28, c[0x0][0x178], !P3 ;  /* 0x00005e001c007a0c */ /* 0x000fc60005fc1270 */
[----:B-1----:R-:W2:Y:S04]  /*8ff10*/  LDL.LU R27, [R1+0x7c] ;  /* 0x00007c00011b7983 */ /* 0x002ea80000300800 */
[----:B------:R-:W3:Y:S01]  /*8ff20*/  LDL.LU R28, [R1+0x4c] ;  /* 0x00004c00011c7983 */ /* 0x000ee20000300800 */
[----:B0-----:R-:W-:Y:S01]  /*8ff30*/  IMAD.WIDE R4, R6, 0x2, R2 ;  /* 0x0000000206047825 */ /* 0x001fe200078e0202 */
[----:B------:R-:W-:Y:S02]  /*8ff40*/  PRMT R6, R25, 0x7632, R6 ;  /* 0x0000763219067816 */ /* 0x000fe40000000006 */
[----:B------:R-:W4:Y:S01]  /*8ff50*/  LDL.LU R25, [R1+0x24d8] ;  /* 0x0024d80001197983 */ /* 0x000f220000300800 */
[----:B------:R-:W-:Y:S02]  /*8ff60*/  ISETP.LT.AND P1, PT, R23, c[0x0][0x178], !P1 ;  /* 0x00005e0017007a0c */ /* 0x000fe40004f21270 */
[----:B------:R-:W-:-:S02]  /*8ff70*/  ISETP.LT.AND P4, PT, R26, c[0x0][0x178], !P3 ;  /* 0x00005e001a007a0c */ /* 0x000fc40005f81270 */
[----:B------:R-:W-:Y:S01]  /*8ff80*/  ISETP.LT.AND P5, PT, R29, c[0x0][0x178], !P3 ;  /* 0x00005e001d007a0c */ /* 0x000fe20005fa1270 */
[----:B------:R-:W-:Y:S01]  /*8ff90*/  IMAD.WIDE R12, R14, 0x2, R20 ;  /* 0x000000020e0c7825 */ /* 0x000fe200078e0214 */
[----:B------:R-:W-:Y:S02]  /*8ffa0*/  PRMT R0, R24, 0x7632, R0 ;  /* 0x0000763218007816 */ /* 0x000fe40000000000 */
[----:B------:R-:W-:Y:S01]  /*8ffb0*/  ISETP.GE.AND P2, PT, R22, c[0x0][0x17c], PT ;  /* 0x00005f0016007a0c */ /* 0x000fe20003f46270 */
[----:B------:R-:W-:Y:S01]  /*8ffc0*/  IMAD.WIDE R16, R14, 0x2, R10 ;  /* 0x000000020e107825 */ /* 0x000fe200078e020a */
[----:B------:R-:W3:Y:S01]  /*8ffd0*/  LDL.LU R22, [R1+0x3c] ;  /* 0x00003c0001167983 */ /* 0x000ee20000300800 */
[----:B------:R-:W-:-:S03]  /*8ffe0*/  PRMT R18, R15, 0x7632, R18 ;  /* 0x000076320f127816 */ /* 0x000fc60000000012 */
[----:B------:R-:W3:Y:S04]  /*8fff0*/  LDL.LU R24, [R1+0xc] ;  /* 0x00000c0001187983 */ /* 0x000ee80000300800 */
[----:B------:R0:W-:Y:S04]  /*90000*/  @P1 STG.E.U16 [R4.64], R15 ;  /* 0x0000000f04001986 */ /* 0x0001e8000c101506 */
[----:B------:R-:W-:Y:S04]  /*90010*/  @P4 STG.E.U16 [R12.64], R0 ;  /* 0x000000000c004986 */ /* 0x000fe8000c101506 */
[----:B------:R-:W-:Y:S04]  /*90020*/  @P5 STG.E.U16 [R16.64], R19 ;  /* 0x0000001310005986 */ /* 0x000fe8000c101506 */
[----:B0-----:R-:W3:Y:S04]  /*90030*/  LDL.LU R15, [R1+0x24d4] ;  /* 0x0024d400010f7983 */ /* 0x001ee80000300800 */
[----:B------:R0:W-:Y:S04]  /*90040*/  STL [R1+0x2634], R19 ;  /* 0x0026341301007387 */ /* 0x0001e80000100800 */
[----:B0-----:R-:W3:Y:S01]  /*90050*/  LDL R19, [R1+0xfd8] ;  /* 0x000fd80001137983 */ /* 0x001ee20000100800 */
[----:B------:R-:W-:-:S02]  /*90060*/  ISETP.LT.AND P3, PT, R23, c[0x0][0x178], !P3 ;  /* 0x00005e0017007a0c */ /* 0x000fc40005f61270 */
[----:B------:R-:W-:Y:S01]  /*90070*/  ISETP.LT.AND P4, PT, R26, c[0x0][0x178], !P0 ;  /* 0x00005e001a007a0c */ /* 0x000fe20004781270 */
[C---:B------:R-:W-:Y:S01]  /*90080*/  IMAD.WIDE R4, R14.reuse, 0x2, R8 ;  /* 0x000000020e047825 */ /* 0x040fe200078e0208 */
[----:B------:R-:W-:-:S03]  /*90090*/  IADD3 R0, R14, c[0x0][0x198], RZ ;  /* 0x000066000e007a10 */ /* 0x000fc60007ffe0ff */
[----:B------:R-:W-:Y:S01]  /*900a0*/  IMAD.WIDE R12, R14, 0x2, R2 ;  /* 0x000000020e0c7825 */ /* 0x000fe200078e0202 */
[----:B------:R0:W-:Y:S04]  /*900b0*/  @P6 STG.E.U16 [R4.64], R6 ;  /* 0x0000000604006986 */ /* 0x0001e8000c101506 */
[----:B------:R-:W-:Y:S04]  /*900c0*/  STL [R1+0x265c], R18 ;  /* 0x00265c1201007387 */ /* 0x000fe80000100800 */
[----:B------:R1:W-:Y:S01]  /*900d0*/  @P3 STG.E.U16 [R12.64], R18 ;  /* 0x000000120c003986 */ /* 0x0003e2000c101506 */
[----:B0-----:R-:W-:Y:S01]  /*900e0*/  IMAD.WIDE R4, R0, 0x2, R20 ;  /* 0x0000000200047825 */ /* 0x001fe200078e0214 */
[----:B--2---:R-:W-:-:S04]  /*900f0*/  PRMT R6, R27, 0x7632, R6 ;  /* 0x000076321b067816 */ /* 0x004fc80000000006 */
[----:B------:R0:W-:Y:S01]  /*90100*/  @P4 STG.E.U16 [R4.64], R27 ;  /* 0x0000001b04004986 */ /* 0x0001e2000c101506 */
[----:B----4-:R-:W-:-:S03]  /*90110*/  ISETP.GE.AND P3, PT, R25, c[0x0][0x17c], PT ;  /* 0x00005f0019007a0c */ /* 0x010fc60003f66270 */
[----:B------:R-:W2:Y:S04]  /*90120*/  LDL.LU R25, [R1+0x9c] ;  /* 0x00009c0001197983 */ /* 0x000ea80000300800 */
[----:B-1----:R-:W4:Y:S04]  /*90130*/  LDL.LU R18, [R1+0x24dc] ;  /* 0x0024dc0001127983 */ /* 0x002f280000300800 */
[----:B------:R-:W4:Y:S04]  /*90140*/  LDL.LU R17, [R1+0x24e0] ;  /* 0x0024e00001117983 */ /* 0x000f280000300800 */
[----:B0-----:R-:W4:Y:S01]  /*90150*/  LDL.LU R27, [R1+0x8c] ;  /* 0x00008c00011b7983 */ /* 0x001f220000300800 */
[----:B------:R-:W-:Y:S01]  /*90160*/  ISETP.LT.AND P5, PT, R29, c[0x0][0x178], !P0 ;  /* 0x00005e001d007a0c */ /* 0x000fe200047a1270 */
[----:B------:R-:W-:Y:S01]  /*90170*/  IMAD.WIDE R12, R0, 0x2, R10 ;  /* 0x00000002000c7825 */ /* 0x000fe200078e020a */
[----:B------:R-:W-:-:S03]  /*90180*/  ISETP.LT.AND P4, PT, R26, c[0x0][0x178], !P2 ;  /* 0x00005e001a007a0c */ /* 0x000fc60005781270 */
[----:B------:R-:W-:-:S08]  /*90190*/  IMAD.WIDE R4, R0, 0x2, R8 ;  /* 0x0000000200047825 */ /* 0x000fd000078e0208 */
[----:B---3--:R0:W-:Y:S01]  /*901a0*/  @P5 STG.E.U16 [R12.64], R28 ;  /* 0x0000001c0c005986 */ /* 0x0081e2000c101506 */
[----:B------:R-:W-:Y:S02]  /*901b0*/  ISETP.GE.AND P1, PT, R15, c[0x0][0x17c], PT ;  /* 0x00005f000f007a0c */ /* 0x000fe40003f26270 */
[C---:B------:R-:W-:Y:S02]  /*901c0*/  IADD3 R15, R0.reuse, c[0x0][0x198], RZ ;  /* 0x00006600000f7a10 */ /* 0x040fe40007ffe0ff */
[----:B------:R-:W-:Y:S02]  /*901d0*/  ISETP.LT.AND P6, PT, R19, c[0x0][0x178], !P0 ;  /* 0x00005e0013007a0c */ /* 0x000fe400047c1270 */
[----:B------:R-:W-:Y:S01]  /*901e0*/  ISETP.LT.AND P0, PT, R23, c[0x0][0x178], !P0 ;  /* 0x00005e0017007a0c */ /* 0x000fe20004701270 */
[----:B0-----:R-:W-:Y:S01]  /*901f0*/  IMAD.WIDE R12, R0, 0x2, R2 ;  /* 0x00000002000c7825 */ /* 0x001fe200078e0202 */
[----:B------:R-:W-:Y:S02]  /*90200*/  ISETP.LT.AND P5, PT, R29, c[0x0][0x178], !P2 ;  /* 0x00005e001d007a0c */ /* 0x000fe400057a1270 */
[----:B------:R-:W-:-:S02]  /*90210*/  PRMT R14, R28, 0x7632, R14 ;  /* 0x000076321c0e7816 */ /* 0x000fc4000000000e */
[----:B------:R-:W3:Y:S05]  /*90220*/  LDL.LU R28, [R1+0x5c] ;  /* 0x00005c00011c7983 */ /* 0x000eea0000300800 */
[----:B------:R0:W-:Y:S04]  /*90230*/  @P6 STG.E.U16 [R4.64], R22 ;  /* 0x0000001604006986 */ /* 0x0001e8000c101506 */
[----:B------:R1:W-:Y:S01]  /*90240*/  @P0 STG.E.U16 [R12.64], R24 ;  /* 0x000000180c000986 */ /* 0x0003e2000c101506 */
[----:B------:R-:W-:-:S02]  /*90250*/  ISETP.LT.AND P0, PT, R19, c[0x0][0x178], !P2 ;  /* 0x00005e0013007a0c */ /* 0x000fc40005701270 */
[----:B------:R-:W-:Y:S01]  /*90260*/  ISETP.LT.AND P2, PT, R23, c[0x0][0x178], !P2 ;  /* 0x00005e0017007a0c */ /* 0x000fe20005741270 */
[----:B0-----:R-:W-:Y:S01]  /*90270*/  IMAD.WIDE R4, R15, 0x2, R20 ;  /* 0x000000020f047825 */ /* 0x001fe200078e0214 */
[----:B------:R-:W-:-:S03]  /*90280*/  ISETP.LT.AND P6, PT, R26, c[0x0][0x178], !P1 ;  /* 0x00005e001a007a0c */ /* 0x000fc60004fc1270 */
[----:B-1----:R-:W-:Y:S01]  /*90290*/  IMAD.WIDE R12, R15, 0x2, R10 ;  /* 0x000000020f0c7825 */ /* 0x002fe200078e020a */
[----:B------:R0:W-:Y:S01]  /*902a0*/  @P4 STG.E.U16 [R4.64], R6 ;  /* 0x0000000604004986 */ /* 0x0001e2000c101506 */
[----:B------:R-:W-:Y:S02]  /*902b0*/  ISETP.LT.AND P4, PT, R29, c[0x0][0x178], !P1 ;  /* 0x00005e001d007a0c */ /* 0x000fe40004f81270 */
[----:B------:R-:W-:Y:S01]  /*902c0*/  PRMT R0, R22, 0x7632, R0 ;  /* 0x0000763216007816 */ /* 0x000fe20000000000 */
[----:B------:R1:W-:Y:S01]  /*902d0*/  @P5 STG.E.U16 [R12.64], R14 ;  /* 0x0000000e0c005986 */ /* 0x0003e2000c101506 */
[----:B------:R-:W-:Y:S02]  /*902e0*/  PRMT R16, R24, 0x7632, R16 ;  /* 0x0000763218107816 */ /* 0x000fe40000000010 */
[C---:B0-----:R-:W-:Y:S01]  /*902f0*/  IADD3 R6, R15.reuse, c[0x0][0x198], RZ ;  /* 0x000066000f067a10 */ /* 0x041fe20007ffe0ff */
[----:B------:R-:W-:-:S04]  /*90300*/  IMAD.WIDE R4, R15, 0x2, R8 ;  /* 0x000000020f047825 */ /* 0x000fc800078e0208 */
[----:B-1----:R-:W-:Y:S01]  /*90310*/  IMAD.WIDE R12, R15, 0x2, R2 ;  /* 0x000000020f0c7825 */ /* 0x002fe200078e0202 */
[----:B------:R0:W-:Y:S03]  /*90320*/  @P0 STG.E.U16 [R4.64], R0 ;  /* 0x0000000004000986 */ /* 0x0001e6000c101506 */
[C---:B------:R-:W-:Y:S01]  /*90330*/  IMAD.WIDE R14, R6.reuse, 0x2, R20 ;  /* 0x00000002060e7825 */ /* 0x040fe200078e0214 */
[----:B------:R1:W-:Y:S03]  /*90340*/  @P2 STG.E.U16 [R12.64], R16 ;  /* 0x000000100c002986 */ /* 0x0003e6000c101506 */
[C---:B0-----:R-:W-:Y:S01]  /*90350*/  IMAD.WIDE R4, R6.reuse, 0x2, R10 ;  /* 0x0000000206047825 */ /* 0x041fe200078e020a */
[----:B------:R-:W-:-:S03]  /*90360*/  IADD3 R0, R6, c[0x0][0x198], RZ ;  /* 0x0000660006007a10 */ /* 0x000fc60007ffe0ff */
[----:B-1----:R-:W-:Y:S01]  /*90370*/  IMAD.WIDE R12, R6, 0x2, R8 ;  /* 0x00000002060c7825 */ /* 0x002fe200078e0208 */
[----:B--2---:R0:W-:Y:S01]  /*90380*/  @P6 STG.E.U16 [R14.64], R25 ;  /* 0x000000190e006986 */ /* 0x0041e2000c101506 */
[----:B----4-:R-:W-:-:S03]  /*90390*/  ISETP.GE.AND P0, PT, R18, c[0x0][0x17c], PT ;  /* 0x00005f0012007a0c */ /* 0x010fc60003f06270 */
[----:B------:R-:W2:Y:S04]  /*903a0*/  LDL.LU R18, [R1+0x3dc] ;  /* 0x0003dc0001127983 */ /* 0x000ea80000300800 */
[----:B------:R-:W4:Y:S04]  /*903b0*/  LDL.LU R22, [R1+0x3bc] ;  /* 0x0003bc0001167983 */ /* 0x000f280000300800 */
[----:B------:R1:W-:Y:S01]  /*903c0*/  @P4 STG.E.U16 [R4.64], R27 ;  /* 0x0000001b04004986 */ /* 0x0003e2000c101506 */
[----:B0-----:R-:W-:Y:S01]  /*903d0*/  PRMT R14, R25, 0x7632, R14 ;  /* 0x00007632190e7816 */ /* 0x001fe2000000000e */
[----:B-1----:R-:W-:Y:S01]  /*903e0*/  IMAD.WIDE R4, R6, 0x2, R2 ;  /* 0x0000000206047825 */ /* 0x002fe200078e0202 */
[----:B------:R-:W-:-:S02]  /*903f0*/  PRMT R6, R27, 0x7632, R6 ;  /* 0x000076321b067816 */ /* 0x000fc40000000006 */
[----:B------:R-:W4:Y:S04]  /*90400*/  LDL.LU R27, [R1+0x24e8] ;  /* 0x0024e800011b7983 */ /* 0x000f280000300800 */
[----:B------:R-:W4:Y:S01]  /*90410*/  LDL.LU R25, [R1+0x24e4] ;  /* 0x0024e40001197983 */ /* 0x000f220000300800 */
[----:B------:R-:W-:Y:S02]  /*90420*/  ISETP.LT.AND P5, PT, R19, c[0x0][0x178], !P1 ;  /* 0x00005e0013007a0c */ /* 0x000fe40004fa1270 */
[----:B------:R-:W-:Y:S02]  /*90430*/  ISETP.LT.AND P1, PT, R23, c[0x0][0x178], !P1 ;  /* 0x00005e0017007a0c */ /* 0x000fe40004f21270 */
[----:B------:R-:W-:Y:S02]  /*90440*/  ISETP.LT.AND P2, PT, R26, c[0x0][0x178], !P3 ;  /* 0x00005e001a007a0c */ /* 0x000fe40005f41270 */
[----:B------:R-:W-:-:S07]  /*90450*/  ISETP.LT.AND P4, PT, R29, c[0x0][0x178], !P3 ;  /* 0x00005e001d007a0c */ /* 0x000fce0005f81270 */
[----:B---3--:R0:W-:Y:S01]  /*90460*/  @P5 STG.E.U16 [R12.64], R28 ;  /* 0x0000001c0c005986 */ /* 0x0081e2000c101506 */
[----:B------:R-:W-:Y:S02]  /*90470*/  ISETP.LT.AND P5, PT, R19, c[0x0][0x178], !P3 ;  /* 0x00005e0013007a0c */ /* 0x000fe40005fa1270 */
[----:B------:R-:W-:Y:S01]  /*90480*/  PRMT R15, R28, 0x7632, R15 ;  /* 0x000076321c0f7816 */ /* 0x000fe2000000000f */
[----:B------:R1:W-:Y:S01]  /*90490*/  @P1 STG.E.U16 [R4.64], R7 ;  /* 0x0000000704001986 */ /* 0x0003e2000c101506 */
[----:B------:R-:W-:Y:S02]  /*904a0*/  ISETP.LT.AND P3, PT, R23, c[0x0][0x178], !P3 ;  /* 0x00005e0017007a0c */ /* 0x000fe40005f61270 */
[----:B------:R-:W-:Y:S01]  /*904b0*/  ISETP.LT.AND P1, PT, R26, c[0x0][0x178], !P0 ;  /* 0x00005e001a007a0c */ /* 0x000fe20004721270 */
[C---:B0-----:R-:W-:Y:S01]  /*904c0*/  IMAD.WIDE R12, R0.reuse, 0x2, R20 ;  /* 0x00000002000c7825 */ /* 0x041fe200078e0214 */
[----:B------:R-:W3:Y:S03]  /*904d0*/  LDL.LU R28, [R1+0x3cc] ;  /* 0x0003cc00011c7983 */ /* 0x000ee60000300800 */
[----:B-1----:R-:W-:Y:S01]  /*904e0*/  IMAD.WIDE R4, R0, 0x2, R10 ;  /* 0x0000000200047825 */ /* 0x002fe200078e020a */
[----:B------:R0:W-:Y:S01]  /*904f0*/  @P2 STG.E.U16 [R12.64], R14 ;  /* 0x0000000e0c002986 */ /* 0x0001e2000c101506 */
[----:B------:R-:W-:-:S03]  /*90500*/  ISETP.LT.AND P2, PT, R29, c[0x0][0x178], !P0 ;  /* 0x00005e001d007a0c */ /* 0x000fc60004741270 */
[----:B------:R-:W3:Y:S01]  /*90510*/  LDL.LU R24, [R1+0x3ac] ;  /* 0x0003ac0001187983 */ /* 0x000ee20000300800 */
[----:B------:R-:W-:-:S03]  /*90520*/  PRMT R7, R7, 0x7632, R7 ;  /* 0x0000763207077816 */ /* 0x000fc60000000007 */
[----:B------:R1:W-:Y:S01]  /*90530*/  @P4 STG.E.U16 [R4.64], R6 ;  /* 0x0000000604004986 */ /* 0x0003e2000c101506 */
[C---:B0-----:R-:W-:Y:S01]  /*90540*/  IMAD.WIDE R12, R0.reuse, 0x2, R8 ;  /* 0x00000002000c7825 */ /* 0x041fe200078e0208 */
[----:B------:R-:W-:Y:S02]  /*90550*/  IADD3 R14, R0, c[0x0][0x198], RZ ;  /* 0x00006600000e7a10 */ /* 0x000fe40007ffe0ff */
[----:B------:R-:W-:Y:S02]  /*90560*/  ISETP.GE.AND P6, PT, R17, c[0x0][0x17c], PT ;  /* 0x00005f0011007a0c */ /* 0x000fe40003fc6270 */
[----:B------:R0:W-:Y:S01]  /*90570*/  @P5 STG.E.U16 [R12.64], R15 ;  /* 0x0000000f0c005986 */ /* 0x0001e2000c101506 */
[----:B------:R-:W-:-:S04]  /*90580*/  IMAD.WIDE R16, R14, 0x2, R10 ;  /* 0x000000020e107825 */ /* 0x000fc800078e020a */
[----:B-1----:R-:W-:-:S04]  /*90590*/  IMAD.WIDE R4, R0, 0x2, R2 ;  /* 0x0000000200047825 */ /* 0x002fc800078e0202 */
[----:B0-----:R-:W-:Y:S01]  /*905a0*/  IMAD.WIDE R12, R14, 0x2, R20 ;  /* 0x000000020e0c7825 */ /* 0x001fe200078e0214 */
[----:B------:R-:W-:Y:S04]  /*905b0*/  @P3 STG.E.U16 [R4.64], R7 ;  /* 0x0000000704003986 */ /* 0x000fe8000c101506 */
[----:B--2---:R-:W-:Y:S04]  /*905c0*/  @P1 STG.E.U16 [R12.64], R18 ;  /* 0x000000120c001986 */ /* 0x004fe8000c101506 */
[----:B----4-:R0:W-:Y:S02]  /*905d0*/  @P2 STG.E.U16 [R16.64], R22 ;  /* 0x0000001610002986 */ /* 0x0101e4000c101506 */
[----:B0-----:R-:W-:-:S02]  /*905e0*/  PRMT R16, R18, 0x7632, R16 ;  /* 0x0000763212107816 */ /* 0x001fc40000000010 */
[----:B------:R-:W-:Y:S02]  /*905f0*/  ISETP.GE.AND P5, PT, R27, c[0x0][0x17c], PT ;  /* 0x00005f001b007a0c */ /* 0x000fe40003fa6270 */
[----:B------:R-:W2:Y:S01]  /*90600*/  LDL.LU R27, [R1+0x240] ;  /* 0x00024000011b7983 */ /* 0x000ea20000300800 */
[----:B------:R-:W-:-:S03]  /*90610*/  ISETP.GE.AND P3, PT, R25, c[0x0][0x17c], PT ;  /* 0x00005f0019007a0c */ /* 0x000fc60003f66270 */
[----:B------:R-:W4:Y:S04]  /*90620*/  LDL.LU R25, [R1+0x200] ;  /* 0x0002000001197983 */ /* 0x000f280000300800 */
[----:B------:R0:W-:Y:S04]  /*90630*/  STL [R1+0x2660], R17 ;  /* 0x0026601101007387 */ /* 0x0001e80000100800 */
[----:B------:R-:W4:Y:S01]  /*90640*/  LDL.LU R18, [R1+0x24ec] ;  /* 0x0024ec0001127983 */ /* 0x000f220000300800 */
[----:B------:R-:W-:Y:S02]  /*90650*/  ISETP.LT.AND P4, PT, R19, c[0x0][0x178], !P0 ;  /* 0x00005e0013007a0c */ /* 0x000fe40004781270 */
[----:B------:R-:W-:Y:S01]  /*90660*/  ISETP.LT.AND P0, PT, R23, c[0x0][0x178], !P0 ;  /* 0x00005e0017007a0c */ /* 0x000fe20004701270 */
[----:B------:R-:W-:Y:S01]  /*90670*/  IMAD.WIDE R4, R14, 0x2, R8 ;  /* 0x000000020e047825 */ /* 0x000fe200078e0208 */
[----:B------:R-:W-:Y:S01]  /*90680*/  ISETP.LT.AND P2, PT, R26, c[0x0][0x178], !P6 ;  /* 0x00005e001a007a0c */ /* 0x000fe20007741270 */
[----:B0-----:R-:W4:Y:S01]  /*90690*/  LDL.LU R17, [R1+0x1d0] ;  /* 0x0001d00001117983 */ /* 0x001f220000300800 */
[----:B------:R-:W-:-:S02]  /*906a0*/  ISETP.LT.AND P1, PT, R29, c[0x0][0x178], !P6 ;  /* 0x00005e001d007a0c */ /* 0x000fc40007721270 */
[----:B------:R-:W-:Y:S02]  /*906b0*/  IADD3 R0, R14, c[0x0][0x198], RZ ;  /* 0x000066000e007a10 */ /* 0x000fe40007ffe0ff */
[----:B------:R-:W-:-:S03]  /*906c0*/  PRMT R15, R22, 0x7632, R15 ;  /* 0x00007632160f7816 */ /* 0x000fc6000000000f */
[C---:B------:R-:W-:Y:S01]  /*906d0*/  IMAD.WIDE R6, R0.reuse, 0x2, R20 ;  /* 0x0000000200067825 */ /* 0x040fe200078e0214 */
[----:B---3--:R0:W-:Y:S01]  /*906e0*/  @P4 STG.E.U16 [R4.64], R28 ;  /* 0x0000001c04004986 */ /* 0x0081e2000c101506 */
[----:B------:R-:W-:Y:S02]  /*906f0*/  ISETP.LT.AND P4, PT, R19, c[0x0][0x178], !P6 ;  /* 0x00005e0013007a0c */ /* 0x000fe40007781270 */
[----:B------:R-:W-:Y:S01]  /*90700*/  IMAD.WIDE R12, R0, 0x2, R10 ;  /* 0x00000002000c7825 */ /* 0x000fe200078e020a */
[----:B------:R-:W-:-:S03]  /*90710*/  ISETP.LT.AND P6, PT, R23, c[0x0][0x178], !P6 ;  /* 0x00005e0017007a0c */ /* 0x000fc600077c1270 */
[----:B0-----:R-:W-:Y:S01]  /*90720*/  IMAD.WIDE R4, R14, 0x2, R2 ;  /* 0x000000020e047825 */ /* 0x001fe200078e0202 */
[----:B------:R-:W-:Y:S02]  /*90730*/  PRMT R14, R28, 0x7632, R14 ;  /* 0x000076321c0e7816 */ /* 0x000fe4000000000e */
[----:B------:R-:W3:Y:S04]  /*90740*/  LDL.LU R28, [R1+0x1b0] ;  /* 0x0001b000011c7983 */ /* 0x000ee80000300800 */
[----:B------:R0:W-:Y:S01]  /*90750*/  @P0 STG.E.U16 [R4.64], R24 ;  /* 0x0000001804000986 */ /* 0x0001e2000c101506 */
[----:B------:R-:W-:-:S03]  /*90760*/  ISETP.LT.AND P0, PT, R26, c[0x0][0x178], !P5 ;  /* 0x00005e001a007a0c */ /* 0x000fc60006f01270 */
[----:B------:R1:W-:Y:S04]  /*90770*/  @P2 STG.E.U16 [R6.64], R16 ;  /* 0x0000001006002986 */ /* 0x0003e8000c101506 */
[----:B------:R1:W-:Y:S01]  /*90780*/  @P1 STG.E.U16 [R12.64], R15 ;  /* 0x0000000f0c001986 */ /* 0x0003e2000c101506 */
[----:B0-----:R-:W-:Y:S01]  /*90790*/  IMAD.WIDE R4, R0, 0x2, R8 ;  /* 0x0000000200047825 */ /* 0x001fe200078e0208 */
[----:B-1----:R-:W-:Y:S02]  /*907a0*/  PRMT R16, R24, 0x7632, R16 ;  /* 0x0000763218107816 */ /* 0x002fe40000000010 */
[C---:B------:R-:W-:Y:S01]  /*907b0*/  IADD3 R15, R0.reuse, c[0x0][0x198], RZ ;  /* 0x00006600000f7a10 */ /* 0x040fe20007ffe0ff */
[----:B------:R-:W-:Y:S01]  /*907c0*/  IMAD.WIDE R6, R0, 0x2, R2 ;  /* 0x0000000200067825 */ /* 0x000fe200078e0202 */
[----:B------:R0:W-:Y:S04]  /*907d0*/  @P4 STG.E.U16 [R4.64], R14 ;  /* 0x0000000e04004986 */ /* 0x0001e8000c101506 */
[----:B------:R-:W-:Y:S01]  /*907e0*/  @P6 STG.E.U16 [R6.64], R16 ;  /* 0x0000001006006986 */ /* 0x000fe2000c101506 */
[----:B0-----:R-:W-:-:S05]  /*907f0*/  IMAD.WIDE R4, R15, 0x2, R20 ;  /* 0x000000020f047825 */ /* 0x001fca00078e0214 */
[----:B--2---:R0:W-:Y:S01]  /*90800*/  @P0 STG.E.U16 [R4.64], R27 ;  /* 0x0000001b04000986 */ /* 0x0041e2000c101506 */
[----:B------:R-:W-:Y:S02]  /*90810*/  PRMT R0, R27, 0x7632, R0 ;  /* 0x000076321b007816 */ /* 0x000fe40000000000 */
[----:B----4-:R-:W-:Y:S02]  /*90820*/  ISETP.GE.AND P2, PT, R18, c[0x0][0x17c], PT ;  /* 0x00005f0012007a0c */ /* 0x010fe40003f46270 */
[----:B------:R-:W2:Y:S04]  /*90830*/  LDL.LU R18, [R1+0x24f0] ;  /* 0x0024f00001127983 */ /* 0x000ea80000300800 */
[----:B0-----:R-:W4:Y:S01]  /*90840*/  LDL.LU R27, [R1+0x24f4] ;  /* 0x0024f400011b7983 */ /* 0x001f220000300800 */
[----:B------:R-:W-:-:S02]  /*90850*/  ISETP.LT.AND P1, PT, R29, c[0x0][0x178], !P5 ;  /* 0x00005e001d007a0c */ /* 0x000fc40006f21270 */
[----:B------:R-:W-:Y:S01]  /*90860*/  ISETP.LT.AND P4, PT, R19, c[0x0][0x178], !P5 ;  /* 0x00005e0013007a0c */ /* 0x000fe20006f81270 */
[----:B------:R-:W-:Y:S01]  /*90870*/  IMAD.WIDE R12, R15, 0x2, R10 ;  /* 0x000000020f0c7825 */ /* 0x000fe200078e020a */
[----:B------:R-:W-:Y:S01]  /*90880*/  ISETP.LT.AND P5, PT, R23, c[0x0][0x178], !P5 ;  /* 0x00005e0017007a0c */ /* 0x000fe20006fa1270 */
[----:B------:R-:W4:Y:S01]  /*90890*/  LDL.LU R22, [R1+0x250] ;  /* 0x0002500001167983 */ /* 0x000f220000300800 */
[----:B------:R-:W-:Y:S01]  /*908a0*/  ISETP.LT.AND P6, PT, R26, c[0x0][0x178], !P3 ;  /* 0x00005e001a007a0c */ /* 0x000fe20005fc1270 */
[C---:B------:R-:W-:Y:S01]  /*908b0*/  IMAD.WIDE R4, R15.reuse, 0x2, R8 ;  /* 0x000000020f047825 */ /* 0x040fe200078e0208 */
[----:B------:R-:W-:Y:S01]  /*908c0*/  IADD3 R14, R15, c[0x0][0x198], RZ ;  /* 0x000066000f0e7a10 */ /* 0x000fe20007ffe0ff */
[----:B------:R-:W4:Y:S01]  /*908d0*/  LDL.LU R24, [R1+0x210] ;  /* 0x0002100001187983 */ /* 0x000f220000300800 */
[----:B------:R-:W-:Y:S01]  /*908e0*/  ISETP.LT.AND P0, PT, R29, c[0x0][0x178], !P3 ;  /* 0x00005e001d007a0c */ /* 0x000fe20005f01270 */
[----:B------:R-:W-:Y:S02]  /*908f0*/  IMAD.WIDE R6, R15, 0x2, R2 ;  /* 0x000000020f067825 */ /* 0x000fe400078e0202 */
[----:B------:R0:W-:Y:S04]  /*90900*/  @P1 STG.E.U16 [R12.64], R25 ;  /* 0x000000190c001986 */ /* 0x0001e8000c101506 */
[----:B------:R1:W-:Y:S01]  /*90910*/  @P4 STG.E.U16 [R4.64], R17 ;  /* 0x0000001104004986 */ /* 0x0003e2000c101506 */
[----:B------:R-:W-:-:S02]  /*90920*/  ISETP.LT.AND P4, PT, R19, c[0x0][0x178], !P3 ;  /* 0x00005e0013007a0c */ /* 0x000fc40005f81270 */
[----:B------:R-:W-:Y:S01]  /*90930*/  ISETP.LT.AND P3, PT, R23, c[0x0][0x178], !P3 ;  /* 0x00005e0017007a0c */ /* 0x000fe20005f61270 */
[C---:B0-----:R-:W-:Y:S01]  /*90940*/  IMAD.WIDE R12, R14.reuse, 0x2, R20 ;  /* 0x000000020e0c7825 */ /* 0x041fe200078e0214 */
[----:B---3--:R0:W-:Y:S03]  /*90950*/  @P5 STG.E.U16 [R6.64], R28 ;  /* 0x0000001c06005986 */ /* 0x0081e6000c101506 */
[----:B-1----:R-:W-:Y:S01]  /*90960*/  IMAD.WIDE R4, R14, 0x2, R8 ;  /* 0x000000020e047825 */ /* 0x002fe200078e0208 */
[----:B------:R1:W-:Y:S01]  /*90970*/  @P6 STG.E.U16 [R12.64], R0 ;  /* 0x000000000c006986 */ /* 0x0003e2000c101506 */
[----:B------:R-:W-:Y:S02]  /*90980*/  PRMT R15, R28, 0x7632, R15 ;  /* 0x000076321c0f7816 */ /* 0x000fe4000000000f */
[----:B0-----:R-:W-:Y:S01]  /*90990*/  IMAD.WIDE R6, R14, 0x2, R10 ;  /* 0x000000020e067825 */ /* 0x001fe200078e020a */
[----:B-1----:R-:W-:-:S02]  /*909a0*/  PRMT R0, R25, 0x7632, R0 ;  /* 0x0000763219007816 */ /* 0x002fc40000000000 */
[----:B------:R-:W-:-:S03]  /*909b0*/  PRMT R12, R17, 0x7632, R12 ;  /* 0x00007632110c7816 */ /* 0x000fc6000000000c */
[----:B------:R-:W-:Y:S04]  /*909c0*/  @P0 STG.E.U16 [R6.64], R0 ;  /* 0x0000000006000986 */ /* 0x000fe8000c101506 */
[----:B------:R0:W-:Y:S02]  /*909d0*/  @P4 STG.E.U16 [R4.64], R12 ;  /* 0x0000000c04004986 */ /* 0x0001e4000c101506 */
[----:B0-----:R-:W-:-:S05]  /*909e0*/  IMAD.WIDE R4, R14, 0x2, R2 ;  /* 0x000000020e047825 */ /* 0x001fca00078e0202 */
[----:B------:R0:W-:Y:S01]  /*909f0*/  @P3 STG.E.U16 [R4.64], R15 ;  /* 0x0000000f04003986 */ /* 0x0001e2000c101506 */
[----:B--2---:R-:W-:-:S03]  /*90a00*/  ISETP.GE.AND P1, PT, R18, c[0x0][0x17c], PT ;  /* 0x00005f0012007a0c */ /* 0x004fc60003f26270 */
[----:B------:R-:W2:Y:S01]  /*90a10*/  LDL.LU R18, [R1+0x1e0] ;  /* 0x0001e00001127983 */ /* 0x000ea20000300800 */
[----:B----4-:R-:W-:-:S03]  /*90a20*/  ISETP.GE.AND P0, PT, R27, c[0x0][0x17c], PT ;  /* 0x00005f001b007a0c */ /* 0x010fc60003f06270 */
[----:B------:R-:W3:Y:S04]  /*90a30*/  LDL.LU R25, [R1+0x1c0] ;  /* 0x0001c00001197983 */ /* 0x000ee80000300800 */
[----:B------:R-:W4:Y:S04]  /*90a40*/  LDL.LU R17, [R1+0x2660] ;  /* 0x0026600001117983 */ /* 0x000f280000300800 */
[----:B------:R-:W4:Y:S04]  /*90a50*/  LDL.LU R27, [R1+0x260] ;  /* 0x00026000011b7983 */ /* 0x000f280000300800 */
[----:B------:R-:W4:Y:S04]  /*90a60*/  LDL.LU R28, [R1+0x230] ;  /* 0x00023000011c7983 */ /* 0x000f280000300800 */
[----:B0-----:R-:W4:Y:S01]  /*90a70*/  LDL.LU R15, [R1+0x24f8] ;  /* 0x0024f800010f7983 */ /* 0x001f220000300800 */
[----:B------:R-:W-:-:S02]  /*90a80*/  ISETP.LT.AND P6, PT, R26, c[0x0][0x178], !P2 ;  /* 0x00005e001a007a0c */ /* 0x000fc400057c1270 */
[----:B------:R-:W-:Y:S02]  /*90a90*/  ISETP.LT.AND P5, PT, R29, c[0x0][0x178], !P2 ;  /* 0x00005e001d007a0c */ /* 0x000fe400057a1270 */
[----:B------:R-:W-:Y:S02]  /*90aa0*/  IADD3 R0, R14, c[0x0][0x198], RZ ;  /* 0x000066000e007a10 */ /* 0x000fe40007ffe0ff */
[----:B------:R-:W-:Y:S02]  /*90ab0*/  ISETP.LT.AND P4, PT, R19, c[0x0][0x178], !P2 ;  /* 0x00005e0013007a0c */ /* 0x000fe40005781270 */
[----:B------:R-:W-:Y:S01]  /*90ac0*/  ISETP.LT.AND P2, PT, R23, c[0x0][0x178], !P2 ;  /* 0x00005e0017007a0c */ /* 0x000fe20005741270 */
[----:B------:R-:W-:-:S04]  /*90ad0*/  IMAD.WIDE R6, R0, 0x2, R20 ;  /* 0x0000000200067825 */ /* 0x000fc800078e0214 */
[C---:B------:R-:W-:Y:S01]  /*90ae0*/  IMAD.WIDE R12, R0.reuse, 0x2, R10 ;  /* 0x00000002000c7825 */ /* 0x040fe200078e020a */
[----:B------:R0:W-:Y:S03]  /*90af0*/  @P6 STG.E.U16 [R6.64], R22 ;  /* 0x0000001606006986 */ /* 0x0001e6000c101506 */
[C---:B------:R-:W-:Y:S01]  /*90b00*/  IMAD.WIDE R4, R0.reuse, 0x2, R8 ;  /* 0x0000000200047825 */ /* 0x040fe200078e0208 */
[----:B------:R-:W-:Y:S01]  /*90b10*/  @P5 STG.E.U16 [R12.64], R24 ;  /* 0x000000180c005986 */ /* 0x000fe2000c101506 */
[C---:B------:R-:W-:Y:S02]  /*90b20*/  IADD3 R14, R0.reuse, c[0x0][0x198], RZ ;  /* 0x00006600000e7a10 */ /* 0x040fe40007ffe0ff */
[----:B0-----:R-:W-:Y:S01]  /*90b30*/  IMAD.WIDE R6, R0, 0x2, R2 ;  /* 0x0000000200067825 */ /* 0x001fe200078e0202 */
[----:B------:R-:W-:Y:S01]  /*90b40*/  PRMT R0, R22, 0x7632, R0 ;  /* 0x0000763216007816 */ /* 0x000fe20000000000 */
[----:B--2---:R-:W-:Y:S01]  /*90b50*/  @P4 STG.E.U16 [R4.64], R18 ;  /* 0x0000001204004986 */ /* 0x004fe2000c101506 */
[----:B------:R-:W-:-:S03]  /*90b60*/  PRMT R16, R18, 0x7632, R16 ;  /* 0x0000763212107816 */ /* 0x000fc60000000010 */
[----:B---3--:R0:W-:Y:S01]  /*90b70*/  @P2 STG.E.U16 [R6.64], R25 ;  /* 0x0000001906002986 */ /* 0x0081e2000c101506 */
[----:B----4-:R-:W-:-:S03]  /*90b80*/  ISETP.GE.AND P5, PT, R15, c[0x0][0x17c], PT ;  /* 0x00005f000f007a0c */ /* 0x010fc60003fa6270 */
[----:B------:R-:W2:Y:S01]  /*90b90*/  LDL.LU R15, [R1+0x24fc] ;  /* 0x0024fc00010f7983 */ /* 0x000ea20000300800 */
[----:B0-----:R-:W-:-:S03]  /*90ba0*/  PRMT R6, R24, 0x7632, R6 ;  /* 0x0000763218067816 */ /* 0x001fc60000000006 */
[----:B------:R-:W3:Y:S04]  /*90bb0*/  LDL.LU R22, [R1+0x2500] ;  /* 0x0025000001167983 */ /* 0x000ee80000300800 */
[----:B------:R-:W4:Y:S04]  /*90bc0*/  LDL.LU R24, [R1+0x1a0] ;  /* 0x0001a00001187983 */ /* 0x000f280000300800 */
[----:B------:R-:W4:Y:S01]  /*90bd0*/  LDL.LU R18, [R1+0x265c] ;  /* 0x00265c0001127983 */ /* 0x000f220000300800 */
[----:B------:R-:W-:Y:S02]  /*90be0*/  ISETP.LT.AND P6, PT, R26, c[0x0][0x178], !P1 ;  /* 0x00005e001a007a0c */ /* 0x000fe40004fc1270 */
[----:B------:R-:W-:Y:S01]  /*90bf0*/  ISETP.LT.AND P3, PT, R29, c[0x0][0x178], !P1 ;  /* 0x00005e001d007a0c */ /* 0x000fe20004f61270 */
[----:B------:R-:W-:Y:S01]  /*90c00*/  IMAD.WIDE R12, R14, 0x2, R20 ;  /* 0x000000020e0c7825 */ /* 0x000fe200078e0214 */
[----:B------:R-:W-:-:S03]  /*90c10*/  ISETP.LT.AND P2, PT, R19, c[0x0][0x178], !P1 ;  /* 0x00005e0013007a0c */ /* 0x000fc60004f41270 */
[----:B------:R-:W-:Y:S01]  /*90c20*/  IMAD.WIDE R4, R14, 0x2, R10 ;  /* 0x000000020e047825 */ /* 0x000fe200078e020a */
[----:B------:R-:W-:-:S05]  /*90c30*/  ISETP.LT.AND P1, PT, R23, c[0x0][0x178], !P1 ;  /* 0x00005e0017007a0c */ /* 0x000fca0004f21270 */
[----:B------:R0:W-:Y:S01]  /*90c40*/  @P6 STG.E.U16 [R12.64], R0 ;  /* 0x000000000c006986 */ /* 0x0001e2000c101506 */
[----:B------:R-:W-:-:S03]  /*90c50*/  ISETP.LT.AND P6, PT, R26, c[0x0][0x178], !P0 ;  /* 0x00005e001a007a0c */ /* 0x000fc600047c1270 */
[----:B------:R1:W-:Y:S01]  /*90c60*/  @P3 STG.E.U16 [R4.64], R6 ;  /* 0x0000000604003986 */ /* 0x0003e2000c101506 */
[----:B------:R-:W-:Y:S02]  /*90c70*/  ISETP.LT.AND P3, PT, R29, c[0x0][0x178], !P0 ;  /* 0x00005e001d007a0c */ /* 0x000fe40004761270 */
[----:B------:R-:W-:Y:S02]  /*90c80*/  PRMT R17, R25, 0x7632, R17 ;  /* 0x0000763219117816 */ /* 0x000fe40000000011 */
[C---:B0-----:R-:W-:Y:S01]  /*90c90*/  IADD3 R0, R14.reuse, c[0x0][0x198], RZ ;  /* 0x000066000e007a10 */ /* 0x041fe20007ffe0ff */
[----:B-1----:R-:W-:-:S04]  /*90ca0*/  IMAD.WIDE R4, R14, 0x2, R8 ;  /* 0x000000020e047825 */ /* 0x002fc800078e0208 */
[----:B------:R-:W-:Y:S01]  /*90cb0*/  IMAD.WIDE R6, R14, 0x2, R2 ;  /* 0x000000020e067825 */ /* 0x000fe200078e0202 */
[----:B------:R0:W-:Y:S03]  /*90cc0*/  @P2 STG.E.U16 [R4.64], R16 ;  /* 0x0000001004002986 */ /* 0x0001e6000c101506 */
[C---:B------:R-:W-:Y:S01]  /*90cd0*/  IMAD.WIDE R12, R0.reuse, 0x2, R20 ;  /* 0x00000002000c7825 */ /* 0x040fe200078e0214 */
[----:B------:R1:W-:Y:S04]  /*90ce0*/  @P1 STG.E.U16 [R6.64], R17 ;  /* 0x0000001106001986 */ /* 0x0003e8000c101506 */
[----:B------:R1:W-:Y:S01]  /*90cf0*/  @P6 STG.E.U16 [R12.64], R27 ;  /* 0x0000001b0c006986 */ /* 0x0003e2000c101506 */
[----:B0-----:R-:W-:-:S02]  /*90d00*/  IADD3 R16, R0, c[0x0][0x198], RZ ;  /* 0x0000660000107a10 */ /* 0x001fc40007ffe0ff */
[----:B-1----:R-:W-:Y:S01]  /*90d10*/  PRMT R17, R27, 0x7632, R17 ;  /* 0x000076321b117816 */ /* 0x002fe20000000011 */
[C---:B------:R-:W-:Y:S01]  /*90d20*/  IMAD.WIDE R4, R0.reuse, 0x2, R8 ;  /* 0x0000000200047825 */ /* 0x040fe200078e0208 */
[----:B------:R-:W4:Y:S03]  /*90d30*/  LDL.LU R27, [R1+0x3f0] ;  /* 0x0003f000011b7983 */ /* 0x000f260000300800 */
[C---:B------:R-:W-:Y:S01]  /*90d40*/  IMAD.WIDE R6, R0.reuse, 0x2, R2 ;  /* 0x0000000200067825 */ /* 0x040fe200078e0202 */
[----:B------:R-:W4:Y:S01]  /*90d50*/  LDL.LU R25, [R1+0x3e0] ;  /* 0x0003e00001197983 */ /* 0x000f220000300800 */
[----:B--2---:R-:W-:Y:S02]  /*90d60*/  ISETP.GE.AND P4, PT, R15, c[0x0][0x17c], PT ;  /* 0x00005f000f007a0c */ /* 0x004fe40003f86270 */
[----:B------:R-:W-:Y:S01]  /*90d70*/  IMAD.WIDE R14, R0, 0x2, R10 ;  /* 0x00000002000e7825 */ /* 0x000fe200078e020a */
[----:B---3--:R-:W-:-:S04]  /*90d80*/  ISETP.GE.AND P1, PT, R22, c[0x0][0x17c], PT ;  /* 0x00005f0016007a0c */ /* 0x008fc80003f26270 */
[----:B------:R0:W-:Y:S04]  /*90d90*/  @P3 STG.E.U16 [R14.64], R28 ;  /* 0x0000001c0e003986 */ /* 0x0001e8000c101506 */
[----:B------:R-:W2:Y:S01]  /*90da0*/  LDL.LU R22, [R1+0x2504] ;  /* 0x0025040001167983 */ /* 0x000ea20000300800 */
[----:B----4-:R-:W-:-:S03]  /*90db0*/  PRMT R18, R28, 0x7632, R18 ;  /* 0x000076321c127816 */ /* 0x010fc60000000012 */
[----:B0-----:R-:W3:Y:S04]  /*90dc0*/  LDL.LU R28, [R1+0x220] ;  /* 0x00022000011c7983 */ /* 0x001ee80000300800 */
[----:B------:R-:W4:Y:S01]  /*90dd0*/  LDL.LU R0, [R1+0x1f0] ;  /* 0x0001f00001007983 */ /* 0x000f220000300800 */
[----:B------:R-:W-:Y:S02]  /*90de0*/  ISETP.LT.AND P6, PT, R19, c[0x0][0x178], !P0 ;  /* 0x00005e0013007a0c */ /* 0x000fe400047c1270 */
[----:B------:R-:W-:Y:S02]  /*90df0*/  ISETP.LT.AND P0, PT, R23, c[0x0][0x178], !P0 ;  /* 0x00005e0017007a0c */ /* 0x000fe40004701270 */
[----:B------:R-:W-:Y:S01]  /*90e00*/  ISETP.LT.AND P2, PT, R26, c[0x0][0x178], !P5 ;  /* 0x00005e001a007a0c */ /* 0x000fe20006f41270 */
[C---:B------:R-:W-:Y:S01]  /*90e10*/  IMAD.WIDE R12, R16.reuse, 0x2, R20 ;  /* 0x00000002100c7825 */ /* 0x040fe200078e0214 */
[----:B------:R-:W-:Y:S01]  /*90e20*/  ISETP.LT.AND P3, PT, R29, c[0x0][0x178], !P5 ;  /* 0x00005e001d007a0c */ /* 0x000fe20006f61270 */
[----:B------:R-:W-:Y:S02]  /*90e30*/  STL [R1+0x2658], R17 ;  /* 0x0026581101007387 */ /* 0x000fe40000100800 */
[----:B------:R-:W-:-:S04]  /*90e40*/  IMAD.WIDE R14, R16, 0x2, R10 ;  /* 0x00000002100e7825 */ /* 0x000fc800078e020a */
[----:B----4-:R0:W-:Y:S01]  /*90e50*/  @P6 STG.E.U16 [R4.64], R0 ;  /* 0x0000000004006986 */ /* 0x0101e2000c101506 */
[----:B------:R-:W-:-:S03]  /*90e60*/  ISETP.LT.AND P6, PT, R19, c[0x0][0x178], !P5 ;  /* 0x00005e0013007a0c */ /* 0x000fc60006fc1270 */
[----:B------:R-:W-:Y:S04]  /*90e70*/  @P0 STG.E.U16 [R6.64], R24 ;  /* 0x0000001806000986 */ /* 0x000fe8000c101506 */
[----:B------:R1:W-:Y:S01]  /*90e80*/  @P2 STG.E.U16 [R12.64], R17 ;  /* 0x000000110c002986 */ /* 0x0003e2000c101506 */
[----:B------:R-:W-:Y:S02]  /*90e90*/  ISETP.LT.AND P5, PT, R23, c[0x0][0x178], !P5 ;  /* 0x00005e0017007a0c */ /* 0x000fe40006fa1270 */
[----:B------:R-:W-:Y:S01]  /*90ea0*/  ISETP.LT.AND P0, PT, R26, c[0x0][0x178], !P4 ;  /* 0x00005e001a007a0c */ /* 0x000fe20006701270 */
[----:B0-----:R-:W-:Y:S01]  /*90eb0*/  IMAD.WIDE R4, R16, 0x2, R8 ;  /* 0x0000000210047825 */ /* 0x001fe200078e0208 */
[----:B-1----:R-:W4:Y:S01]  /*90ec0*/  LDL.LU R17, [R1+0x270] ;  /* 0x0002700001117983 */ /* 0x002f220000300800 */
[----:B------:R-:W-:-:S02]  /*90ed0*/  PRMT R12, R0, 0x7632, R12 ;  /* 0x00007632000c7816 */ /* 0x000fc4000000000c */
[C---:B------:R-:W-:Y:S01]  /*90ee0*/  IADD3 R0, R16.reuse, c[0x0][0x198], RZ ;  /* 0x0000660010007a10 */ /* 0x040fe20007ffe0ff */
[----:B------:R0:W-:Y:S01]  /*90ef0*/  @P3 STG.E.U16 [R14.64], R18 ;  /* 0x000000120e003986 */ /* 0x0001e2000c101506 */
[----:B------:R-:W-:-:S03]  /*90f00*/  IMAD.WIDE R6, R16, 0x2, R2 ;  /* 0x0000000210067825 */ /* 0x000fc600078e0202 */
[----:B------:R1:W-:Y:S04]  /*90f10*/  @P6 STG.E.U16 [R4.64], R12 ;  /* 0x0000000c04006986 */ /* 0x0003e8000c101506 */
[----:B------:R2:W-:Y:S01]  /*90f20*/  STL [R1+0x2654], R18 ;  /* 0x0026541201007387 */ /* 0x0005e20000100800 */
[----:B0-----:R-:W-:Y:S01]  /*90f30*/  PRMT R14, R24, 0x7632, R14 ;  /* 0x00007632180e7816 */ /* 0x001fe2000000000e */
[----:B-1----:R-:W-:-:S04]  /*90f40*/  IMAD.WIDE R4, R0, 0x2, R20 ;  /* 0x0000000200047825 */ /* 0x002fc800078e0214 */
[----:B------:R-:W-:Y:S01]  /*90f50*/  @P5 STG.E.U16 [R6.64], R14 ;  /* 0x0000000e06005986 */ /* 0x000fe2000c101506 */
[----:B------:R-:W-:-:S03]  /*90f60*/  PRMT R15, R27, 0x7632, R15 ;  /* 0x000076321b0f7816 */ /* 0x000fc6000000000f */
[----:B--2---:R-:W2:Y:S04]  /*90f70*/  LDL.LU R18, [R1+0x2508] ;  /* 0x0025080001127983 */ /* 0x004ea80000300800 */
[----:B------:R0:W-:Y:S04]  /*90f80*/  @P0 STG.E.U16 [R4.64], R27 ;  /* 0x0000001b04000986 */ /* 0x0001e8000c101506 */
[----:B0-----:R-:W2:Y:S01]  /*90f90*/  LDL.LU R27, [R1+0x250c] ;  /* 0x00250c00011b7983 */ /* 0x001ea20000300800 */
[----:B------:R-:W-:Y:S02]  /*90fa0*/  ISETP.LT.AND P2, PT, R29, c[0x0][0x178], !P4 ;  /* 0x00005e001d007a0c */ /* 0x000fe40006741270 */
[----:B------:R-:W-:Y:S01]  /*90fb0*/  ISETP.LT.AND P6, PT, R19, c[0x0][0x178], !P4 ;  /* 0x00005e0013007a0c */ /* 0x000fe200067c1270 */
[----:B------:R-:W-:Y:S01]  /*90fc0*/  IMAD.WIDE R12, R0, 0x2, R10 ;  /* 0x00000002000c7825 */ /* 0x000fe200078e020a */
[----:B------:R-:W-:-:S02]  /*90fd0*/  ISETP.LT.AND P4, PT, R23, c[0x0][0x178], !P4 ;  /* 0x00005e0017007a0c */ /* 0x000fc40006781270 */
[----:B------:R-:W-:Y:S01]  /*90fe0*/  ISETP.LT.AND P5, PT, R26, c[0x0][0x178], !P1 ;  /* 0x00005e001a007a0c */ /* 0x000fe20004fa1270 */
[C---:B------:R-:W-:Y:S01]  /*90ff0*/  IMAD.WIDE R4, R0.reuse, 0x2, R8 ;  /* 0x0000000200047825 */ /* 0x040fe200078e0208 */
[----:B------:R-:W-:-:S05]  /*91000*/  IADD3 R14, R0, c[0x0][0x198], RZ ;  /* 0x00006600000e7a10 */ /* 0x000fca0007ffe0ff */
[----:B------:R0:W-:Y:S01]  /*91010*/  @P2 STG.E.U16 [R12.64], R25 ;  /* 0x000000190c002986 */ /* 0x0001e2000c101506 */
[----:B------:R-:W-:Y:S01]  /*91020*/  ISETP.LT.AND P2, PT, R29, c[0x0][0x178], !P1 ;  /* 0x00005e001d007a0c */ /* 0x000fe20004f41270 */
[----:B------:R-:W-:Y:S01]  /*91030*/  IMAD.WIDE R6, R0, 0x2, R2 ;  /* 0x0000000200067825 */ /* 0x000fe200078e0202 */
[----:B------:R-:W-:-:S03]  /*91040*/  PRMT R0, R25, 0x7632, R0 ;  /* 0x0000763219007816 */ /* 0x000fc60000000000 */
[----:B0-----:R-:W-:Y:S01]  /*91050*/  IMAD.WIDE R12, R14, 0x2, R20 ;  /* 0x000000020e0c7825 */ /* 0x001fe200078e0214 */
[----:B------:R-:W-:Y:S02]  /*91060*/  ISETP.GE.AND P3, PT, R22, c[0x0][0x17c], PT ;  /* 0x00005f0016007a0c */ /* 0x000fe40003f66270 */
[----:B------:R-:W2:Y:S04]  /*91070*/  LDL.LU R22, [R1+0x244] ;  /* 0x0002440001167983 */ /* 0x000ea80000300800 */
[----:B------:R-:W2:Y:S04]  /*91080*/  LDL.LU R24, [R1+0x204] ;  /* 0x0002040001187983 */ /* 0x000ea80000300800 */
[----:B----4-:R0:W-:Y:S01]  /*91090*/  @P6 STG.E.U16 [R4.64], R17 ;  /* 0x0000001104006986 */ /* 0x0101e2000c101506 */
[----:B------:R-:W-:-:S02]  /*910a0*/  ISETP.LT.AND P6, PT, R19, c[0x0][0x178], !P1 ;  /* 0x00005e0013007a0c */ /* 0x000fc40004fc1270 */
[----:B------:R-:W-:Y:S01]  /*910b0*/  ISETP.LT.AND P1, PT, R23, c[0x0][0x178], !P1 ;  /* 0x00005e0017007a0c */ /* 0x000fe20004f21270 */
[----:B---3--:R1:W-:Y:S04]  /*910c0*/  @P4 STG.E.U16 [R6.64], R28 ;  /* 0x0000001c06004986 */ /* 0x0083e8000c101506 */
[----:B------:R3:W-:Y:S01]  /*910d0*/  @P5 STG.E.U16 [R12.64], R15 ;  /* 0x0000000f0c005986 */ /* 0x0007e2000c101506 */
[----:B0-----:R-:W-:-:S04]  /*910e0*/  IMAD.WIDE R4, R14, 0x2, R8 ;  /* 0x000000020e047825 */ /* 0x001fc800078e0208 */
[----:B-1----:R-:W-:Y:S01]  /*910f0*/  IMAD.WIDE R6, R14, 0x2, R10 ;  /* 0x000000020e067825 */ /* 0x002fe200078e020a */
[----:B---3--:R-:W-:-:S04]  /*91100*/  PRMT R12, R17, 0x7632, R12 ;  /* 0x00007632110c7816 */ /* 0x008fc8000000000c */
[----:B------:R-:W-:Y:S01]  /*91110*/  @P2 STG.E.U16 [R6.64], R0 ;  /* 0x0000000006002986 */ /* 0x000fe2000c101506 */
[----:B------:R-:W-:-:S03]  /*91120*/  PRMT R15, R28, 0x7632, R15 ;  /* 0x000076321c0f7816 */ /* 0x000fc6000000000f */
[----:B------:R0:W-:Y:S01]  /*91130*/  @P6 STG.E.U16 [R4.64], R12 ;  /* 0x0000000c04006986 */ /* 0x0001e2000c101506 */
[----:B--2---:R-:W-:-:S03]  /*91140*/  ISETP.GE.AND P0, PT, R18, c[0x0][0x17c], PT ;  /* 0x00005f0012007a0c */ /* 0x004fc60003f06270 */
[----:B------:R-:W2:Y:S04]  /*91150*/  LDL.LU R18, [R1+0x1d4] ;  /* 0x0001d40001127983 */ /* 0x000ea80000300800 */
[----:B------:R-:W3:Y:S01]  /*91160*/  LDL.LU R25, [R1+0x1b4] ;  /* 0x0001b40001197983 */ /* 0x000ee20000300800 */
[----:B0-----:R-:W-:-:S03]  /*91170*/  IMAD.WIDE R4, R14, 0x2, R2 ;  /* 0x000000020e047825 */ /* 0x001fc600078e0202 */
[----:B------:R-:W4:Y:S01]  /*91180*/  LDL.LU R17, [R1+0x2658] ;  /* 0x0026580001117983 */ /* 0x000f220000300800 */
[----:B------:R-:W-:-:S03]  /*91190*/  ISETP.GE.AND P2, PT, R27, c[0x0][0x17c], PT ;  /* 0x00005f001b007a0c */ /* 0x000fc60003f46270 */
[----:B------:R0:W-:Y:S04]  /*911a0*/  @P1 STG.E.U16 [R4.64], R15 ;  /* 0x0000000f04001986 */ /* 0x0001e8000c101506 */
[----:B------:R-:W4:Y:S04]  /*911b0*/  LDL.LU R27, [R1+0x254] ;  /* 0x00025400011b7983 */ /* 0x000f280000300800 */
[----:B------:R-:W4:Y:S04]  /*911c0*/  LDL.LU R28, [R1+0x214] ;  /* 0x00021400011c7983 */ /* 0x000f280000300800 */
[----:B0-----:R-:W4:Y:S01]  /*911d0*/  LDL.LU R15, [R1+0x2510] ;  /* 0x00251000010f7983 */ /* 0x001f220000300800 */
[----:B------:R-:W-:-:S02]  /*911e0*/  ISETP.LT.AND P4, PT, R26, c[0x0][0x178], !P3 ;  /* 0x00005e001a007a0c */ /* 0x000fc40005f81270 */
[----:B------:R-:W-:Y:S02]  /*911f0*/  IADD3 R0, R14, c[0x0][0x198], RZ ;  /* 0x000066000e007a10 */ /* 0x000fe40007ffe0ff */
[----:B------:R-:W-:Y:S02]  /*91200*/  ISETP.LT.AND P5, PT, R29, c[0x0][0x178], !P3 ;  /* 0x00005e001d007a0c */ /* 0x000fe40005fa1270 */
[----:B------:R-:W-:Y:S02]  /*91210*/  ISETP.LT.AND P6, PT, R19, c[0x0][0x178], !P3 ;  /* 0x00005e0013007a0c */ /* 0x000fe40005fc1270 */
[----:B------:R-:W-:Y:S01]  /*91220*/  ISETP.LT.AND P3, PT, R23, c[0x0][0x178], !P3 ;  /* 0x00005e0017007a0c */ /* 0x000fe20005f61270 */
[----:B------:R-:W-:-:S04]  /*91230*/  IMAD.WIDE R6, R0, 0x2, R20 ;  /* 0x0000000200067825 */ /* 0x000fc800078e0214 */
[C---:B------:R-:W-:Y:S01]  /*91240*/  IMAD.WIDE R12, R0.reuse, 0x2, R10 ;  /* 0x00000002000c7825 */ /* 0x040fe200078e020a */
[----:B------:R0:W-:Y:S03]  /*91250*/  @P4 STG.E.U16 [R6.64], R22 ;  /* 0x0000001606004986 */ /* 0x0001e6000c101506 */
[C---:B------:R-:W-:Y:S01]  /*91260*/  IMAD.WIDE R4, R0.reuse, 0x2, R8 ;  /* 0x0000000200047825 */ /* 0x040fe200078e0208 */
[C---:B------:R-:W-:Y:S01]  /*91270*/  IADD3 R14, R0.reuse, c[0x0][0x198], RZ ;  /* 0x00006600000e7a10 */ /* 0x040fe20007ffe0ff */
[----:B------:R-:W-:Y:S02]  /*91280*/  @P5 STG.E.U16 [R12.64], R24 ;  /* 0x000000180c005986 */ /* 0x000fe4000c101506 */
[----:B0-----:R-:W-:Y:S01]  /*91290*/  IMAD.WIDE R6, R0, 0x2, R2 ;  /* 0x0000000200067825 */ /* 0x001fe200078e0202 */
[----:B------:R-:W-:Y:S01]  /*912a0*/  PRMT R0, R22, 0x7632, R0 ;  /* 0x0000763216007816 */ /* 0x000fe20000000000 */
[----:B--2---:R-:W-:Y:S01]  /*912b0*/  @P6 STG.E.U16 [R4.64], R18 ;  /* 0x0000001204006986 */ /* 0x004fe2000c101506 */
[----:B------:R-:W-:-:S03]  /*912c0*/  PRMT R16, R18, 0x7632, R16 ;  /* 0x0000763212107816 */ /* 0x000fc60000000010 */
[----:B---3--:R0:W-:Y:S02]  /*912d0*/  @P3 STG.E.U16 [R6.64], R25 ;  /* 0x0000001906003986 */ /* 0x0081e4000c101506 */
[----:B0-----:R-:W-:Y:S02]  /*912e0*/  PRMT R6, R24, 0x7632, R6 ;  /* 0x0000763218067816 */ /* 0x001fe40000000006 */
[----:B----4-:R-:W-:Y:S02]  /*912f0*/  ISETP.GE.AND P1, PT, R15, c[0x0][0x17c], PT ;  /* 0x00005f000f007a0c */ /* 0x010fe40003f26270 */
[----:B------:R-:W2:Y:S04]  /*91300*/  LDL.LU R15, [R1+0x2514] ;  /* 0x00251400010f7983 */ /* 0x000ea80000300800 */
[----:B------:R-:W3:Y:S04]  /*91310*/  LDL.LU R22, [R1+0x2518] ;  /* 0x0025180001167983 */ /* 0x000ee80000300800 */
[----:B------:R-:W4:Y:S04]  /*91320*/  LDL.LU R24, [R1+0x1c4] ;  /* 0x0001c40001187983 */ /* 0x000f280000300800 */
[----:B------:R-:W4:Y:S01]  /*91330*/  LDL.LU R18, [R1+0x2654] ;  /* 0x0026540001127983 */ /* 0x000f220000300800 */
[----:B------:R-:W-:-:S02]  /*91340*/  ISETP.LT.AND P4, PT, R26, c[0x0][0x178], !P0 ;  /* 0x00005e001a007a0c */ /* 0x000fc40004781270 */
        /* <DEDUP_REMOVED lines=15> */
[----:B------:R1:W-:Y:S01]  /*91440*/  @P3 STG.E.U16 [R6.64], R17 ;  /* 0x0000001106003986 */ /* 0x0003e2000c101506 */
[----:B------:R-:W-:Y:S02]  /*91450*/  ISETP.LT.AND P4, PT, R19, c[0x0][0x178], !P2 ;  /* 0x00005e0013007a0c */ /* 0x000fe40005781270 */
[----:B------:R-:W-:Y:S01]  /*91460*/  ISETP.LT.AND P3, PT, R23, c[0x0][0x178], !P2 ;  /* 0x00005e0017007a0c */ /* 0x000fe20005761270 */
        /* <DEDUP_REMOVED lines=16> */
[----:B------:R-:W-:Y:S01]  /*91570*/  ISETP.LT.AND P5, PT, R29, c[0x0][0x178], !P1 ;  /* 0x00005e001d007a0c */ /* 0x000fe20004fa1270 */
[----:B------:R-:W-:-:S04]  /*91580*/  IMAD.WIDE R12, R16, 0x2, R20 ;  /* 0x00000002100c7825 */ /* 0x000fc800078e0214 */
[----:B------:R-:W-:Y:S01]  /*91590*/  IMAD.WIDE R14, R16, 0x2, R10 ;  /* 0x00000002100e7825 */ /* 0x000fe200078e020a */
[----:B------:R-:W-:Y:S04]  /*915a0*/  STL [R1+0x2650], R17 ;  /* 0x0026501101007387 */ /* 0x000fe80000100800 */
[----:B----4-:R0:W-:Y:S01]  /*915b0*/  @P4 STG.E.U16 [R4.64], R0 ;  /* 0x0000000004004986 */ /* 0x0101e2000c101506 */
[----:B------:R-:W-:-:S03]  /*915c0*/  ISETP.LT.AND P4, PT, R19, c[0x0][0x178], !P1 ;  /* 0x00005e0013007a0c */ /* 0x000fc60004f81270 */
[----:B------:R-:W-:Y:S01]  /*915d0*/  @P3 STG.E.U16 [R6.64], R24 ;  /* 0x0000001806003986 */ /* 0x000fe2000c101506 */
[----:B------:R-:W-:-:S03]  /*915e0*/  ISETP.LT.AND P3, PT, R23, c[0x0][0x178], !P1 ;  /* 0x00005e0017007a0c */ /* 0x000fc60004f61270 */
[----:B------:R1:W-:Y:S04]  /*915f0*/  @P6 STG.E.U16 [R12.64], R17 ;  /* 0x000000110c006986 */ /* 0x0003e8000c101506 */
[----:B------:R4:W-:Y:S01]  /*91600*/  @P5 STG.E.U16 [R14.64], R18 ;  /* 0x000000120e005986 */ /* 0x0009e2000c101506 */
[----:B------:R-:W-:Y:S01]  /*91610*/  ISETP.LT.AND P5, PT, R26, c[0x0][0x178], !P0 ;  /* 0x00005e001a007a0c */ /* 0x000fe200047a1270 */
[----:B0-----:R-:W-:Y:S02]  /*91620*/  IMAD.WIDE R4, R16, 0x2, R8 ;  /* 0x0000000210047825 */ /* 0x001fe400078e0208 */
[----:B-1----:R-:W3:Y:S01]  /*91630*/  LDL.LU R17, [R1+0x1f4] ;  /* 0x0001f40001117983 */ /* 0x002ee20000300800 */
[----:B------:R-:W-:Y:S02]  /*91640*/  PRMT R12, R0, 0x7632, R12 ;  /* 0x00007632000c7816 */ /* 0x000fe4000000000c */
[C---:B------:R-:W-:Y:S01]  /*91650*/  IADD3 R0, R16.reuse, c[0x0][0x198], RZ ;  /* 0x0000660010007a10 */ /* 0x040fe20007ffe0ff */
[----:B------:R-:W-:Y:S01]  /*91660*/  IMAD.WIDE R6, R16, 0x2, R2 ;  /* 0x0000000210067825 */ /* 0x000fe200078e0202 */
[----:B----4-:R-:W-:Y:S01]  /*91670*/  PRMT R14, R24, 0x7632, R14 ;  /* 0x00007632180e7816 */ /* 0x010fe2000000000e */
[----:B------:R0:W-:Y:S01]  /*91680*/  @P4 STG.E.U16 [R4.64], R12 ;  /* 0x0000000c04004986 */ /* 0x0001e2000c101506 */
[----:B------:R-:W-:-:S03]  /*91690*/  PRMT R15, R27, 0x7632, R15 ;  /* 0x000076321b0f7816 */ /* 0x000fc6000000000f */
[----:B------:R1:W-:Y:S04]  /*916a0*/  STL [R1+0x264c], R18 ;  /* 0x00264c1201007387 */ /* 0x0003e80000100800 */
[----:B------:R-:W-:Y:S01]  /*916b0*/  @P3 STG.E.U16 [R6.64], R14 ;  /* 0x0000000e06003986 */ /* 0x000fe2000c101506 */
[----:B0-----:R-:W-:-:S03]  /*916c0*/  IMAD.WIDE R4, R0, 0x2, R20 ;  /* 0x0000000200047825 */ /* 0x001fc600078e0214 */
[----:B-1----:R-:W4:Y:S04]  /*916d0*/  LDL.LU R18, [R1+0x2520] ;  /* 0x0025200001127983 */ /* 0x002f280000300800 */
[----:B------:R0:W-:Y:S04]  /*916e0*/  @P5 STG.E.U16 [R4.64], R27 ;  /* 0x0000001b04005986 */ /* 0x0001e8000c101506 */
[----:B0-----:R-:W4:Y:S01]  /*916f0*/  LDL.LU R27, [R1+0x2524] ;  /* 0x00252400011b7983 */ /* 0x001f220000300800 */
        /* <DEDUP_REMOVED lines=10> */
[----:B------:R-:W-:Y:S02]  /*917a0*/  PRMT R0, R25, 0x7632, R0 ;  /* 0x0000763219007816 */ /* 0x000fe40000000000 */
[----:B--2---:R-:W-:Y:S02]  /*917b0*/  ISETP.GE.AND P1, PT, R22, c[0x0][0x17c], PT ;  /* 0x00005f0016007a0c */ /* 0x004fe40003f26270 */
[----:B------:R-:W2:Y:S04]  /*917c0*/  LDL.LU R22, [R1+0x3f4] ;  /* 0x0003f40001167983 */ /* 0x000ea80000300800 */
[----:B------:R-:W2:Y:S01]  /*917d0*/  LDL.LU R24, [R1+0x3e4] ;  /* 0x0003e40001187983 */ /* 0x000ea20000300800 */
[----:B0-----:R-:W-:-:S03]  /*917e0*/  IMAD.WIDE R12, R14, 0x2, R20 ;  /* 0x000000020e0c7825 */ /* 0x001fc600078e0214 */
[----:B---3--:R0:W-:Y:S01]  /*917f0*/  @P4 STG.E.U16 [R4.64], R17 ;  /* 0x0000001104004986 */ /* 0x0081e2000c101506 */
[----:B------:R-:W-:Y:S02]  /*91800*/  ISETP.LT.AND P4, PT, R19, c[0x0][0x178], !P2 ;  /* 0x00005e0013007a0c */ /* 0x000fe40005781270 */
[----:B------:R-:W-:Y:S01]  /*91810*/  ISETP.LT.AND P2, PT, R23, c[0x0][0x178], !P2 ;  /* 0x00005e0017007a0c */ /* 0x000fe20005741270 */
[----:B------:R1:W-:Y:S04]  /*91820*/  @P0 STG.E.U16 [R6.64], R28 ;  /* 0x0000001c06000986 */ /* 0x0003e8000c101506 */
[----:B------:R3:W-:Y:S01]  /*91830*/  @P3 STG.E.U16 [R12.64], R15 ;  /* 0x0000000f0c003986 */ /* 0x0007e2000c101506 */
[----:B0-----:R-:W-:-:S04]  /*91840*/  IMAD.WIDE R4, R14, 0x2, R10 ;  /* 0x000000020e047825 */ /* 0x001fc800078e020a */
[----:B-1----:R-:W-:Y:S01]  /*91850*/  IMAD.WIDE R6, R14, 0x2, R8 ;  /* 0x000000020e067825 */ /* 0x002fe200078e0208 */
[----:B------:R0:W-:Y:S01]  /*91860*/  @P6 STG.E.U16 [R4.64], R0 ;  /* 0x0000000004006986 */ /* 0x0001e2000c101506 */
[----:B---3--:R-:W-:Y:S02]  /*91870*/  PRMT R12, R17, 0x7632, R12 ;  /* 0x00007632110c7816 */ /* 0x008fe4000000000c */
[----:B----4-:R-:W-:Y:S02]  /*91880*/  ISETP.GE.AND P5, PT, R18, c[0x0][0x17c], PT ;  /* 0x00005f0012007a0c */ /* 0x010fe40003fa6270 */
[----:B------:R-:W-:Y:S01]  /*91890*/  PRMT R15, R28, 0x7632, R15 ;  /* 0x000076321c0f7816 */ /* 0x000fe2000000000f */
[----:B------:R-:W3:Y:S01]  /*918a0*/  LDL.LU R18, [R1+0x274] ;  /* 0x0002740001127983 */ /* 0x000ee20000300800 */
[----:B0-----:R-:W-:-:S03]  /*918b0*/  IMAD.WIDE R4, R14, 0x2, R2 ;  /* 0x000000020e047825 */ /* 0x001fc600078e0202 */
[----:B------:R-:W4:Y:S04]  /*918c0*/  LDL.LU R25, [R1+0x224] ;  /* 0x0002240001197983 */ /* 0x000f280000300800 */
[----:B------:R-:W4:Y:S01]  /*918d0*/  LDL.LU R17, [R1+0x2650] ;  /* 0x0026500001117983 */ /* 0x000f220000300800 */
[----:B------:R-:W-:-:S03]  /*918e0*/  ISETP.GE.AND P0, PT, R27, c[0x0][0x17c], PT ;  /* 0x00005f001b007a0c */ /* 0x000fc60003f06270 */
[----:B------:R-:W-:Y:S04]  /*918f0*/  @P4 STG.E.U16 [R6.64], R12 ;  /* 0x0000000c06004986 */ /* 0x000fe8000c101506 */
[----:B------:R-:W4:Y:S04]  /*91900*/  LDL.LU R27, [R1+0x248] ;  /* 0x00024800011b7983 */ /* 0x000f280000300800 */
[----:B------:R-:W4:Y:S04]  /*91910*/  LDL.LU R28, [R1+0x208] ;  /* 0x00020800011c7983 */ /* 0x000f280000300800 */
[----:B------:R0:W-:Y:S04]  /*91920*/  @P2 STG.E.U16 [R4.64], R15 ;  /* 0x0000000f04002986 */ /* 0x0001e8000c101506 */
        /* <DEDUP_REMOVED lines=8> */
[----:B--2---:R0:W-:Y:S03]  /*919b0*/  @P3 STG.E.U16 [R6.64], R22 ;  /* 0x0000001606003986 */ /* 0x0041e6000c101506 */
[C---:B------:R-:W-:Y:S01]  /*919c0*/  IMAD.WIDE R4, R0.reuse, 0x2, R8 ;  /* 0x0000000200047825 */ /* 0x040fe200078e0208 */
[----:B------:R-:W-:Y:S01]  /*919d0*/  @P6 STG.E.U16 [R12.64], R24 ;  /* 0x000000180c006986 */ /* 0x000fe2000c101506 */
[C---:B------:R-:W-:Y:S02]  /*919e0*/  IADD3 R14, R0.reuse, c[0x0][0x198], RZ ;  /* 0x00006600000e7a10 */ /* 0x040fe40007ffe0ff */
[----:B0-----:R-:W-:Y:S01]  /*919f0*/  IMAD.WIDE R6, R0, 0x2, R2 ;  /* 0x0000000200067825 */ /* 0x001fe200078e0202 */
[----:B------:R-:W-:Y:S01]  /*91a00*/  PRMT R0, R22, 0x7632, R0 ;  /* 0x0000763216007816 */ /* 0x000fe20000000000 */
[----:B---3--:R-:W-:Y:S01]  /*91a10*/  @P4 STG.E.U16 [R4.64], R18 ;  /* 0x0000001204004986 */ /* 0x008fe2000c101506 */
[----:B------:R-:W-:-:S03]  /*91a20*/  PRMT R16, R18, 0x7632, R16 ;  /* 0x0000763212107816 */ /* 0x000fc60000000010 */
[----:B----4-:R0:W-:Y:S02]  /*91a30*/  @P1 STG.E.U16 [R6.64], R25 ;  /* 0x0000001906001986 */ /* 0x0101e4000c101506 */
[----:B0-----:R-:W-:Y:S02]  /*91a40*/  PRMT R6, R24, 0x7632, R6 ;  /* 0x0000763218067816 */ /* 0x001fe40000000006 */
[----:B------:R-:W-:Y:S02]  /*91a50*/  ISETP.GE.AND P2, PT, R15, c[0x0][0x17c], PT ;  /* 0x00005f000f007a0c */ /* 0x000fe40003f46270 */
        /* <DEDUP_REMOVED lines=8> */
[----:B------:R-:W-:-:S06]  /*91ae0*/  IMAD.WIDE R4, R14, 0x2, R10 ;  /* 0x000000020e047825 */ /* 0x000fcc00078e020a */
[----:B------:R0:W-:Y:S01]  /*91af0*/  @P3 STG.E.U16 [R12.64], R0 ;  /* 0x000000000c003986 */ /* 0x0001e2000c101506 */
[----:B------:R-:W-:Y:S02]  /*91b00*/  ISETP.LT.AND P3, PT, R19, c[0x0][0x178], !P5 ;  /* 0x00005e0013007a0c */ /* 0x000fe40006f61270 */
[----:B------:R-:W-:Y:S01]  /*91b10*/  ISETP.LT.AND P5, PT, R23, c[0x0][0x178], !P5 ;  /* 0x00005e0017007a0c */ /* 0x000fe20006fa1270 */
[----:B------:R1:W-:Y:S01]  /*91b20*/  @P6 STG.E.U16 [R4.64], R6 ;  /* 0x0000000604006986 */ /* 0x0003e2000c101506 */
[----:B------:R-:W-:Y:S02]  /*91b30*/  ISETP.LT.AND P6, PT, R29, c[0x0][0x178], !P0 ;  /* 0x00005e001d007a0c */ /* 0x000fe400047c1270 */
[----:B------:R-:W-:Y:S02]  /*91b40*/  PRMT R17, R25, 0x7632, R17 ;  /* 0x0000763219117816 */ /* 0x000fe40000000011 */
[C---:B0-----:R-:W-:Y:S01]  /*91b50*/  IADD3 R0, R14.reuse, c[0x0][0x198], RZ ;  /* 0x000066000e007a10 */ /* 0x041fe20007ffe0ff */
[----:B-1----:R-:W-:-:S04]  /*91b60*/  IMAD.WIDE R4, R14, 0x2, R8 ;  /* 0x000000020e047825 */ /* 0x002fc800078e0208 */
[----:B------:R-:W-:Y:S01]  /*91b70*/  IMAD.WIDE R6, R14, 0x2, R2 ;  /* 0x000000020e067825 */ /* 0x000fe200078e0202 */
[----:B------:R0:W-:Y:S03]  /*91b80*/  @P3 STG.E.U16 [R4.64], R16 ;  /* 0x0000001004003986 */ /* 0x0001e6000c101506 */
[----:B------:R-:W-:Y:S01]  /*91b90*/  IMAD.WIDE R12, R0, 0x2, R20 ;  /* 0x00000002000c7825 */ /* 0x000fe200078e0214 */
[----:B------:R1:W-:Y:S01]  /*91ba0*/  @P5 STG.E.U16 [R6.64], R17 ;  /* 0x0000001106005986 */ /* 0x0003e2000c101506 */
[----:B------:R-:W-:-:S03]  /*91bb0*/  ISETP.LT.AND P3, PT, R23, c[0x0][0x178], !P0 ;  /* 0x00005e0017007a0c */ /* 0x000fc60004761270 */
[----:B------:R1:W-:Y:S01]  /*91bc0*/  @P4 STG.E.U16 [R12.64], R27 ;  /* 0x0000001b0c004986 */ /* 0x0003e2000c101506 */
[----:B------:R-:W-:Y:S02]  /*91bd0*/  ISETP.LT.AND P4, PT, R19, c[0x0][0x178], !P0 ;  /* 0x00005e0013007a0c */ /* 0x000fe40004781270 */
[C---:B0-----:R-:W-:Y:S02]  /*91be0*/  IADD3 R16, R0.reuse, c[0x0][0x198], RZ ;  /* 0x0000660000107a10 */ /* 0x041fe40007ffe0ff */
[----:B-1----:R-:W-:Y:S01]  /*91bf0*/  PRMT R17, R27, 0x7632, R17 ;  /* 0x000076321b117816 */ /* 0x002fe20000000011 */
[C---:B------:R-:W-:Y:S01]  /*91c00*/  IMAD.WIDE R4, R0.reuse, 0x2, R8 ;  /* 0x0000000200047825 */ /* 0x040fe200078e0208 */
[----:B------:R-:W4:Y:S03]  /*91c10*/  LDL.LU R27, [R1+0x258] ;  /* 0x00025800011b7983 */ /* 0x000f260000300800 */
[----:B------:R-:W-:Y:S01]  /*91c20*/  IMAD.WIDE R6, R0, 0x2, R2 ;  /* 0x0000000200067825 */ /* 0x000fe200078e0202 */
[----:B------:R-:W4:Y:S01]  /*91c30*/  LDL.LU R25, [R1+0x218] ;  /* 0x0002180001197983 */ /* 0x000f220000300800 */
[----:B--2---:R-:W-:-:S02]  /*91c40*/  ISETP.GE.AND P1, PT, R15, c[0x0][0x17c], PT ;  /* 0x00005f000f007a0c */ /* 0x004fc40003f26270 */
        /* <DEDUP_REMOVED lines=25> */
[----:B------:R0:W-:Y:S04]  /*91de0*/  @P4 STG.E.U16 [R4.64], R12 ;  /* 0x0000000c04004986 */ /* 0x0001e8000c101506 */
[----:B------:R1:W-:Y:S01]  /*91df0*/  STL [R1+0x2644], R18 ;  /* 0x0026441201007387 */ /* 0x0003e20000100800 */
[----:B------:R-:W-:-:S03]  /*91e00*/  PRMT R15, R27, 0x7632, R15 ;  /* 0x000076321b0f7816 */ /* 0x000fc6000000000f */
        /* <DEDUP_REMOVED lines=54> */
[----:B---3--:R-:W-:Y:S04]  /*92170*/  @P4 STG.E.U16 [R4.64], R18 ;  /* 0x0000001204004986 */ /* 0x008fe8000c101506 */
[----:B----4-:R0:W-:Y:S02]  /*92180*/  @P2 STG.E.U16 [R6.64], R25 ;  /* 0x0000001906002986 */ /* 0x0101e4000c101506 */
[----:B0-----:R-:W-:-:S02]  /*92190*/  PRMT R6, R24, 0x7632, R6 ;  /* 0x0000763218067816 */ /* 0x001fc40000000006 */
[----:B------:R-:W-:Y:S02]  /*921a0*/  ISETP.GE.AND P0, PT, R15, c[0x0][0x17c], PT ;  /* 0x00005f000f007a0c */ /* 0x000fe40003f06270 */
[----:B------:R-:W2:Y:S04]  /*921b0*/  LDL.LU R15, [R1+0x2544] ;  /* 0x00254400010f7983 */ /* 0x000ea80000300800 */
[----:B------:R-:W3:Y:S04]  /*921c0*/  LDL.LU R22, [R1+0x2548] ;  /* 0x0025480001167983 */ /* 0x000ee80000300800 */
[----:B------:R-:W4:Y:S01]  /*921d0*/  LDL.LU R24, [R1+0x228] ;  /* 0x0002280001187983 */ /* 0x000f220000300800 */
[----:B------:R-:W-:-:S02]  /*921e0*/  PRMT R16, R18, 0x7632, R16 ;  /* 0x0000763212107816 */ /* 0x000fc40000000010 */
[----:B------:R-:W-:Y:S01]  /*921f0*/  ISETP.LT.AND P3, PT, R26, c[0x0][0x178], !P5 ;  /* 0x00005e001a007a0c */ /* 0x000fe20006f61270 */
[----:B------:R-:W-:Y:S01]  /*92200*/  IMAD.WIDE R12, R14, 0x2, R20 ;  /* 0x000000020e0c7825 */ /* 0x000fe200078e0214 */
[----:B------:R-:W-:Y:S02]  /*92210*/  ISETP.LT.AND P6, PT, R29, c[0x0][0x178], !P5 ;  /* 0x00005e001d007a0c */ /* 0x000fe40006fc1270 */
[----:B------:R-:W-:Y:S01]  /*92220*/  ISETP.LT.AND P4, PT, R26, c[0x0][0x178], !P1 ;  /* 0x00005e001a007a0c */ /* 0x000fe20004f81270 */
[----:B------:R-:W-:-:S08]  /*92230*/  IMAD.WIDE R4, R14, 0x2, R10 ;  /* 0x000000020e047825 */ /* 0x000fd000078e020a */
[----:B------:R-:W-:Y:S01]  /*92240*/  @P3 STG.E.U16 [R12.64], R0 ;  /* 0x000000000c003986 */ /* 0x000fe2000c101506 */
[----:B------:R-:W-:Y:S02]  /*92250*/  ISETP.LT.AND P3, PT, R19, c[0x0][0x178], !P5 ;  /* 0x00005e0013007a0c */ /* 0x000fe40006f61270 */
[----:B------:R-:W-:Y:S01]  /*92260*/  ISETP.LT.AND P5, PT, R23, c[0x0][0x178], !P5 ;  /* 0x00005e0017007a0c */ /* 0x000fe20006fa1270 */
[----:B----4-:R0:W-:Y:S04]  /*92270*/  STL [R1+0x2640], R24 ;  /* 0x0026401801007387 */ /* 0x0101e80000100800 */
[----:B0-----:R-:W4:Y:S04]  /*92280*/  LDL R24, [R1+0x278] ;  /* 0x0002780001187983 */ /* 0x001f280000100800 */
[----:B------:R-:W4:Y:S01]  /*92290*/  LDL.LU R18, [R1+0x2644] ;  /* 0x0026440001127983 */ /* 0x000f220000300800 */
[----:B------:R-:W-:-:S03]  /*922a0*/  IADD3 R0, R14, c[0x0][0x198], RZ ;  /* 0x000066000e007a10 */ /* 0x000fc60007ffe0ff */
[----:B------:R0:W-:Y:S01]  /*922b0*/  @P6 STG.E.U16 [R4.64], R6 ;  /* 0x0000000604006986 */ /* 0x0001e2000c101506 */
[----:B------:R-:W-:Y:S01]  /*922c0*/  PRMT R17, R25, 0x7632, R17 ;  /* 0x0000763219117816 */ /* 0x000fe20000000011 */
[----:B------:R-:W-:Y:S01]  /*922d0*/  IMAD.WIDE R12, R0, 0x2, R20 ;  /* 0x00000002000c7825 */ /* 0x000fe200078e0214 */
[----:B------:R-:W-:Y:S01]  /*922e0*/  ISETP.LT.AND P6, PT, R29, c[0x0][0x178], !P1 ;  /* 0x00005e001d007a0c */ /* 0x000fe20004fc1270 */
[----:B------:R-:W4:Y:S02]  /*922f0*/  LDL.LU R25, [R1+0x24c] ;  /* 0x00024c0001197983 */ /* 0x000f240000300800 */
[----:B0-----:R-:W-:-:S04]  /*92300*/  IMAD.WIDE R4, R14, 0x2, R8 ;  /* 0x000000020e047825 */ /* 0x001fc800078e0208 */
[----:B------:R-:W-:Y:S01]  /*92310*/  IMAD.WIDE R6, R14, 0x2, R2 ;  /* 0x000000020e067825 */ /* 0x000fe200078e0202 */
[----:B------:R0:W-:Y:S04]  /*92320*/  @P3 STG.E.U16 [R4.64], R16 ;  /* 0x0000001004003986 */ /* 0x0001e8000c101506 */
[----:B------:R1:W-:Y:S04]  /*92330*/  @P5 STG.E.U16 [R6.64], R17 ;  /* 0x0000001106005986 */ /* 0x0003e8000c101506 */
[----:B------:R3:W-:Y:S01]  /*92340*/  @P4 STG.E.U16 [R12.64], R28 ;  /* 0x0000001c0c004986 */ /* 0x0007e2000c101506 */
[----:B------:R-:W-:-:S02]  /*92350*/  ISETP.LT.AND P4, PT, R19, c[0x0][0x178], !P1 ;  /* 0x00005e0013007a0c */ /* 0x000fc40004f81270 */
[----:B--2---:R-:W-:Y:S01]  /*92360*/  ISETP.GE.AND P2, PT, R15, c[0x0][0x17c], PT ;  /* 0x00005f000f007a0c */ /* 0x004fe20003f46270 */
[----:B------:R-:W-:Y:S01]  /*92370*/  IMAD.WIDE R14, R0, 0x2, R10 ;  /* 0x00000002000e7825 */ /* 0x000fe200078e020a */
[----:B------:R-:W-:-:S03]  /*92380*/  ISETP.LT.AND P3, PT, R23, c[0x0][0x178], !P1 ;  /* 0x00005e0017007a0c */ /* 0x000fc60004f61270 */
[----:B0-----:R-:W-:Y:S01]  /*92390*/  IMAD.WIDE R4, R0, 0x2, R8 ;  /* 0x0000000200047825 */ /* 0x001fe200078e0208 */
[----:B-1----:R-:W-:Y:S01]  /*923a0*/  PRMT R17, R28, 0x7632, R17 ;  /* 0x000076321c117816 */ /* 0x002fe20000000011 */
[----:B------:R0:W-:Y:S01]  /*923b0*/  @P6 STG.E.U16 [R14.64], R27 ;  /* 0x0000001b0e006986 */ /* 0x0001e2000c101506 */
[----:B---3--:R-:W-:-:S03]  /*923c0*/  ISETP.GE.AND P1, PT, R22, c[0x0][0x17c], PT ;  /* 0x00005f0016007a0c */ /* 0x008fc60003f26270 */
[----:B------:R-:W2:Y:S04]  /*923d0*/  LDL.LU R28, [R1+0x20c] ;  /* 0x00020c00011c7983 */ /* 0x000ea80000300800 */
[----:B------:R-:W3:Y:S04]  /*923e0*/  LDL.LU R22, [R1+0x2550] ;  /* 0x0025500001167983 */ /* 0x000ee80000300800 */
[----:B----4-:R1:W-:Y:S01]  /*923f0*/  @P4 STG.E.U16 [R4.64], R24 ;  /* 0x0000001804004986 */ /* 0x0103e2000c101506 */
[----:B------:R-:W-:-:S03]  /*92400*/  PRMT R18, R27, 0x7632, R18 ;  /* 0x000076321b127816 */ /* 0x000fc60000000012 */
[----:B0-----:R-:W4:Y:S04]  /*92410*/  LDL.LU R27, [R1+0x1dc] ;  /* 0x0001dc00011b7983 */ /* 0x001f280000300800 */
[----:B-1----:R-:W2:Y:S04]  /*92420*/  LDL.LU R24, [R1+0x2640] ;  /* 0x0026400001187983 */ /* 0x002ea80000300800 */
[----:B------:R-:W3:Y:S04]  /*92430*/  LDL.LU R4, [R1+0x278] ;  /* 0x0002780001047983 */ /* 0x000ee80000300800 */
[----:B------:R-:W3:Y:S01]  /*92440*/  LDL.LU R5, [R1+0x254c] ;  /* 0x00254c0001057983 */ /* 0x000ee20000300800 */
[----:B------:R-:W-:-:S02]  /*92450*/  ISETP.LT.AND P6, PT, R26, c[0x0][0x178], !P0 ;  /* 0x00005e001a007a0c */ /* 0x000fc400047c1270 */
[----:B------:R-:W-:Y:S02]  /*92460*/  ISETP.LT.AND P5, PT, R29, c[0x0][0x178], !P0 ;  /* 0x00005e001d007a0c */ /* 0x000fe400047a1270 */
[C---:B------:R-:W-:Y:S01]  /*92470*/  IADD3 R16, R0.reuse, c[0x0][0x198], RZ ;  /* 0x0000660000107a10 */ /* 0x040fe20007ffe0ff */
[----:B------:R-:W-:Y:S01]  /*92480*/  IMAD.WIDE R6, R0, 0x2, R2 ;  /* 0x0000000200067825 */ /* 0x000fe200078e0202 */
[----:B------:R-:W-:-:S03]  /*92490*/  ISETP.LT.AND P4, PT, R19, c[0x0][0x178], !P0 ;  /* 0x00005e0013007a0c */ /* 0x000fc60004781270 */
[----:B------:R-:W-:-:S04]  /*924a0*/  IMAD.WIDE R12, R16, 0x2, R20 ;  /* 0x00000002100c7825 */ /* 0x000fc800078e0214 */
[----:B------:R-:W-:Y:S01]  /*924b0*/  IMAD.WIDE R14, R16, 0x2, R10 ;  /* 0x00000002100e7825 */ /* 0x000fe200078e020a */
[----:B------:R-:W-:Y:S04]  /*924c0*/  STL [R1+0x263c], R18 ;  /* 0x00263c1201007387 */ /* 0x000fe80000100800 */
[----:B--2---:R0:W-:Y:S01]  /*924d0*/  @P3 STG.E.U16 [R6.64], R24 ;  /* 0x0000001806003986 */ /* 0x0041e2000c101506 */
[----:B------:R-:W-:-:S03]  /*924e0*/  ISETP.LT.AND P3, PT, R23, c[0x0][0x178], !P0 ;  /* 0x00005e0017007a0c */ /* 0x000fc60004761270 */
[----:B------:R3:W-:Y:S01]  /*924f0*/  @P6 STG.E.U16 [R12.64], R17 ;  /* 0x000000110c006986 */ /* 0x0007e2000c101506 */
[----:B------:R-:W-:-:S03]  /*92500*/  ISETP.LT.AND P6, PT, R29, c[0x0][0x178], !P2 ;  /* 0x00005e001d007a0c */ /* 0x000fc600057c1270 */
[----:B------:R1:W-:Y:S01]  /*92510*/  @P5 STG.E.U16 [R14.64], R18 ;  /* 0x000000120e005986 */ /* 0x0003e2000c101506 */
[----:B------:R-:W-:Y:S01]  /*92520*/  ISETP.LT.AND P5, PT, R26, c[0x0][0x178], !P2 ;  /* 0x00005e001a007a0c */ /* 0x000fe200057a1270 */
[----:B0-----:R-:W-:Y:S01]  /*92530*/  IMAD.WIDE R6, R16, 0x2, R8 ;  /* 0x0000000210067825 */ /* 0x001fe200078e0208 */
[----:B---3--:R-:W-:Y:S02]  /*92540*/  PRMT R12, R4, 0x7632, R12 ;  /* 0x00007632040c7816 */ /* 0x008fe4000000000c */
[----:B-1----:R-:W-:-:S03]  /*92550*/  IADD3 R14, R16, c[0x0][0x198], RZ ;  /* 0x00006600100e7a10 */ /* 0x002fc60007ffe0ff */
[----:B------:R0:W-:Y:S01]  /*92560*/  @P4 STG.E.U16 [R6.64], R12 ;  /* 0x0000000c06004986 */ /* 0x0001e2000c101506 */
[----:B------:R-:W-:Y:S01]  /*92570*/  ISETP.GE.AND P0, PT, R5, c[0x0][0x17c], PT ;  /* 0x00005f0005007a0c */ /* 0x000fe20003f06270 */
[----:B------:R-:W-:Y:S01]  /*92580*/  IMAD.WIDE R4, R16, 0x2, R2 ;  /* 0x0000000210047825 */ /* 0x000fe200078e0202 */
[----:B------:R-:W-:Y:S01]  /*92590*/  PRMT R0, R24, 0x7632, R0 ;  /* 0x0000763218007816 */ /* 0x000fe20000000000 */
[----:B------:R-:W2:Y:S01]  /*925a0*/  LDL.LU R18, [R1+0x1bc] ;  /* 0x0001bc0001127983 */ /* 0x000ea20000300800 */
[----:B------:R-:W-:-:S03]  /*925b0*/  PRMT R17, R28, 0x7632, R17 ;  /* 0x000076321c117816 */ /* 0x000fc60000000011 */
[----:B------:R1:W-:Y:S01]  /*925c0*/  @P3 STG.E.U16 [R4.64], R0 ;  /* 0x0000000004003986 */ /* 0x0003e2000c101506 */
[----:B0-----:R-:W-:-:S04]  /*925d0*/  IMAD.WIDE R6, R14, 0x2, R20 ;  /* 0x000000020e067825 */ /* 0x001fc800078e0214 */
[----:B------:R-:W-:Y:S01]  /*925e0*/  IMAD.WIDE R12, R14, 0x2, R10 ;  /* 0x000000020e0c7825 */ /* 0x000fe200078e020a */
[----:B------:R0:W-:Y:S01]  /*925f0*/  @P5 STG.E.U16 [R6.64], R25 ;  /* 0x0000001906005986 */ /* 0x0001e2000c101506 */
[----:B-1----:R-:W-:-:S03]  /*92600*/  PRMT R0, R25, 0x7632, R0 ;  /* 0x0000763219007816 */ /* 0x002fc60000000000 */
[----:B------:R1:W-:Y:S04]  /*92610*/  @P6 STG.E.U16 [R12.64], R28 ;  /* 0x0000001c0c006986 */ /* 0x0003e8000c101506 */
[----:B0-----:R-:W3:Y:S04]  /*92620*/  LDL.LU R25, [R1+0x25c] ;  /* 0x00025c0001197983 */ /* 0x001ee80000300800 */
[----:B-1----:R-:W3:Y:S01]  /*92630*/  LDL.LU R28, [R1+0x2554] ;  /* 0x00255400011c7983 */ /* 0x002ee20000300800 */
[----:B------:R-:W-:Y:S01]  /*92640*/  ISETP.LT.AND P4, PT, R19, c[0x0][0x178], !P2 ;  /* 0x00005e0013007a0c */ /* 0x000fe20005781270 */
[----:B------:R-:W-:Y:S01]  /*92650*/  IMAD.WIDE R4, R14, 0x2, R8 ;  /* 0x000000020e047825 */ /* 0x000fe200078e0208 */
[----:B------:R-:W-:Y:S01]  /*92660*/  ISETP.LT.AND P2, PT, R23, c[0x0][0x178], !P2 ;  /* 0x00005e0017007a0c */ /* 0x000fe20005741270 */
[----:B------:R-:W3:Y:S01]  /*92670*/  LDL.LU R24, [R1+0x21c] ;  /* 0x00021c0001187983 */ /* 0x000ee20000300800 */
[----:B------:R-:W-:-:S02]  /*92680*/  ISETP.LT.AND P6, PT, R26, c[0x0][0x178], !P1 ;  /* 0x00005e001a007a0c */ /* 0x000fc40004fc1270 */
[----:B------:R-:W-:Y:S02]  /*92690*/  IADD3 R15, R14, c[0x0][0x198], RZ ;  /* 0x000066000e0f7a10 */ /* 0x000fe40007ffe0ff */
[----:B------:R-:W-:-:S05]  /*926a0*/  ISETP.LT.AND P5, PT, R29, c[0x0][0x178], !P1 ;  /* 0x00005e001d007a0c */ /* 0x000fca0004fa1270 */
[----:B----4-:R0:W-:Y:S01]  /*926b0*/  @P4 STG.E.U16 [R4.64], R27 ;  /* 0x0000001b04004986 */ /* 0x0101e2000c101506 */
[----:B------:R-:W-:Y:S02]  /*926c0*/  ISETP.LT.AND P4, PT, R19, c[0x0][0x178], !P1 ;  /* 0x00005e0013007a0c */ /* 0x000fe40004f81270 */
[----:B------:R-:W-:Y:S01]  /*926d0*/  ISETP.LT.AND P1, PT, R23, c[0x0][0x178], !P1 ;  /* 0x00005e0017007a0c */ /* 0x000fe20004f21270 */
[----:B------:R-:W-:Y:S01]  /*926e0*/  IMAD.WIDE R6, R15, 0x2, R20 ;  /* 0x000000020f067825 */ /* 0x000fe200078e0214 */
[----:B------:R-:W-:Y:S02]  /*926f0*/  ISETP.GE.AND P3, PT, R22, c[0x0][0x17c], PT ;  /* 0x00005f0016007a0c */ /* 0x000fe40003f66270 */
[----:B------:R-:W4:Y:S01]  /*92700*/  LDL.LU R22, [R1+0x2558] ;  /* 0x0025580001167983 */ /* 0x000f220000300800 */
[----:B0-----:R-:W-:Y:S01]  /*92710*/  IMAD.WIDE R4, R14, 0x2, R2 ;  /* 0x000000020e047825 */ /* 0x001fe200078e0202 */
[----:B------:R-:W-:Y:S02]  /*92720*/  PRMT R14, R27, 0x7632, R14 ;  /* 0x000076321b0e7816 */ /* 0x000fe4000000000e */
[----:B------:R-:W4:Y:S01]  /*92730*/  LDL.LU R27, [R1+0x1ec] ;  /* 0x0001ec00011b7983 */ /* 0x000f220000300800 */
[----:B------:R-:W-:-:S03]  /*92740*/  IMAD.WIDE R12, R15, 0x2, R10 ;  /* 0x000000020f0c7825 */ /* 0x000fc600078e020a */
[----:B--2---:R0:W-:Y:S01]  /*92750*/  @P2 STG.E.U16 [R4.64], R18 ;  /* 0x0000001204002986 */ /* 0x0041e2000c101506 */
[----:B------:R-:W-:-:S03]  /*92760*/  PRMT R16, R18, 0x7632, R16 ;  /* 0x0000763212107816 */ /* 0x000fc60000000010 */
[----:B------:R1:W-:Y:S04]  /*92770*/  @P6 STG.E.U16 [R6.64], R0 ;  /* 0x0000000006006986 */ /* 0x0003e8000c101506 */
[----:B------:R-:W-:Y:S01]  /*92780*/  @P5 STG.E.U16 [R12.64], R17 ;  /* 0x000000110c005986 */ /* 0x000fe2000c101506 */
[----:B0-----:R-:W-:-:S03]  /*92790*/  IMAD.WIDE R4, R15, 0x2, R8 ;  /* 0x000000020f047825 */ /* 0x001fc600078e0208 */
[----:B------:R-:W2:Y:S01]  /*927a0*/  LDL.LU R18, [R1+0x263c] ;  /* 0x00263c0001127983 */ /* 0x000ea20000300800 */
[----:B-1----:R-:W-:-:S03]  /*927b0*/  IMAD.WIDE R6, R15, 0x2, R2 ;  /* 0x000000020f067825 */ /* 0x002fc600078e0202 */
[----:B------:R-:W-:Y:S04]  /*927c0*/  @P4 STG.E.U16 [R4.64], R14 ;  /* 0x0000000e04004986 */ /* 0x000fe8000c101506 */
[----:B------:R0:W-:Y:S01]  /*927d0*/  @P1 STG.E.U16 [R6.64], R16 ;  /* 0x0000001006001986 */ /* 0x0001e2000c101506 */
[----:B---3--:R-:W-:-:S03]  /*927e0*/  ISETP.GE.AND P2, PT, R28, c[0x0][0x17c], PT ;  /* 0x00005f001c007a0c */ /* 0x008fc60003f46270 */
[----:B------:R-:W3:Y:S04]  /*927f0*/  LDL.LU R28, [R1+0x2638] ;  /* 0x00263800011c7983 */ /* 0x000ee80000300800 */
[----:B0-----:R-:W2:Y:S01]  /*92800*/  LDL.LU R16, [R1+0x1cc] ;  /* 0x0001cc0001107983 */ /* 0x001ea20000300800 */
[----:B------:R-:W-:Y:S02]  /*92810*/  ISETP.LT.AND P6, PT, R26, c[0x0][0x178], !P0 ;  /* 0x00005e001a007a0c */ /* 0x000fe400047c1270 */
[----:B------:R-:W-:Y:S02]  /*92820*/  ISETP.LT.AND P5, PT, R29, c[0x0][0x178], !P0 ;  /* 0x00005e001d007a0c */ /* 0x000fe400047a1270 */
[----:B------:R-:W-:Y:S02]  /*92830*/  IADD3 R0, R15, c[0x0][0x198], RZ ;  /* 0x000066000f007a10 */ /* 0x000fe40007ffe0ff */
[----:B------:R-:W-:-:S03]  /*92840*/  ISETP.LT.AND P1, PT, R19, c[0x0][0x178], !P0 ;  /* 0x00005e0013007a0c */ /* 0x000fc60004721270 */
[----:B------:R-:W-:-:S04]  /*92850*/  IMAD.WIDE R4, R0, 0x2, R20 ;  /* 0x0000000200047825 */ /* 0x000fc800078e0214 */
[----:B------:R-:W-:Y:S01]  /*92860*/  IMAD.WIDE R6, R0, 0x2, R10 ;  /* 0x0000000200067825 */ /* 0x000fe200078e020a */
[----:B------:R0:W-:Y:S01]  /*92870*/  @P6 STG.E.U16 [R4.64], R25 ;  /* 0x0000001904006986 */ /* 0x0001e2000c101506 */
[----:B------:R-:W-:-:S03]  /*92880*/  ISETP.LT.AND P4, PT, R23, c[0x0][0x178], !P0 ;  /* 0x00005e0017007a0c */ /* 0x000fc60004781270 */
[----:B------:R1:W-:Y:S01]  /*92890*/  @P5 STG.E.U16 [R6.64], R24 ;  /* 0x0000001806005986 */ /* 0x0003e2000c101506 */
[----:B------:R-:W-:Y:S02]  /*928a0*/  ISETP.LT.AND P5, PT, R26, c[0x0][0x178], !P3 ;  /* 0x00005e001a007a0c */ /* 0x000fe40005fa1270 */
[C---:B------:R-:W-:Y:S01]  /*928b0*/  IADD3 R14, R0.reuse, c[0x0][0x198], RZ ;  /* 0x00006600000e7a10 */ /* 0x040fe20007ffe0ff */
[----:B0-----:R-:W-:Y:S01]  /*928c0*/  IMAD.WIDE R4, R0, 0x2, R8 ;  /* 0x0000000200047825 */ /* 0x001fe200078e0208 */
[----:B------:R-:W-:-:S04]  /*928d0*/  ISETP.LT.AND P6, PT, R29, c[0x0][0x178], !P3 ;  /* 0x00005e001d007a0c */ /* 0x000fc80005fc1270 */
[----:B----4-:R0:W-:Y:S01]  /*928e0*/  @P1 STG.E.U16 [R4.64], R27 ;  /* 0x0000001b04001986 */ /* 0x0101e2000c101506 */
[----:B------:R-:W-:Y:S01]  /*928f0*/  ISETP.LT.AND P1, PT, R19, c[0x0][0x178], !P3 ;  /* 0x00005e0013007a0c */ /* 0x000fe20005f21270 */
[----:B-1----:R-:W-:Y:S01]  /*92900*/  IMAD.WIDE R6, R0, 0x2, R2 ;  /* 0x0000000200067825 */ /* 0x002fe200078e0202 */
[----:B------:R-:W-:Y:S02]  /*92910*/  PRMT R12, R25, 0x7632, R12 ;  /* 0x00007632190c7816 */ /* 0x000fe4000000000c */
[----:B------:R-:W-:Y:S01]  /*92920*/  PRMT R13, R24, 0x7632, R13 ;  /* 0x00007632180d7816 */ /* 0x000fe2000000000d */
[----:B------:R-:W4:Y:S01]  /*92930*/  LDL.LU R25, [R1+0x26c] ;  /* 0x00026c0001197983 */ /* 0x000f220000300800 */
[----:B0-----:R-:W-:Y:S01]  /*92940*/  IMAD.WIDE R4, R14, 0x2, R20 ;  /* 0x000000020e047825 */ /* 0x001fe200078e0214 */
[----:B------:R-:W-:Y:S02]  /*92950*/  PRMT R0, R27, 0x7632, R0 ;  /* 0x000076321b007816 */ /* 0x000fe40000000000 */
[----:B------:R-:W-:-:S02]  /*92960*/  ISETP.GE.AND P0, PT, R22, c[0x0][0x17c], PT ;  /* 0x00005f0016007a0c */ /* 0x000fc40003f06270 */
[----:B------:R-:W3:Y:S04]  /*92970*/  LDL.LU R22, [R1+0x23c] ;  /* 0x00023c0001167983 */ /* 0x000ee80000300800 */
[----:B------:R-:W3:Y:S04]  /*92980*/  LDL.LU R24, [R1+0x1fc] ;  /* 0x0001fc0001187983 */ /* 0x000ee80000300800 */
[----:B------:R-:W3:Y:S04]  /*92990*/  LDL.LU R27, [R1+0x1ac] ;  /* 0x0001ac00011b7983 */ /* 0x000ee80000300800 */
[----:B--2---:R0:W-:Y:S04]  /*929a0*/  @P4 STG.E.U16 [R6.64], R16 ;  /* 0x0000001006004986 */ /* 0x0041e8000c101506 */
[----:B------:R1:W-:Y:S01]  /*929b0*/  @P5 STG.E.U16 [R4.64], R12 ;  /* 0x0000000c04005986 */ /* 0x0003e2000c101506 */
[----:B0-----:R-:W-:-:S04]  /*929c0*/  IMAD.WIDE R6, R14, 0x2, R10 ;  /* 0x000000020e067825 */ /* 0x001fc800078e020a */
[----:B-1----:R-:W-:Y:S01]  /*929d0*/  IMAD.WIDE R4, R14, 0x2, R8 ;  /* 0x000000020e047825 */ /* 0x002fe200078e0208 */
[----:B------:R-:W-:Y:S04]  /*929e0*/  @P6 STG.E.U16 [R6.64], R13 ;  /* 0x0000000d06006986 */ /* 0x000fe8000c101506 */
[----:B------:R0:W-:Y:S04]  /*929f0*/  @P1 STG.E.U16 [R4.64], R0 ;  /* 0x0000000004001986 */ /* 0x0001e8000c101506 */
[----:B0-----:R-:W2:Y:S04]  /*92a00*/  LDL.LU R5, [R1+0x255c] ;  /* 0x00255c0001057983 */ /* 0x001ea80000300800 */
[----:B------:R-:W2:Y:S01]  /*92a10*/  LDL.LU R0, [R1+0x2560] ;  /* 0x0025600001007983 */ /* 0x000ea20000300800 */
[----:B------:R-:W-:-:S02]  /*92a20*/  ISETP.LT.AND P3, PT, R23, c[0x0][0x178], !P3 ;  /* 0x00005e0017007a0c */ /* 0x000fc40005f61270 */
[----:B------:R-:W-:Y:S02]  /*92a30*/  ISETP.LT.AND P4, PT, R26, c[0x0][0x178], !P2 ;  /* 0x00005e001a007a0c */ /* 0x000fe40005781270 */
[----:B------:R-:W-:Y:S02]  /*92a40*/  PRMT R15, R16, 0x7632, R15 ;  /* 0x00007632100f7816 */ /* 0x000fe4000000000f */
[C---:B------:R-:W-:Y:S02]  /*92a50*/  IADD3 R16, R14.reuse, c[0x0][0x198], RZ ;  /* 0x000066000e107a10 */ /* 0x040fe40007ffe0ff */
[----:B------:R-:W-:Y:S01]  /*92a60*/  ISETP.LT.AND P5, PT, R29, c[0x0][0x178], !P2 ;  /* 0x00005e001d007a0c */ /* 0x000fe200057a1270 */
[----:B------:R-:W-:Y:S01]  /*92a70*/  IMAD.WIDE R6, R14, 0x2, R2 ;  /* 0x000000020e067825 */ /* 0x000fe200078e0202 */
[----:B------:R-:W-:-:S03]  /*92a80*/  ISETP.LT.AND P6, PT, R19, c[0x0][0x178], !P2 ;  /* 0x00005e0013007a0c */ /* 0x000fc600057c1270 */
[----:B------:R-:W-:Y:S01]  /*92a90*/  IMAD.WIDE R12, R16, 0x2, R20 ;  /* 0x00000002100c7825 */ /* 0x000fe200078e0214 */
[----:B------:R0:W-:Y:S01]  /*92aa0*/  @P3 STG.E.U16 [R6.64], R15 ;  /* 0x0000000f06003986 */ /* 0x0001e2000c101506 */
[----:B------:R-:W-:-:S03]  /*92ab0*/  ISETP.LT.AND P3, PT, R23, c[0x0][0x178], !P2 ;  /* 0x00005e0017007a0c */ /* 0x000fc60005761270 */
[----:B----4-:R1:W-:Y:S01]  /*92ac0*/  @P4 STG.E.U16 [R12.64], R25 ;  /* 0x000000190c004986 */ /* 0x0103e2000c101506 */
[----:B------:R-:W-:Y:S01]  /*92ad0*/  ISETP.LT.AND P4, PT, R26, c[0x0][0x178], !P0 ;  /* 0x00005e001a007a0c */ /* 0x000fe20004781270 */
[----:B0-----:R-:W-:-:S05]  /*92ae0*/  IMAD.WIDE R6, R16, 0x2, R10 ;  /* 0x0000000210067825 */ /* 0x001fca00078e020a */
[----:B---3--:R0:W-:Y:S01]  /*92af0*/  @P5 STG.E.U16 [R6.64], R22 ;  /* 0x0000001606005986 */ /* 0x0081e2000c101506 */
[----:B-1----:R-:W-:Y:S02]  /*92b00*/  PRMT R12, R25, 0x7632, R12 ;  /* 0x00007632190c7816 */ /* 0x002fe4000000000c */
[----:B------:R-:W-:Y:S01]  /*92b10*/  PRMT R14, R22, 0x7632, R14 ;  /* 0x00007632160e7816 */ /* 0x000fe2000000000e */
[----:B------:R-:W3:Y:S01]  /*92b20*/  LDL.LU R25, [R1+0x2564] ;  /* 0x0025640001197983 */ /* 0x000ee20000300800 */
[----:B------:R-:W-:Y:S02]  /*92b30*/  PRMT R15, R24, 0x7632, R15 ;  /* 0x00007632180f7816 */ /* 0x000fe4000000000f */
[----:B--2---:R-:W-:Y:S01]  /*92b40*/  ISETP.GE.AND P1, PT, R5, c[0x0][0x17c], PT ;  /* 0x00005f0005007a0c */ /* 0x004fe20003f26270 */
[----:B------:R-:W-:Y:S01]  /*92b50*/  IMAD.WIDE R4, R16, 0x2, R8 ;  /* 0x0000000210047825 */ /* 0x000fe200078e0208 */
[----:B------:R-:W-:Y:S02]  /*92b60*/  ISETP.GE.AND P2, PT, R0, c[0x0][0x17c], PT ;  /* 0x00005f0000007a0c */ /* 0x000fe40003f46270 */
[----:B------:R-:W-:-:S02]  /*92b70*/  IADD3 R0, R16, c[0x0][0x198], RZ ;  /* 0x0000660010007a10 */ /* 0x000fc40007ffe0ff */
[----:B------:R1:W-:Y:S01]  /*92b80*/  @P6 STG.E.U16 [R4.64], R24 ;  /* 0x0000001804006986 */ /* 0x0003e2000c101506 */
[----:B------:R-:W-:Y:S02]  /*92b90*/  ISETP.LT.AND P6, PT, R29, c[0x0][0x178], !P0 ;  /* 0x00005e001d007a0c */ /* 0x000fe400047c1270 */
[----:B0-----:R-:W-:-:S04]  /*92ba0*/  IMAD.WIDE R6, R0, 0x2, R20 ;  /* 0x0000000200067825 */ /* 0x001fc800078e0214 */
[----:B-1----:R-:W-:Y:S01]  /*92bb0*/  IMAD.WIDE R4, R16, 0x2, R2 ;  /* 0x0000000210047825 */ /* 0x002fe200078e0202 */
[----:B------:R-:W2:Y:S04]  /*92bc0*/  LDL.LU R24, [R1+0x2568] ;  /* 0x0025680001187983 */ /* 0x000ea80000300800 */
[----:B------:R-:W-:Y:S04]  /*92bd0*/  @P3 STG.E.U16 [R4.64], R27 ;  /* 0x0000001b04003986 */ /* 0x000fe8000c101506 */
[----:B------:R0:W-:Y:S04]  /*92be0*/  @P4 STG.E.U16 [R6.64], R12 ;  /* 0x0000000c06004986 */ /* 0x0001e8000c101506 */
[----:B------:R-:W4:Y:S01]  /*92bf0*/  LDL.LU R22, [R1+0x27c] ;  /* 0x00027c0001167983 */ /* 0x000f220000300800 */
[C---:B0-----:R-:W-:Y:S01]  /*92c00*/  IMAD.WIDE R6, R0.reuse, 0x2, R10 ;  /* 0x0000000200067825 */ /* 0x041fe200078e020a */
[----:B------:R-:W-:-:S03]  /*92c10*/  IADD3 R4, R0, c[0x0][0x198], RZ ;  /* 0x0000660000047a10 */ /* 0x000fc60007ffe0ff */
[C---:B------:R-:W-:Y:S01]  /*92c20*/  IMAD.WIDE R12, R0.reuse, 0x2, R8 ;  /* 0x00000002000c7825 */ /* 0x040fe200078e0208 */
[----:B------:R0:W-:Y:S03]  /*92c30*/  @P6 STG.E.U16 [R6.64], R14 ;  /* 0x0000000e06006986 */ /* 0x0001e6000c101506 */
[----:B0-----:R-:W-:Y:S02]  /*92c40*/  IMAD.WIDE R6, R0, 0x2, R2 ;  /* 0x0000000200067825 */ /* 0x001fe400078e0202 */
[----:B------:R-:W4:Y:S01]  /*92c50*/  LDL.LU R0, [R1+0x3fc] ;  /* 0x0003fc0001007983 */ /* 0x000f220000300800 */
[----:B------:R-:W-:Y:S02]  /*92c60*/  ISETP.LT.AND P5, PT, R19, c[0x0][0x178], !P0 ;  /* 0x00005e0013007a0c */ /* 0x000fe400047a1270 */
[----:B------:R-:W-:Y:S02]  /*92c70*/  ISETP.LT.AND P3, PT, R23, c[0x0][0x178], !P0 ;  /* 0x00005e0017007a0c */ /* 0x000fe40004761270 */
[----:B------:R-:W-:-:S02]  /*92c80*/  ISETP.LT.AND P4, PT, R26, c[0x0][0x178], !P1 ;  /* 0x00005e001a007a0c */ /* 0x000fc40004f81270 */
[----:B------:R-:W-:-:S07]  /*92c90*/  PRMT R5, R27, 0x7632, R5 ;  /* 0x000076321b057816 */ /* 0x000fce0000000005 */
[----:B------:R0:W-:Y:S01]  /*92ca0*/  @P5 STG.E.U16 [R12.64], R15 ;  /* 0x0000000f0c005986 */ /* 0x0001e2000c101506 */
[----:B---3--:R-:W-:-:S03]  /*92cb0*/  ISETP.GE.AND P0, PT, R25, c[0x0][0x17c], PT ;  /* 0x00005f0019007a0c */ /* 0x008fc60003f06270 */
[----:B------:R-:W-:Y:S01]  /*92cc0*/  @P3 STG.E.U16 [R6.64], R5 ;  /* 0x0000000506003986 */ /* 0x000fe2000c101506 */
[----:B0-----:R-:W-:Y:S01]  /*92cd0*/  IMAD.WIDE R12, R4, 0x2, R20 ;  /* 0x00000002040c7825 */ /* 0x001fe200078e0214 */
[----:B--2---:R-:W-:-:S04]  /*92ce0*/  ISETP.GE.AND P3, PT, R24, c[0x0][0x17c], PT ;  /* 0x00005f0018007a0c */ /* 0x004fc80003f66270 */
[----:B----4-:R-:W-:Y:S01]  /*92cf0*/  @P4 STG.E.U16 [R12.64], R0 ;  /* 0x000000000c004986 */ /* 0x010fe2000c101506 */
[----:B------:R-:W-:-:S03]  /*92d00*/  ISETP.LT.AND P4, PT, R26, c[0x0][0x178], !P2 ;  /* 0x00005e001a007a0c */ /* 0x000fc60005781270 */
[----:B------:R0:W1:Y:S04]  /*92d10*/  LDS.128 R24, [R28] ;  /* 0x000000001c187984 */ /* 0x0000680000000c00 */
[----:B0-----:R-:W2:Y:S04]  /*92d20*/  LDL.LU R28, [R1+0x2a0] ;  /* 0x0002a000011c7983 */ /* 0x001ea80000300800 */
[----:B-1----:R0:W-:Y:S04]  /*92d30*/  STL [R1+0x262c], R25 ;  /* 0x00262c1901007387 */ /* 0x0021e80000100800 */
[----:B0-----:R-:W3:Y:S04]  /*92d40*/  LDL R25, [R1+0xfd0] ;  /* 0x000fd00001197983 */ /* 0x001ee80000100800 */
[----:B------:R0:W-:Y:S04]  /*92d50*/  STL [R1+0x25f8], R26 ;  /* 0x0025f81a01007387 */ /* 0x0001e80000100800 */
[----:B0-----:R-:W4:Y:S01]  /*92d60*/  LDL.LU R26, [R1+0x3ec] ;  /* 0x0003ec00011a7983 */ /* 0x001f220000300800 */
[----:B------:R-:W-:Y:S01]  /*92d70*/  ISETP.LT.AND P5, PT, R29, c[0x0][0x178], !P1 ;  /* 0x00005e001d007a0c */ /* 0x000fe20004fa1270 */
[----:B------:R-:W-:-:S02]  /*92d80*/  IMAD.WIDE R6, R4, 0x2, R10 ;  /* 0x0000000204067825 */ /* 0x000fc400078e020a */
[----:B------:R0:W-:Y:S04]  /*92d90*/  STL [R1+0x25ec], R27 ;  /* 0x0025ec1b01007387 */ /* 0x0001e80000100800 */
[----:B0-----:R-:W2:Y:S01]  /*92da0*/  LDL.LU R27, [R1+0x22c] ;  /* 0x00022c00011b7983 */ /* 0x001ea20000300800 */
[----:B------:R-:W-:-:S05]  /*92db0*/  ISETP.LT.AND P6, PT, R19, c[0x0][0x178], !P1 ;  /* 0x00005e0013007a0c */ /* 0x000fca0004fc1270 */
[----:B----4-:R0:W-:Y:S04]  /*92dc0*/  @P5 STG.E.U16 [R6.64], R26 ;  /* 0x0000001a06005986 */ /* 0x0101e8000c101506 */
[----:B0-----:R-:W4:Y:S01]  /*92dd0*/  LDL.LU R7, [R1+0x256c] ;  /* 0x00256c0001077983 */ /* 0x001f220000300800 */
[----:B------:R-:W-:Y:S01]  /*92de0*/  ISETP.LT.AND P1, PT, R23, c[0x0][0x178], !P1 ;  /* 0x00005e0017007a0c */ /* 0x000fe20004f21270 */
[----:B------:R-:W-:Y:S01]  /*92df0*/  IMAD.WIDE R12, R4, 0x2, R8 ;  /* 0x00000002040c7825 */ /* 0x000fe200078e0208 */
[----:B------:R-:W-:Y:S02]  /*92e00*/  PRMT R16, R0, 0x7632, R16 ;  /* 0x0000763200107816 */ /* 0x000fe40000000010 */
[C---:B------:R-:W-:Y:S01]  /*92e10*/  IADD3 R0, R4.reuse, c[0x0][0x198], RZ ;  /* 0x0000660004007a10 */ /* 0x040fe20007ffe0ff */
[----:B------:R-:W-:Y:S01]  /*92e20*/  IMAD.WIDE R14, R4, 0x2, R2 ;  /* 0x00000002040e7825 */ /* 0x000fe200078e0202 */
[----:B------:R0:W-:Y:S01]  /*92e30*/  @P6 STG.E.U16 [R12.64], R22 ;  /* 0x000000160c006986 */ /* 0x0001e2000c101506 */
[----:B------:R-:W-:-:S02]  /*92e40*/  ISETP.LT.AND P5, PT, R29, c[0x0][0x178], !P2 ;  /* 0x00005e001d007a0c */ /* 0x000fc400057a1270 */
[----:B------:R-:W-:Y:S01]  /*92e50*/  ISETP.LT.AND P6, PT, R19, c[0x0][0x178], !P2 ;  /* 0x00005e0013007a0c */ /* 0x000fe200057c1270 */
[----:B------:R-:W-:Y:S01]  /*92e60*/  IMAD.WIDE R4, R0, 0x2, R20 ;  /* 0x0000000200047825 */ /* 0x000fe200078e0214 */
[----:B------:R-:W-:Y:S02]  /*92e70*/  ISETP.LT.AND P2, PT, R23, c[0x0][0x178], !P2 ;  /* 0x00005e0017007a0c */ /* 0x000fe40005741270 */
[----:B--2---:R1:W-:Y:S01]  /*92e80*/  @P1 STG.E.U16 [R14.64], R27 ;  /* 0x0000001b0e001986 */ /* 0x0043e2000c101506 */
[----:B------:R-:W-:-:S03]  /*92e90*/  PRMT R17, R26, 0x7632, R17 ;  /* 0x000076321a117816 */ /* 0x000fc60000000011 */
[----:B------:R2:W-:Y:S01]  /*92ea0*/  @P4 STG.E.U16 [R4.64], R16 ;  /* 0x0000001004004986 */ /* 0x0005e2000c101506 */
[----:B0-----:R-:W-:Y:S02]  /*92eb0*/  PRMT R13, R22, 0x7632, R13 ;  /* 0x00007632160d7816 */ /* 0x001fe4000000000d */
[C---:B------:R-:W-:Y:S01]  /*92ec0*/  IADD3 R12, R0.reuse, c[0x0][0x198], RZ ;  /* 0x00006600000c7a10 */ /* 0x040fe20007ffe0ff */
[----:B------:R-:W4:Y:S01]  /*92ed0*/  LDL.LU R26, [R1+0x290] ;  /* 0x00029000011a7983 */ /* 0x000f220000300800 */
[----:B-1----:R-:W-:-:S03]  /*92ee0*/  IMAD.WIDE R14, R0, 0x2, R2 ;  /* 0x00000002000e7825 */ /* 0x002fc600078e0202 */
[----:B------:R-:W4:Y:S01]  /*92ef0*/  LDL.LU R22, [R1+0x280] ;  /* 0x0002800001167983 */ /* 0x000f220000300800 */
[----:B--2---:R-:W-:Y:S01]  /*92f00*/  IMAD.WIDE R4, R0, 0x2, R10 ;  /* 0x0000000200047825 */ /* 0x004fe200078e020a */
[----:B------:R-:W-:-:S04]  /*92f10*/  PRMT R16, R27, 0x7632, R16 ;  /* 0x000076321b107816 */ /* 0x000fc80000000010 */
[----:B------:R0:W-:Y:S01]  /*92f20*/  @P5 STG.E.U16 [R4.64], R17 ;  /* 0x0000001104005986 */ /* 0x0001e2000c101506 */
[----:B------:R-:W-:-:S03]  /*92f30*/  ISETP.LT.AND P5, PT, R29, c[0x0][0x178], !P0 ;  /* 0x00005e001d007a0c */ /* 0x000fc600047a1270 */
[----:B------:R-:W1:Y:S01]  /*92f40*/  S2R R29, SR_TID.X ;  /* 0x00000000001d7919 */ /* 0x000e620000002100 */
[----:B---3--:R-:W-:Y:S01]  /*92f50*/  ISETP.LT.AND P4, PT, R25, c[0x0][0x178], !P0 ;  /* 0x00005e0019007a0c */ /* 0x008fe20004781270 */
[----:B0-----:R-:W-:Y:S01]  /*92f60*/  IMAD.WIDE R4, R12, 0x2, R20 ;  /* 0x000000020c047825 */ /* 0x001fe200078e0214 */
[----:B-1----:R-:W-:-:S03]  /*92f70*/  LOP3.LUT R27, R29, 0x7f, RZ, 0xc0, !PT ;  /* 0x0000007f1d1b7812 */ /* 0x002fc600078ec0ff */
[----:B------:R-:W-:-:S05]  /*92f80*/  IMAD.SHL.U32 R29, R29, 0x400, RZ ;  /* 0x000004001d1d7824 */ /* 0x000fca00078e00ff */
[----:B------:R-:W-:-:S05]  /*92f90*/  LOP3.LUT R29, R29, 0x1800, RZ, 0xc0, !PT ;  /* 0x000018001d1d7812 */ /* 0x000fca00078ec0ff */
[----:B------:R-:W-:-:S05]  /*92fa0*/  IMAD R29, R27, 0x10, R29 ;  /* 0x000000101b1d7824 */ /* 0x000fca00078e021d */
[----:B------:R-:W-:Y:S02]  /*92fb0*/  LOP3.LUT R29, R29, 0x20, RZ, 0x3c, !PT ;  /* 0x000000201d1d7812 */ /* 0x000fe400078e3cff */
[----:B----4-:R-:W-:Y:S01]  /*92fc0*/  ISETP.GE.AND P1, PT, R7, c[0x0][0x17c], PT ;  /* 0x00005f0007007a0c */ /* 0x010fe20003f26270 */
[----:B------:R-:W-:Y:S02]  /*92fd0*/  IMAD.WIDE R6, R0, 0x2, R8 ;  /* 0x0000000200067825 */ /* 0x000fe400078e0208 */
[----:B------:R-:W2:Y:S04]  /*92fe0*/  LDL.LU R0, [R1+0x2570] ;  /* 0x0025700001007983 */ /* 0x000ea80000300800 */
[----:B------:R-:W-:Y:S04]  /*92ff0*/  @P6 STG.E.U16 [R6.64], R13 ;  /* 0x0000000d06006986 */ /* 0x000fe8000c101506 */
[----:B------:R-:W-:Y:S01]  /*93000*/  @P2 STG.E.U16 [R14.64], R16 ;  /* 0x000000100e002986 */ /* 0x000fe2000c101506 */
[----:B------:R-:W-:-:S03]  /*93010*/  ISETP.LT.AND P2, PT, R19, c[0x0][0x178], !P0 ;  /* 0x00005e0013007a0c */ /* 0x000fc60004741270 */
[----:B------:R-:W3:Y:S04]  /*93020*/  LDL.LU R19, [R1+0x2634] ;  /* 0x0026340001137983 */ /* 0x000ee80000300800 */
[----:B------:R-:W-:Y:S04]  /*93030*/  @P4 STG.E.U16 [R4.64], R28 ;  /* 0x0000001c04004986 */ /* 0x000fe8000c101506 */
[----:B------:R0:W1:Y:S01]  /*93040*/  LDS.128 R4, [R29] ;  /* 0x000000001d047984 */ /* 0x0000620000000c00 */
[----:B------:R-:W-:-:S03]  /*93050*/  ISETP.LT.AND P6, PT, R23, c[0x0][0x178], !P0 ;  /* 0x00005e0017007a0c */ /* 0x000fc600047c1270 */
[----:B------:R-:W4:Y:S04]  /*93060*/  LDL.LU R23, [R1+0x2630] ;  /* 0x0026300001177983 */ /* 0x000f280000300800 */
[----:B0-----:R-:W4:Y:S01]  /*93070*/  LDL.LU R29, [R1+0x400] ;  /* 0x00040000011d7983 */ /* 0x001f220000300800 */
[----:B------:R-:W-:-:S03]  /*93080*/  PRMT R18, R28, 0x7632, R18 ;  /* 0x000076321c127816 */ /* 0x000fc60000000012 */
[----:B-1----:R0:W-:Y:S04]  /*93090*/  STL [R1+0x2628], R5 ;  /* 0x0026280501007387 */ /* 0x0021e80000100800 */
[----:B0-----:R-:W4:Y:S04]  /*930a0*/  LDL R5, [R1+0xfdc] ;  /* 0x000fdc0001057983 */ /* 0x001f280000100800 */
[----:B------:R0:W-:Y:S04]  /*930b0*/  STL [R1+0x25f4], R6 ;  /* 0x0025f40601007387 */ /* 0x0001e80000100800 */
[----:B0-----:R-:W4:Y:S04]  /*930c0*/  LDL R6, [R1+0xfd8] ;  /* 0x000fd80001067983 */ /* 0x001f280000100800 */
[----:B------:R0:W-:Y:S04]  /*930d0*/  STL [R1+0x25f0], R7 ;  /* 0x0025f00701007387 */ /* 0x0001e80000100800 */
[----:B0-----:R-:W4:Y:S04]  /*930e0*/  LDL R7, [R1+0xfd4] ;  /* 0x000fd40001077983 */ /* 0x001f280000100800 */
[----:B------:R-:W4:Y:S01]  /*930f0*/  LDL.LU R28, [R1+0x2574] ;  /* 0x00257400011c7983 */ /* 0x000f220000300800 */
[----:B------:R-:W-:-:S05]  /*93100*/  IMAD.WIDE R16, R12, 0x2, R10 ;  /* 0x000000020c107825 */ /* 0x000fca00078e020a */
[----:B------:R0:W-:Y:S01]  /*93110*/  @P5 STG.E.U16 [R16.64], R26 ;  /* 0x0000001a10005986 */ /* 0x0001e2000c101506 */
[----:B---3--:R-:W-:-:S03]  /*93120*/  PRMT R19, R26, 0x7632, R19 ;  /* 0x000076321a137816 */ /* 0x008fc60000000013 */
[----:B0-----:R-:W3:Y:S01]  /*93130*/  LDL.LU R26, [R1+0x2578] ;  /* 0x00257800011a7983 */ /* 0x001ee20000300800 */
[----:B------:R-:W-:Y:S01]  /*93140*/  IMAD.WIDE R14, R12, 0x2, R8 ;  /* 0x000000020c0e7825 */ /* 0x000fe200078e0208 */
[----:B------:R-:W-:Y:S02]  /*93150*/  ISETP.LT.AND P4, PT, R25, c[0x0][0x178], !P3 ;  /* 0x00005e0019007a0c */ /* 0x000fe40005f81270 */
[----:B--2---:R-:W-:Y:S01]  /*93160*/  ISETP.GE.AND P0, PT, R0, c[0x0][0x17c], PT ;  /* 0x00005f0000007a0c */ /* 0x004fe20003f06270 */
[----:B------:R-:W2:Y:S04]  /*93170*/  LDL.LU R27, [R1+0x2b0] ;  /* 0x0002b000011b7983 */ /* 0x000ea80000300800 */
[----:B------:R0:W-:Y:S01]  /*93180*/  @P2 STG.E.U16 [R14.64], R22 ;  /* 0x000000160e002986 */ /* 0x0001e2000c101506 */
[C---:B------:R-:W-:Y:S01]  /*93190*/  IADD3 R0, R12.reuse, c[0x0][0x198], RZ ;  /* 0x000066000c007a10 */ /* 0x040fe20007ffe0ff */
[----:B------:R-:W-:-:S04]  /*931a0*/  IMAD.WIDE R12, R12, 0x2, R2 ;  /* 0x000000020c0c7825 */ /* 0x000fc800078e0202 */
[----:B------:R-:W-:Y:S01]  /*931b0*/  IMAD.WIDE R16, R0, 0x2, R20 ;  /* 0x0000000200107825 */ /* 0x000fe200078e0214 */
[----:B------:R1:W-:Y:S01]  /*931c0*/  @P6 STG.E.U16 [R12.64], R24 ;  /* 0x000000180c006986 */ /* 0x0003e2000c101506 */
[----:B----4-:R-:W-:-:S03]  /*931d0*/  PRMT R23, R22, 0x7632, R23 ;  /* 0x0000763216177816 */ /* 0x010fc60000000017 */
[----:B------:R4:W-:Y:S01]  /*931e0*/  @P4 STG.E.U16 [R16.64], R18 ;  /* 0x0000001210004986 */ /* 0x0009e2000c101506 */
[C---:B0-----:R-:W-:Y:S01]  /*931f0*/  IMAD.WIDE R14, R0.reuse, 0x2, R10 ;  /* 0x00000002000e7825 */ /* 0x041fe200078e020a */
[----:B------:R-:W-:-:S03]  /*93200*/  IADD3 R22, R0, c[0x0][0x198], RZ ;  /* 0x0000660000167a10 */ /* 0x000fc60007ffe0ff */
[----:B-1----:R-:W-:-:S04]  /*93210*/  IMAD.WIDE R12, R0, 0x2, R8 ;  /* 0x00000002000c7825 */ /* 0x002fc800078e0208 */
[----:B----4-:R-:W-:Y:S01]  /*93220*/  IMAD.WIDE R16, R0, 0x2, R2 ;  /* 0x0000000200107825 */ /* 0x010fe200078e0202 */
[----:B------:R-:W-:Y:S02]  /*93230*/  PRMT R18, R24, 0x7632, R18 ;  /* 0x0000763218127816 */ /* 0x000fe40000000012 */
[----:B------:R-:W-:Y:S02]  /*93240*/  ISETP.LT.AND P4, PT, R5, c[0x0][0x178], !P3 ;  /* 0x00005e0005007a0c */ /* 0x000fe40005f81270 */
[----:B------:R-:W-:Y:S02]  /*93250*/  ISETP.GE.AND P2, PT, R28, c[0x0][0x17c], PT ;  /* 0x00005f001c007a0c */ /* 0x000fe40003f46270 */
[----:B------:R-:W0:Y:S01]  /*93260*/  S2R R28, SR_TID.X ;  /* 0x00000000001c7919 */ /* 0x000e220000002100 */
[----:B------:R-:W-:Y:S02]  /*93270*/  ISETP.LT.AND P5, PT, R7, c[0x0][0x178], !P3 ;  /* 0x00005e0007007a0c */ /* 0x000fe40005fa1270 */
[----:B------:R-:W-:-:S02]  /*93280*/  ISETP.LT.AND P6, PT, R6, c[0x0][0x178], !P3 ;  /* 0x00005e0006007a0c */ /* 0x000fc40005fc1270 */
[----:B------:R-:W-:Y:S02]  /*93290*/  ISETP.LT.AND P3, PT, R25, c[0x0][0x178], !P1 ;  /* 0x00005e0019007a0c */ /* 0x000fe40004f61270 */
[C---:B0-----:R-:W-:Y:S01]  /*932a0*/  LOP3.LUT R0, R28.reuse, 0x7f, RZ, 0xc0, !PT ;  /* 0x0000007f1c007812 */ /* 0x041fe200078ec0ff */
[----:B------:R-:W-:-:S05]  /*932b0*/  IMAD.SHL.U32 R28, R28, 0x400, RZ ;  /* 0x000004001c1c7824 */ /* 0x000fca00078e00ff */
[----:B------:R-:W-:Y:S01]  /*932c0*/  LOP3.LUT R28, R28, 0x1800, RZ, 0xc0, !PT ;  /* 0x000018001c1c7812 */ /* 0x000fe200078ec0ff */
[----:B------:R-:W-:Y:S04]  /*932d0*/  @P5 STG.E.U16 [R14.64], R19 ;  /* 0x000000130e005986 */ /* 0x000fe8000c101506 */
[----:B------:R-:W-:Y:S01]  /*932e0*/  IMAD R28, R0, 0x10, R28 ;  /* 0x00000010001c7824 */ /* 0x000fe200078e021c */
[----:B------:R0:W-:Y:S04]  /*932f0*/  @P6 STG.E.U16 [R12.64], R23 ;  /* 0x000000170c006986 */ /* 0x0001e8000c101506 */
[----:B------:R-:W-:Y:S01]  /*93300*/  LOP3.LUT R28, R28, 0x40, RZ, 0x3c, !PT ;  /* 0x000000401c1c7812 */ /* 0x000fe200078e3cff */
[----:B------:R-:W-:Y:S01]  /*93310*/  @P4 STG.E.U16 [R16.64], R18 ;  /* 0x0000001210004986 */ /* 0x000fe2000c101506 */
[----:B0-----:R-:W-:-:S05]  /*93320*/  IMAD.WIDE R12, R22, 0x2, R20 ;  /* 0x00000002160c7825 */ /* 0x001fca00078e0214 */
[----:B------:R-:W-:Y:S04]  /*93330*/  @P3 STG.E.U16 [R12.64], R29 ;  /* 0x0000001d0c003986 */ /* 0x000fe8000c101506 */
[----:B------:R-:W0:Y:S01]  /*93340*/  LDS.128 R12, [R28] ;  /* 0x000000001c0c7984 */ /* 0x000e220000000c00 */
[----:B------:R-:W-:-:S03]  /*93350*/  ISETP.LT.AND P6, PT, R25, c[0x0][0x178], !P0 ;  /* 0x00005e0019007a0c */ /* 0x000fc600047c1270 */
[----:B------:R-:W4:Y:S01]  /*93360*/  LDL.LU R25, [R1+0x262c] ;  /* 0x00262c0001197983 */ /* 0x000f220000300800 */
[----:B---3--:R-:W-:-:S03]  /*93370*/  ISETP.GE.AND P3, PT, R26, c[0x0][0x17c], PT ;  /* 0x00005f001a007a0c */ /* 0x008fc60003f66270 */
[----:B------:R-:W3:Y:S04]  /*93380*/  LDL.LU R26, [R1+0x410] ;  /* 0x00041000011a7983 */ /* 0x000ee80000300800 */
[----:B0-----:R-:W-:Y:S04]  /*93390*/  STL [R1+0x2600], R13 ;  /* 0x0026000d01007387 */ /* 0x001fe80000100800 */
[----:B------:R0:W-:Y:S04]  /*933a0*/  STL [R1+0x25fc], R14 ;  /* 0x0025fc0e01007387 */ /* 0x0001e80000100800 */
[----:B0-----:R-:W2:Y:S04]  /*933b0*/  LDL R14, [R1+0xfd0] ;  /* 0x000fd000010e7983 */ /* 0x001ea80000100800 */
[----:B------:R0:W-:Y:S04]  /*933c0*/  STL [R1+0x25e8], R15 ;  /* 0x0025e80f01007387 */ /* 0x0001e80000100800 */
[----:B0-----:R-:W2:Y:S01]  /*933d0*/  LDL.LU R15, [R1+0x2d0] ;  /* 0x0002d000010f7983 */ /* 0x001ea20000300800 */
[----:B------:R-:W-:-:S02]  /*933e0*/  ISETP.LT.AND P5, PT, R7, c[0x0][0x178], !P1 ;  /* 0x00005e0007007a0c */ /* 0x000fc40004fa1270 */
[----:B------:R-:W-:Y:S01]  /*933f0*/  ISETP.LT.AND P4, PT, R6, c[0x0][0x178], !P1 ;  /* 0x00005e0006007a0c */ /* 0x000fe20004f81270 */
[C---:B------:R-:W-:Y:S01]  /*93400*/  IMAD.WIDE R16, R22.reuse, 0x2, R10 ;  /* 0x0000000216107825 */ /* 0x040fe200078e020a */
[----:B------:R-:W-:Y:S01]  /*93410*/  ISETP.LT.AND P1, PT, R5, c[0x0][0x178], !P1 ;  /* 0x00005e0005007a0c */ /* 0x000fe20004f21270 */
[----:B------:R-:W3:Y:S01]  /*93420*/  LDL.LU R13, [R1+0x257c] ;  /* 0x00257c00010d7983 */ /* 0x000ee20000300800 */
[C---:B------:R-:W-:Y:S01]  /*93430*/  IADD3 R0, R22.reuse, c[0x0][0x198], RZ ;  /* 0x0000660016007a10 */ /* 0x040fe20007ffe0ff */
[----:B------:R-:W-:-:S04]  /*93440*/  IMAD.WIDE R18, R22, 0x2, R8 ;  /* 0x0000000216127825 */ /* 0x000fc800078e0208 */
[----:B------:R-:W-:Y:S01]  /*93450*/  IMAD.WIDE R22, R22, 0x2, R2 ;  /* 0x0000000216167825 */ /* 0x000fe200078e0202 */
[----:B------:R-:W-:-:S03]  /*93460*/  PRMT R24, R29, 0x7632, R24 ;  /* 0x000076321d187816 */ /* 0x000fc60000000018 */
[----:B------:R-:W-:Y:S01]  /*93470*/  IMAD.WIDE R28, R0, 0x2, R20 ;  /* 0x00000002001c7825 */ /* 0x000fe200078e0214 */
[----:B--2---:R-:W-:Y:S04]  /*93480*/  @P5 STG.E.U16 [R16.64], R15 ;  /* 0x0000000f10005986 */ /* 0x004fe8000c101506 */
[----:B------:R0:W-:Y:S04]  /*93490*/  @P4 STG.E.U16 [R18.64], R27 ;  /* 0x0000001b12004986 */ /* 0x0001e8000c101506 */
[----:B------:R-:W-:Y:S01]  /*934a0*/  @P1 STG.E.U16 [R22.64], R4 ;  /* 0x0000000416001986 */ /* 0x000fe2000c101506 */
[----:B------:R-:W-:-:S03]  /*934b0*/  ISETP.LT.AND P1, PT, R7, c[0x0][0x178], !P0 ;  /* 0x00005e0007007a0c */ /* 0x000fc60004721270 */
[----:B------:R1:W-:Y:S01]  /*934c0*/  @P6 STG.E.U16 [R28.64], R24 ;  /* 0x000000181c006986 */ /* 0x0003e2000c101506 */
[----:B0-----:R-:W-:Y:S01]  /*934d0*/  IMAD.WIDE R18, R0, 0x2, R10 ;  /* 0x0000000200127825 */ /* 0x001fe200078e020a */
[----:B-1----:R-:W-:Y:S02]  /*934e0*/  PRMT R24, R15, 0x7632, R24 ;  /* 0x000076320f187816 */ /* 0x002fe40000000018 */
[----:B------:R-:W2:Y:S06]  /*934f0*/  LDL.LU R15, [R1+0x2e0] ;  /* 0x0002e000010f7983 */ /* 0x000eac0000300800 */
[----:B------:R0:W-:Y:S04]  /*93500*/  @P1 STG.E.U16 [R18.64], R24 ;  /* 0x0000001812001986 */ /* 0x0001e8000c101506 */
[----:B0-----:R-:W2:Y:S01]  /*93510*/  LDL.LU R24, [R1+0x300] ;  /* 0x0003000001187983 */ /* 0x001ea20000300800 */
[----:B------:R-:W-:-:S03]  /*93520*/  PRMT R23, R27, 0x7632, R23 ;  /* 0x000076321b177816 */ /* 0x000fc60000000017 */
[----:B------:R-:W0:Y:S01]  /*93530*/  S2R R27, SR_TID.X ;  /* 0x00000000001b7919 */ /* 0x000e220000002100 */
[----:B---3--:R-:W-:Y:S02]  /*93540*/  ISETP.GE.AND P1, PT, R13, c[0x0][0x17c], PT ;  /* 0x00005f000d007a0c */ /* 0x008fe40003f26270 */
[----:B------:R-:W-:Y:S02]  /*93550*/  ISETP.LT.AND P4, PT, R6, c[0x0][0x178], !P0 ;  /* 0x00005e0006007a0c */ /* 0x000fe40004781270 */
[----:B------:R-:W-:Y:S02]  /*93560*/  ISETP.LT.AND P0, PT, R5, c[0x0][0x178], !P0 ;  /* 0x00005e0005007a0c */ /* 0x000fe40004701270 */
[----:B------:R-:W-:Y:S02]  /*93570*/  ISETP.LT.AND P5, PT, R14, c[0x0][0x178], !P2 ;  /* 0x00005e000e007a0c */ /* 0x000fe400057a1270 */
[----:B------:R-:W-:Y:S01]  /*93580*/  ISETP.LT.AND P6, PT, R7, c[0x0][0x178], !P2 ;  /* 0x00005e0007007a0c */ /* 0x000fe200057c1270 */
[C---:B------:R-:W-:Y:S01]  /*93590*/  IMAD.WIDE R16, R0.reuse, 0x2, R8 ;  /* 0x0000000200107825 */ /* 0x040fe200078e0208 */
[----:B------:R-:W-:-:S02]  /*935a0*/  IADD3 R22, R0, c[0x0][0x198], RZ ;  /* 0x0000660000167a10 */ /* 0x000fc40007ffe0ff */
[C---:B0-----:R-:W-:Y:S01]  /*935b0*/  LOP3.LUT R13, R27.reuse, 0x7f, RZ, 0xc0, !PT ;  /* 0x0000007f1b0d7812 */ /* 0x041fe200078ec0ff */
[----:B------:R-:W-:-:S05]  /*935c0*/  IMAD.SHL.U32 R27, R27, 0x400, RZ ;  /* 0x000004001b1b7824 */ /* 0x000fca00078e00ff */
[----:B------:R-:W-:Y:S01]  /*935d0*/  LOP3.LUT R27, R27, 0x1800, RZ, 0xc0, !PT ;  /* 0x000018001b1b7812 */ /* 0x000fe200078ec0ff */
[----:B------:R-:W-:Y:S01]  /*935e0*/  IMAD.WIDE R28, R0, 0x2, R2 ;  /* 0x00000002001c7825 */ /* 0x000fe200078e0202 */
[----:B------:R-:W-:-:S03]  /*935f0*/  PRMT R4, R4, 0x7632, R4 ;  /* 0x0000763204047816 */ /* 0x000fc60000000004 */
[----:B------:R-:W-:Y:S01]  /*93600*/  IMAD R27, R13, 0x10, R27 ;  /* 0x000000100d1b7824 */ /* 0x000fe200078e021b */
[----:B------:R0:W-:Y:S01]  /*93610*/  @P4 STG.E.U16 [R16.64], R23 ;  /* 0x0000001710004986 */ /* 0x0001e2000c101506 */
[----:B------:R-:W-:-:S03]  /*93620*/  IMAD.WIDE R18, R22, 0x2, R20 ;  /* 0x0000000216127825 */ /* 0x000fc600078e0214 */
[----:B------:R-:W-:Y:S01]  /*93630*/  LOP3.LUT R27, R27, 0x60, RZ, 0x3c, !PT ;  /* 0x000000601b1b7812 */ /* 0x000fe200078e3cff */
[----:B------:R-:W-:Y:S01]  /*93640*/  @P0 STG.E.U16 [R28.64], R4 ;  /* 0x000000041c000986 */ /* 0x000fe2000c101506 */
[----:B0-----:R-:W-:-:S03]  /*93650*/  IMAD.WIDE R16, R22, 0x2, R10 ;  /* 0x0000000216107825 */ /* 0x001fc600078e020a */
[----:B------:R-:W-:Y:S01]  /*93660*/  @P5 STG.E.U16 [R18.64], R26 ;  /* 0x0000001a12005986 */ /* 0x000fe2000c101506 */
[----:B------:R-:W-:-:S03]  /*93670*/  ISETP.LT.AND P0, PT, R6, c[0x0][0x178], !P2 ;  /* 0x00005e0006007a0c */ /* 0x000fc60005701270 */
[----:B----4-:R0:W-:Y:S01]  /*93680*/  STL [R1+0x2618], R25 ;  /* 0x0026181901007387 */ /* 0x0101e20000100800 */
[----:B------:R-:W-:-:S03]  /*93690*/  ISETP.LT.AND P2, PT, R5, c[0x0][0x178], !P2 ;  /* 0x00005e0005007a0c */ /* 0x000fc60005741270 */
[----:B0-----:R-:W3:Y:S04]  /*936a0*/  LDL.LU R25, [R1+0x2580] ;  /* 0x0025800001197983 */ /* 0x001ee80000300800 */
[----:B------:R0:W-:Y:S04]  /*936b0*/  STL.64 [R1+0x2620], R10 ;  /* 0x0026200a01007387 */ /* 0x0001e80000100a00 */
[----:B------:R-:W4:Y:S01]  /*936c0*/  LDL.LU R5, [R1+0x2628] ;  /* 0x0026280001057983 */ /* 0x000f220000300800 */
[----:B0-----:R-:W-:-:S03]  /*936d0*/  IMAD.WIDE R10, R22, 0x2, R8 ;  /* 0x00000002160a7825 */ /* 0x001fc600078e0208 */
[----:B--2---:R-:W-:Y:S04]  /*936e0*/  @P6 STG.E.U16 [R16.64], R24 ;  /* 0x0000001810006986 */ /* 0x004fe8000c101506 */
[----:B------:R-:W0:Y:S04]  /*936f0*/  LDS.128 R16, [R27] ;  /* 0x000000001b107984 */ /* 0x000e280000000c00 */
[----:B------:R-:W-:Y:S04]  /*93700*/  @P0 STG.E.U16 [R10.64], R15 ;  /* 0x0000000f0a000986 */ /* 0x000fe8000c101506 */
[----:B0-----:R-:W-:Y:S04]  /*93710*/  STL [R1+0x2604], R18 ;  /* 0x0026041201007387 */ /* 0x001fe80000100800 */
[----:B------:R0:W-:Y:S04]  /*93720*/  STL [R1+0x25e4], R19 ;  /* 0x0025e41301007387 */ /* 0x0001e80000100800 */
[----:B0-----:R-:W2:Y:S04]  /*93730*/  LDL.LU R19, [R1+0xfdc] ;  /* 0x000fdc0001137983 */ /* 0x001ea80000300800 */
[----:B------:R-:W4:Y:S04]  /*93740*/  LDL.LU R13, [R1+0x2584] ;  /* 0x00258400010d7983 */ /* 0x000f280000300800 */
[----:B------:R-:W4:Y:S04]  /*93750*/  LDL.LU R18, [R1+0x420] ;  /* 0x0004200001127983 */ /* 0x000f280000300800 */
[----:B------:R-:W4:Y:S04]  /*93760*/  LDL.LU R27, [R1+0x2f0] ;  /* 0x0002f000011b7983 */ /* 0x000f280000300800 */
[----:B------:R-:W4:Y:S01]  /*93770*/  LDL.LU.64 R10, [R1+0x2620] ;  /* 0x00262000010a7983 */ /* 0x000f220000300a00 */
[----:B------:R-:W-:-:S02]  /*93780*/  ISETP.LT.AND P5, PT, R14, c[0x0][0x178], !P3 ;  /* 0x00005e000e007a0c */ /* 0x000fc40005fa1270 */
[C---:B------:R-:W-:Y:S01]  /*93790*/  IADD3 R4, R22.reuse, c[0x0][0x198], RZ ;  /* 0x0000660016047a10 */ /* 0x040fe20007ffe0ff */
[----:B------:R-:W-:Y:S01]  /*937a0*/  IMAD.WIDE R22, R22, 0x2, R2 ;  /* 0x0000000216167825 */ /* 0x000fe200078e0202 */
[----:B------:R-:W-:Y:S02]  /*937b0*/  ISETP.LT.AND P6, PT, R7, c[0x0][0x178], !P3 ;  /* 0x00005e0007007a0c */ /* 0x000fe40005fc1270 */
[----:B------:R-:W-:Y:S01]  /*937c0*/  PRMT R0, R26, 0x7632, R0 ;  /* 0x000076321a007816 */ /* 0x000fe20000000000 */
[----:B------:R-:W-:Y:S01]  /*937d0*/  IMAD.WIDE R28, R4, 0x2, R20 ;  /* 0x00000002041c7825 */ /* 0x000fe200078e0214 */
[----:B------:R-:W-:Y:S01]  /*937e0*/  ISETP.LT.AND P0, PT, R6, c[0x0][0x178], !P3 ;  /* 0x00005e0006007a0c */ /* 0x000fe20005f01270 */
[----:B------:R0:W-:Y:S04]  /*937f0*/  @P2 STG.E.U16 [R22.64], R12 ;  /* 0x0000000c16002986 */ /* 0x0001e8000c101506 */
[----:B------:R1:W-:Y:S01]  /*93800*/  @P5 STG.E.U16 [R28.64], R0 ;  /* 0x000000001c005986 */ /* 0x0003e2000c101506 */
[----:B------:R-:W-:-:S02]  /*93810*/  ISETP.LT.AND P5, PT, R14, c[0x0][0x178], !P1 ;  /* 0x00005e000e007a0c */ /* 0x000fc40004fa1270 */
[----:B---3--:R-:W-:Y:S01]  /*93820*/  ISETP.GE.AND P4, PT, R25, c[0x0][0x17c], PT ;  /* 0x00005f0019007a0c */ /* 0x008fe20003f86270 */
[----:B------:R-:W3:Y:S01]  /*93830*/  LDL.LU R26, [R1+0x2c0] ;  /* 0x0002c000011a7983 */ /* 0x000ee20000300800 */
[----:B0-----:R-:W-:-:S03]  /*93840*/  PRMT R12, R15, 0x7632, R12 ;  /* 0x000076320f0c7816 */ /* 0x001fc6000000000c */
[----:B------:R-:W3:Y:S01]  /*93850*/  LDL.LU R15, [R1+0x2a4] ;  /* 0x0002a400010f7983 */ /* 0x000ee20000300800 */
[----:B-1----:R-:W-:Y:S01]  /*93860*/  PRMT R0, R24, 0x7632, R0 ;  /* 0x0000763218007816 */ /* 0x002fe20000000000 */
[----:B------:R-:W-:-:S04]  /*93870*/  IMAD.WIDE R28, R4, 0x2, R8 ;  /* 0x00000002041c7825 */ /* 0x000fc800078e0208 */
[----:B------:R-:W-:Y:S01]  /*93880*/  IMAD.WIDE R24, R4, 0x2, R2 ;  /* 0x0000000204187825 */ /* 0x000fe200078e0202 */
[----:B--2---:R-:W-:-:S03]  /*93890*/  ISETP.LT.AND P3, PT, R19, c[0x0][0x178], !P3 ;  /* 0x00005e0013007a0c */ /* 0x004fc60005f61270 */
[----:B----4-:R-:W-:-:S05]  /*938a0*/  IMAD.WIDE R22, R4, 0x2, R10 ;  /* 0x0000000204167825 */ /* 0x010fca00078e020a */
[----:B------:R0:W-:Y:S01]  /*938b0*/  @P6 STG.E.U16 [R22.64], R0 ;  /* 0x0000000016006986 */ /* 0x0001e2000c101506 */
[----:B------:R-:W-:-:S03]  /*938c0*/  ISETP.LT.AND P6, PT, R7, c[0x0][0x178], !P1 ;  /* 0x00005e0007007a0c */ /* 0x000fc60004fc1270 */
[----:B------:R1:W-:Y:S01]  /*938d0*/  @P0 STG.E.U16 [R28.64], R12 ;  /* 0x0000000c1c000986 */ /* 0x0003e2000c101506 */
[----:B0-----:R-:W-:Y:S02]  /*938e0*/  IADD3 R0, R4, c[0x0][0x198], RZ ;  /* 0x0000660004007a10 */ /* 0x001fe40007ffe0ff */
[----:B-1----:R-:W-:-:S03]  /*938f0*/  PRMT R12, R12, 0x7632, R12 ;  /* 0x000076320c0c7816 */ /* 0x002fc6000000000c */
[C---:B------:R-:W-:Y:S01]  /*93900*/  IMAD.WIDE R22, R0.reuse, 0x2, R20 ;  /* 0x0000000200167825 */ /* 0x040fe200078e0214 */
[----:B------:R-:W-:Y:S02]  /*93910*/  ISETP.GE.AND P2, PT, R13, c[0x0][0x17c], PT ;  /* 0x00005f000d007a0c */ /* 0x000fe40003f46270 */
[----:B------:R-:W2:Y:S01]  /*93920*/  LDL.LU R13, [R1+0x294] ;  /* 0x00029400010d7983 */ /* 0x000ea20000300800 */
[----:B------:R-:W-:-:S03]  /*93930*/  IMAD.WIDE R28, R0, 0x2, R10 ;  /* 0x00000002001c7825 */ /* 0x000fc600078e020a */
[----:B------:R-:W-:Y:S04]  /*93940*/  @P3 STG.E.U16 [R24.64], R12 ;  /* 0x0000000c18003986 */ /* 0x000fe8000c101506 */
[----:B------:R0:W-:Y:S04]  /*93950*/  @P5 STG.E.U16 [R22.64], R18 ;  /* 0x0000001216005986 */ /* 0x0001e8000c101506 */
[----:B------:R1:W-:Y:S04]  /*93960*/  @P6 STG.E.U16 [R28.64], R27 ;  /* 0x0000001b1c006986 */ /* 0x0003e8000c101506 */
[----:B0-----:R-:W4:Y:S01]  /*93970*/  LDL.LU R23, [R1+0x2588] ;  /* 0x0025880001177983 */ /* 0x001f220000300800 */
[----:B------:R-:W-:-:S03]  /*93980*/  PRMT R12, R27, 0x7632, R12 ;  /* 0x000076321b0c7816 */ /* 0x000fc6000000000c */
[----:B-1----:R-:W2:Y:S01]  /*93990*/  LDL.LU R27, [R1+0x284] ;  /* 0x00028400011b7983 */ /* 0x002ea20000300800 */
[----:B------:R-:W-:Y:S02]  /*939a0*/  ISETP.LT.AND P0, PT, R6, c[0x0][0x178], !P1 ;  /* 0x00005e0006007a0c */ /* 0x000fe40004f01270 */
[----:B------:R-:W-:Y:S02]  /*939b0*/  ISETP.LT.AND P1, PT, R19, c[0x0][0x178], !P1 ;  /* 0x00005e0013007a0c */ /* 0x000fe40004f21270 */
[----:B------:R-:W-:Y:S01]  /*939c0*/  ISETP.LT.AND P5, PT, R14, c[0x0][0x178], !P4 ;  /* 0x00005e000e007a0c */ /* 0x000fe200067a1270 */
[C---:B------:R-:W-:Y:S01]  /*939d0*/  IMAD.WIDE R24, R0.reuse, 0x2, R8 ;  /* 0x0000000200187825 */ /* 0x040fe200078e0208 */
[----:B------:R-:W-:Y:S02]  /*939e0*/  ISETP.LT.AND P6, PT, R7, c[0x0][0x178], !P4 ;  /* 0x00005e0007007a0c */ /* 0x000fe400067c1270 */
[C---:B------:R-:W-:Y:S01]  /*939f0*/  IADD3 R4, R0.reuse, c[0x0][0x198], RZ ;  /* 0x0000660000047a10 */ /* 0x040fe20007ffe0ff */
[----:B------:R-:W-:Y:S01]  /*93a00*/  IMAD.WIDE R28, R0, 0x2, R2 ;  /* 0x00000002001c7825 */ /* 0x000fe200078e0202 */
[----:B------:R-:W-:-:S03]  /*93a10*/  PRMT R0, R18, 0x7632, R0 ;  /* 0x0000763212007816 */ /* 0x000fc60000000000 */
[----:B---3--:R-:W-:Y:S04]  /*93a20*/  @P0 STG.E.U16 [R24.64], R26 ;  /* 0x0000001a18000986 */ /* 0x008fe8000c101506 */
[----:B------:R0:W-:Y:S02]  /*93a30*/  @P1 STG.E.U16 [R28.64], R16 ;  /* 0x000000101c001986 */ /* 0x0001e4000c101506 */
[----:B0-----:R-:W-:Y:S01]  /*93a40*/  IMAD.WIDE R28, R4, 0x2, R10 ;  /* 0x00000002041c7825 */ /* 0x001fe200078e020a */
[----:B----4-:R-:W-:-:S03]  /*93a50*/  ISETP.GE.AND P3, PT, R23, c[0x0][0x17c], PT ;  /* 0x00005f0017007a0c */ /* 0x010fc60003f66270 */
[----:B------:R-:W-:Y:S01]  /*93a60*/  IMAD.WIDE R22, R4, 0x2, R20 ;  /* 0x0000000204167825 */ /* 0x000fe200078e0214 */
[----:B--2---:R-:W-:Y:S04]  /*93a70*/  STL [R1+0x261c], R27 ;  /* 0x00261c1b01007387 */ /* 0x004fe80000100800 */
[----:B------:R-:W-:Y:S04]  /*93a80*/  @P5 STG.E.U16 [R22.64], R0 ;  /* 0x0000000016005986 */ /* 0x000fe8000c101506 */
[----:B------:R0:W-:Y:S04]  /*93a90*/  @P6 STG.E.U16 [R28.64], R12 ;  /* 0x0000000c1c006986 */ /* 0x0001e8000c101506 */
[----:B0-----:R-:W2:Y:S04]  /*93aa0*/  LDL.LU R29, [R1+0x258c] ;  /* 0x00258c00011d7983 */ /* 0x001ea80000300800 */
[----:B------:R-:W3:Y:S01]  /*93ab0*/  LDL.LU R18, [R1+0x2590] ;  /* 0x0025900001127983 */ /* 0x000ee20000300800 */
[----:B------:R-:W-:-:S02]  /*93ac0*/  ISETP.LT.AND P1, PT, R6, c[0x0][0x178], !P4 ;  /* 0x00005e0006007a0c */ /* 0x000fc40006721270 */
[----:B------:R-:W-:Y:S01]  /*93ad0*/  PRMT R12, R26, 0x7632, R12 ;  /* 0x000076321a0c7816 */ /* 0x000fe2000000000c */
[----:B------:R-:W-:-:S10]  /*93ae0*/  IMAD.WIDE R26, R4, 0x2, R8 ;  /* 0x00000002041a7825 */ /* 0x000fd400078e0208 */
[----:B------:R0:W-:Y:S01]  /*93af0*/  @P1 STG.E.U16 [R26.64], R12 ;  /* 0x0000000c1a001986 */ /* 0x0001e2000c101506 */
[----:B------:R-:W-:-:S03]  /*93b00*/  ISETP.LT.AND P4, PT, R19, c[0x0][0x178], !P4 ;  /* 0x00005e0013007a0c */ /* 0x000fc60006781270 */
[----:B0-----:R-:W4:Y:S01]  /*93b10*/  LDL.LU R27, [R1+0x261c] ;  /* 0x00261c00011b7983 */ /* 0x001f220000300800 */
[----:B------:R-:W-:Y:S01]  /*93b20*/  ISETP.LT.AND P5, PT, R14, c[0x0][0x178], !P2 ;  /* 0x00005e000e007a0c */ /* 0x000fe200057a1270 */
[C---:B------:R-:W-:Y:S01]  /*93b30*/  IMAD.WIDE R24, R4.reuse, 0x2, R2 ;  /* 0x0000000204187825 */ /* 0x040fe200078e0202 */
[----:B------:R-:W-:Y:S02]  /*93b40*/  IADD3 R0, R4, c[0x0][0x198], RZ ;  /* 0x0000660004007a10 */ /* 0x000fe40007ffe0ff */
[----:B------:R-:W-:-:S03]  /*93b50*/  PRMT R16, R16, 0x7632, R16 ;  /* 0x0000763210107816 */ /* 0x000fc60000000010 */
[----:B------:R-:W-:Y:S02]  /*93b60*/  IMAD.WIDE R22, R0, 0x2, R20 ;  /* 0x0000000200167825 */ /* 0x000fe400078e0214 */
[----:B------:R0:W-:Y:S01]  /*93b70*/  @P4 STG.E.U16 [R24.64], R16 ;  /* 0x0000001018004986 */ /* 0x0001e2000c101506 */
[----:B------:R-:W-:-:S03]  /*93b80*/  PRMT R12, R15, 0x7632, R12 ;  /* 0x000076320f0c7816 */ /* 0x000fc6000000000c */
[----:B------:R1:W-:Y:S04]  /*93b90*/  @P5 STG.E.U16 [R22.64], R15 ;  /* 0x0000000f16005986 */ /* 0x0003e8000c101506 */
[----:B0-----:R-:W4:Y:S04]  /*93ba0*/  LDL.LU R25, [R1+0x2618] ;  /* 0x0026180001197983 */ /* 0x001f280000300800 */
[----:B------:R-:W-:Y:S04]  /*93bb0*/  STL.64 [R1+0x2608], R16 ;  /* 0x0026081001007387 */ /* 0x000fe80000100a00 */
[----:B------:R0:W-:Y:S04]  /*93bc0*/  STL.64 [R1+0x2610], R6 ;  /* 0x0026100601007387 */ /* 0x0001e80000100a00 */
[----:B------:R-:W4:Y:S01]  /*93bd0*/  LDL.LU R26, [R1+0x404] ;  /* 0x00040400011a7983 */ /* 0x000f220000300800 */
[----:B---3--:R-:W-:-:S03]  /*93be0*/  ISETP.GE.AND P1, PT, R18, c[0x0][0x17c], PT ;  /* 0x00005f0012007a0c */ /* 0x008fc60003f26270 */
[----:B------:R-:W3:Y:S04]  /*93bf0*/  LDL.LU R18, [R1+0x2d4] ;  /* 0x0002d40001127983 */ /* 0x000ee80000300800 */
[----:B-1----:R-:W3:Y:S01]  /*93c00*/  LDL.LU R15, [R1+0x2594] ;  /* 0x00259400010f7983 */ /* 0x002ee20000300800 */
[----:B------:R-:W-:Y:S02]  /*93c10*/  ISETP.LT.AND P6, PT, R7, c[0x0][0x178], !P2 ;  /* 0x00005e0007007a0c */ /* 0x000fe400057c1270 */
[----:B------:R-:W-:Y:S02]  /*93c20*/  ISETP.LT.AND P4, PT, R6, c[0x0][0x178], !P2 ;  /* 0x00005e0006007a0c */ /* 0x000fe40005781270 */
[----:B--2---:R-:W-:Y:S01]  /*93c30*/  ISETP.GE.AND P0, PT, R29, c[0x0][0x17c], PT ;  /* 0x00005f001d007a0c */ /* 0x004fe20003f06270 */
[----:B------:R-:W-:Y:S01]  /*93c40*/  IMAD.WIDE R28, R0, 0x2, R10 ;  /* 0x00000002001c7825 */ /* 0x000fe200078e020a */
[----:B------:R-:W-:-:S03]  /*93c50*/  ISETP.LT.AND P5, PT, R7, c[0x0][0x178], !P3 ;  /* 0x00005e0007007a0c */ /* 0x000fc60005fa1270 */
[----:B0-----:R-:W-:-:S04]  /*93c60*/  IMAD.WIDE R6, R0, 0x2, R8 ;  /* 0x0000000200067825 */ /* 0x001fc800078e0208 */
[----:B------:R-:W-:Y:S04]  /*93c70*/  @P6 STG.E.U16 [R28.64], R13 ;  /* 0x0000000d1c006986 */ /* 0x000fe8000c101506 */
[----:B----4-:R0:W-:Y:S04]  /*93c80*/  @P4 STG.E.U16 [R6.64], R27 ;  /* 0x0000001b06004986 */ /* 0x0101e8000c101506 */
[----:B0-----:R-:W2:Y:S01]  /*93c90*/  LDL.LU.64 R6, [R1+0x2610] ;  /* 0x0026100001067983 */ /* 0x001ea20000300a00 */
[----:B------:R-:W-:Y:S01]  /*93ca0*/  ISETP.LT.AND P2, PT, R19, c[0x0][0x178], !P2 ;  /* 0x00005e0013007a0c */ /* 0x000fe20005741270 */
[----:B------:R-:W-:Y:S01]  /*93cb0*/  IMAD.WIDE R16, R0, 0x2, R2 ;  /* 0x0000000200107825 */ /* 0x000fe200078e0202 */
[----:B------:R-:W-:-:S11]  /*93cc0*/  PRMT R4, R13, 0x7632, R4 ;  /* 0x000076320d047816 */ /* 0x000fd60000000004 */
[----:B------:R0:W-:Y:S04]  /*93cd0*/  @P2 STG.E.U16 [R16.64], R25 ;  /* 0x0000001910002986 */ /* 0x0001e8000c101506 */
[----:B0-----:R-:W4:Y:S04]  /*93ce0*/  LDL.LU.64 R16, [R1+0x2608] ;  /* 0x0026080001107983 */ /* 0x001f280000300a00 */
[----:B------:R-:W4:Y:S01]  /*93cf0*/  LDL.LU R13, [R1+0x2b4] ;  /* 0x0002b400010d7983 */ /* 0x000f220000300800 */
[----:B---3--:R-:W-:-:S03]  /*93d00*/  ISETP.GE.AND P2, PT, R15, c[0x0][0x17c], PT ;  /* 0x00005f000f007a0c */ /* 0x008fc60003f46270 */
[----:B------:R-:W3:Y:S01]  /*93d10*/  LDL.LU R15, [R1+0x2598] ;  /* 0x00259800010f7983 */ /* 0x000ee20000300800 */
[----:B------:R-:W-:Y:S02]  /*93d20*/  ISETP.LT.AND P6, PT, R14, c[0x0][0x178], !P3 ;  /* 0x00005e000e007a0c */ /* 0x000fe40005fc1270 */
[----:B------:R-:W-:-:S05]  /*93d30*/  IADD3 R24, R0, c[0x0][0x198], RZ ;  /* 0x0000660000187a10 */ /* 0x000fca0007ffe0ff */
[----:B------:R-:W-:-:S04]  /*93d40*/  IMAD.WIDE R22, R24, 0x2, R20 ;  /* 0x0000000218167825 */ /* 0x000fc800078e0214 */
[C---:B------:R-:W-:Y:S02]  /*93d50*/  IMAD.WIDE R28, R24.reuse, 0x2, R10 ;  /* 0x00000002181c7825 */ /* 0x040fe400078e020a */
[----:B------:R0:W-:Y:S01]  /*93d60*/  @P6 STG.E.U16 [R22.64], R12 ;  /* 0x0000000c16006986 */ /* 0x0001e2000c101506 */
[----:B------:R-:W-:-:S03]  /*93d70*/  IADD3 R0, R24, c[0x0][0x198], RZ ;  /* 0x0000660018007a10 */ /* 0x000fc60007ffe0ff */
[----:B------:R1:W-:Y:S01]  /*93d80*/  @P5 STG.E.U16 [R28.64], R4 ;  /* 0x000000041c005986 */ /* 0x0003e2000c101506 */
[----:B------:R-:W-:Y:S02]  /*93d90*/  ISETP.LT.AND P5, PT, R14, c[0x0][0x178], !P0 ;  /* 0x00005e000e007a0c */ /* 0x000fe400047a1270 */
[----:B--2---:R-:W-:Y:S02]  /*93da0*/  ISETP.LT.AND P4, PT, R6, c[0x0][0x178], !P3 ;  /* 0x00005e0006007a0c */ /* 0x004fe40005f81270 */
[----:B------:R-:W-:Y:S01]  /*93db0*/  ISETP.LT.AND P3, PT, R19, c[0x0][0x178], !P3 ;  /* 0x00005e0013007a0c */ /* 0x000fe20005f61270 */
[C---:B0-----:R-:W-:Y:S01]  /*93dc0*/  IMAD.WIDE R22, R24.reuse, 0x2, R8 ;  /* 0x0000000218167825 */ /* 0x041fe200078e0208 */
[----:B------:R-:W-:Y:S02]  /*93dd0*/  PRMT R12, R27, 0x7632, R12 ;  /* 0x000076321b0c7816 */ /* 0x000fe4000000000c */
[----:B-1----:R-:W-:Y:S01]  /*93de0*/  PRMT R4, R25, 0x7632, R4 ;  /* 0x0000763219047816 */ /* 0x002fe20000000004 */
[----:B------:R-:W-:Y:S01]  /*93df0*/  IMAD.WIDE R24, R24, 0x2, R2 ;  /* 0x0000000218187825 */ /* 0x000fe200078e0202 */
[----:B------:R-:W-:Y:S01]  /*93e00*/  ISETP.LT.AND P6, PT, R7, c[0x0][0x178], !P0 ;  /* 0x00005e0007007a0c */ /* 0x000fe200047c1270 */
[----:B------:R-:W2:Y:S04]  /*93e10*/  LDL.LU R27, [R1+0x414] ;  /* 0x00041400011b7983 */ /* 0x000ea80000300800 */
[----:B------:R0:W-:Y:S01]  /*93e20*/  @P4 STG.E.U16 [R22.64], R12 ;  /* 0x0000000c16004986 */ /* 0x0001e2000c101506 */
[----:B------:R-:W-:-:S02]  /*93e30*/  ISETP.LT.AND P4, PT, R6, c[0x0][0x178], !P0 ;  /* 0x00005e0006007a0c */ /* 0x000fc40004781270 */
[----:B------:R-:W-:Y:S01]  /*93e40*/  ISETP.LT.AND P0, PT, R19, c[0x0][0x178], !P0 ;  /* 0x00005e0013007a0c */ /* 0x000fe20004701270 */
[----:B------:R1:W-:Y:S01]  /*93e50*/  @P3 STG.E.U16 [R24.64], R4 ;  /* 0x0000000418003986 */ /* 0x0003e2000c101506 */
[----:B------:R-:W-:Y:S01]  /*93e60*/  ISETP.LT.AND P3, PT, R14, c[0x0][0x178], !P1 ;  /* 0x00005e000e007a0c */ /* 0x000fe20004f61270 */
[----:B------:R-:W-:-:S04]  /*93e70*/  IMAD.WIDE R28, R0, 0x2, R10 ;  /* 0x00000002001c7825 */ /* 0x000fc800078e020a */
[C---:B0-----:R-:W-:Y:S01]  /*93e80*/  IMAD.WIDE R22, R0.reuse, 0x2, R20 ;  /* 0x0000000200167825 */ /* 0x041fe200078e0214 */
[----:B-1----:R-:W-:-:S04]  /*93e90*/  IADD3 R4, R0, c[0x0][0x198], RZ ;  /* 0x0000660000047a10 */ /* 0x002fc80007ffe0ff */
[----:B------:R0:W-:Y:S01]  /*93ea0*/  @P5 STG.E.U16 [R22.64], R26 ;  /* 0x0000001a16005986 */ /* 0x0001e2000c101506 */
[----:B------:R-:W-:Y:S01]  /*93eb0*/  IMAD.WIDE R24, R0, 0x2, R2 ;  /* 0x0000000200187825 */ /* 0x000fe200078e0202 */
[----:B------:R-:W-:Y:S02]  /*93ec0*/  PRMT R12, R26, 0x7632, R12 ;  /* 0x000076321a0c7816 */ /* 0x000fe4000000000c */
[----:B------:R1:W-:Y:S01]  /*93ed0*/  @P6 STG.E.U16 [R28.64], R18 ;  /* 0x000000121c006986 */ /* 0x0003e2000c101506 */
[----:B0-----:R-:W-:-:S03]  /*93ee0*/  IMAD.WIDE R22, R0, 0x2, R8 ;  /* 0x0000000200167825 */ /* 0x001fc600078e0208 */
[----:B------:R-:W2:Y:S01]  /*93ef0*/  LDL.LU R26, [R1+0x304] ;  /* 0x00030400011a7983 */ /* 0x000ea20000300800 */
[----:B-1----:R-:W-:-:S03]  /*93f00*/  IMAD.WIDE R28, R4, 0x2, R20 ;  /* 0x00000002041c7825 */ /* 0x002fc600078e0214 */
[----:B----4-:R-:W-:Y:S01]  /*93f10*/  @P4 STG.E.U16 [R22.64], R13 ;  /* 0x0000000d16004986 */ /* 0x010fe2000c101506 */
[----:B------:R-:W-:-:S03]  /*93f20*/  PRMT R0, R18, 0x7632, R0 ;  /* 0x0000763212007816 */ /* 0x000fc60000000000 */
[----:B------:R0:W-:Y:S04]  /*93f30*/  @P0 STG.E.U16 [R24.64], R5 ;  /* 0x0000000518000986 */ /* 0x0001e8000c101506 */
[----:B------:R1:W-:Y:S01]  /*93f40*/  @P3 STG.E.U16 [R28.64], R12 ;  /* 0x0000000c1c003986 */ /* 0x0003e2000c101506 */
[----:B0-----:R-:W-:Y:S02]  /*93f50*/  PRMT R5, R13, 0x7632, R5 ;  /* 0x000076320d057816 */ /* 0x001fe40000000005 */
[----:B---3--:R-:W-:Y:S02]  /*93f60*/  ISETP.GE.AND P5, PT, R15, c[0x0][0x17c], PT ;  /* 0x00005f000f007a0c */ /* 0x008fe40003fa6270 */
[----:B------:R-:W3:Y:S04]  /*93f70*/  LDL.LU R15, [R1+0x2e4] ;  /* 0x0002e400010f7983 */ /* 0x000ee80000300800 */
[----:B-1----:R-:W4:Y:S04]  /*93f80*/  LDL.LU R29, [R1+0x259c] ;  /* 0x00259c00011d7983 */ /* 0x002f280000300800 */
[----:B------:R-:W4:Y:S04]  /*93f90*/  LDL.LU R18, [R1+0x2604] ;  /* 0x0026040001127983 */ /* 0x000f280000300800 */
[----:B------:R-:W4:Y:S04]  /*93fa0*/  LDL.LU R13, [R1+0x2600] ;  /* 0x00260000010d7983 */ /* 0x000f280000300800 */
[----:B------:R-:W4:Y:S01]  /*93fb0*/  LDL.LU R28, [R1+0x25a0] ;  /* 0x0025a000011c7983 */ /* 0x000f220000300800 */
[----:B------:R-:W-:-:S02]  /*93fc0*/  ISETP.LT.AND P6, PT, R7, c[0x0][0x178], !P1 ;  /* 0x00005e0007007a0c */ /* 0x000fc40004fc1270 */
[----:B------:R-:W-:Y:S01]  /*93fd0*/  ISETP.LT.AND P4, PT, R6, c[0x0][0x178], !P1 ;  /* 0x00005e0006007a0c */ /* 0x000fe20004f81270 */
[----:B------:R-:W-:Y:S01]  /*93fe0*/  IMAD.WIDE R24, R4, 0x2, R10 ;  /* 0x0000000204187825 */ /* 0x000fe200078e020a */
[----:B------:R-:W-:Y:S02]  /*93ff0*/  ISETP.LT.AND P1, PT, R19, c[0x0][0x178], !P1 ;  /* 0x00005e0013007a0c */ /* 0x000fe40004f21270 */
[----:B------:R-:W-:Y:S01]  /*94000*/  ISETP.LT.AND P3, PT, R14, c[0x0][0x178], !P2 ;  /* 0x00005e000e007a0c */ /* 0x000fe20005761270 */
[----:B------:R-:W-:Y:S01]  /*94010*/  IMAD.WIDE R22, R4, 0x2, R8 ;  /* 0x0000000204167825 */ /* 0x000fe200078e0208 */
[----:B------:R-:W-:-:S05]  /*94020*/  PRMT R12, R5, 0x7632, R12 ;  /* 0x00007632050c7816 */ /* 0x000fca000000000c */
[----:B------:R0:W-:Y:S01]  /*94030*/  @P6 STG.E.U16 [R24.64], R0 ;  /* 0x0000000018006986 */ /* 0x0001e2000c101506 */
[----:B------:R-:W-:-:S03]  /*94040*/  ISETP.LT.AND P6, PT, R7, c[0x0][0x178], !P2 ;  /* 0x00005e0007007a0c */ /* 0x000fc600057c1270 */
[----:B------:R1:W-:Y:S01]  /*94050*/  @P4 STG.E.U16 [R22.64], R5 ;  /* 0x0000000516004986 */ /* 0x0003e2000c101506 */
[C---:B0-----:R-:W-:Y:S01]  /*94060*/  IADD3 R0, R4.reuse, c[0x0][0x198], RZ ;  /* 0x0000660004007a10 */ /* 0x041fe20007ffe0ff */
[----:B-1----:R-:W-:-:S04]  /*94070*/  IMAD.WIDE R4, R4, 0x2, R2 ;  /* 0x0000000204047825 */ /* 0x002fc800078e0202 */
[----:B------:R-:W-:Y:S01]  /*94080*/  IMAD.WIDE R22, R0, 0x2, R20 ;  /* 0x0000000200167825 */ /* 0x000fe200078e0214 */
[----:B------:R-:W-:Y:S01]  /*94090*/  ISETP.LT.AND P4, PT, R6, c[0x0][0x178], !P2 ;  /* 0x00005e0006007a0c */ /* 0x000fe20005781270 */
[----:B------:R0:W-:Y:S01]  /*940a0*/  @P1 STG.E.U16 [R4.64], R12 ;  /* 0x0000000c04001986 */ /* 0x0001e2000c101506 */
[----:B------:R-:W-:Y:S01]  /*940b0*/  ISETP.LT.AND P2, PT, R19, c[0x0][0x178], !P2 ;  /* 0x00005e0013007a0c */ /* 0x000fe20005741270 */
[----:B------:R-:W-:Y:S02]  /*940c0*/  IMAD.WIDE R24, R0, 0x2, R10 ;  /* 0x0000000200187825 */ /* 0x000fe400078e020a */
[----:B--2---:R1:W-:Y:S01]  /*940d0*/  @P3 STG.E.U16 [R22.64], R27 ;  /* 0x0000001b16003986 */ /* 0x0043e2000c101506 */
[----:B------:R-:W-:Y:S01]  /*940e0*/  ISETP.LT.AND P3, PT, R14, c[0x0][0x178], !P5 ;  /* 0x00005e000e007a0c */ /* 0x000fe20006f61270 */
[C---:B0-----:R-:W-:Y:S01]  /*940f0*/  IMAD.WIDE R4, R0.reuse, 0x2, R8 ;  /* 0x0000000200047825 */ /* 0x041fe200078e0208 */
[----:B-1----:R-:W-:Y:S01]  /*94100*/  IADD3 R22, R0, c[0x0][0x198], RZ ;  /* 0x0000660000167a10 */ /* 0x002fe20007ffe0ff */
[----:B------:R0:W-:Y:S01]  /*94110*/  @P6 STG.E.U16 [R24.64], R26 ;  /* 0x0000001a18006986 */ /* 0x0001e2000c101506 */
[----:B------:R-:W-:-:S02]  /*94120*/  ISETP.LT.AND P6, PT, R7, c[0x0][0x178], !P5 ;  /* 0x00005e0007007a0c */ /* 0x000fc40006fc1270 */
[----:B------:R-:W-:Y:S01]  /*94130*/  PRMT R12, R26, 0x7632, R12 ;  /* 0x000076321a0c7816 */ /* 0x000fe2000000000c */
[----:B0-----:R-:W-:Y:S01]  /*94140*/  IMAD.WIDE R24, R0, 0x2, R2 ;  /* 0x0000000200187825 */ /* 0x001fe200078e0202 */
[----:B------:R-:W-:Y:S02]  /*94150*/  PRMT R0, R27, 0x7632, R0 ;  /* 0x000076321b007816 */ /* 0x000fe40000000000 */
[----:B------:R-:W2:Y:S04]  /*94160*/  LDL.LU R27, [R1+0x25a4] ;  /* 0x0025a400011b7983 */ /* 0x000ea80000300800 */
[----:B------:R-:W2:Y:S04]  /*94170*/  LDL.LU R26, [R1+0x2c4] ;  /* 0x0002c400011a7983 */ /* 0x000ea80000300800 */
[----:B---3--:R0:W-:Y:S01]  /*94180*/  @P4 STG.E.U16 [R4.64], R15 ;  /* 0x0000000f04004986 */ /* 0x0081e2000c101506 */
[----:B----4-:R-:W-:-:S02]  /*94190*/  ISETP.GE.AND P0, PT, R29, c[0x0][0x17c], PT ;  /* 0x00005f001d007a0c */ /* 0x010fc40003f06270 */
[----:B------:R-:W-:Y:S01]  /*941a0*/  ISETP.GE.AND P1, PT, R28, c[0x0][0x17c], PT ;  /* 0x00005f001c007a0c */ /* 0x000fe20003f26270 */
[----:B------:R-:W-:Y:S01]  /*941b0*/  IMAD.WIDE R28, R22, 0x2, R20 ;  /* 0x00000002161c7825 */ /* 0x000fe200078e0214 */
[----:B------:R1:W-:Y:S04]  /*941c0*/  @P2 STG.E.U16 [R24.64], R13 ;  /* 0x0000000d18002986 */ /* 0x0003e8000c101506 */
[----:B------:R3:W-:Y:S01]  /*941d0*/  @P3 STG.E.U16 [R28.64], R0 ;  /* 0x000000001c003986 */ /* 0x0007e2000c101506 */
[----:B------:R-:W-:Y:S01]  /*941e0*/  ISETP.LT.AND P3, PT, R6, c[0x0][0x178], !P5 ;  /* 0x00005e0006007a0c */ /* 0x000fe20006f61270 */
[----:B0-----:R-:W-:Y:S01]  /*941f0*/  IMAD.WIDE R4, R22, 0x2, R10 ;  /* 0x0000000216047825 */ /* 0x001fe200078e020a */
[----:B------:R-:W-:-:S04]  /*94200*/  ISETP.LT.AND P5, PT, R19, c[0x0][0x178], !P5 ;  /* 0x00005e0013007a0c */ /* 0x000fc80006fa1270 */
[----:B------:R0:W-:Y:S01]  /*94210*/  @P6 STG.E.U16 [R4.64], R12 ;  /* 0x0000000c04006986 */ /* 0x0001e2000c101506 */
[----:B-1----:R-:W-:Y:S02]  /*94220*/  PRMT R13, R13, 0x7632, R13 ;  /* 0x000076320d0d7816 */ /* 0x002fe4000000000d */
[----:B---3--:R-:W-:Y:S02]  /*94230*/  PRMT R0, R15, 0x7632, R0 ;  /* 0x000076320f007816 */ /* 0x008fe40000000000 */
[----:B------:R-:W-:Y:S02]  /*94240*/  ISETP.LT.AND P4, PT, R14, c[0x0][0x178], !P0 ;  /* 0x00005e000e007a0c */ /* 0x000fe40004781270 */
[----:B------:R-:W3:Y:S01]  /*94250*/  LDL.LU R14, [R1+0x25fc] ;  /* 0x0025fc00010e7983 */ /* 0x000ee20000300800 */
[C---:B0-----:R-:W-:Y:S01]  /*94260*/  IADD3 R12, R22.reuse, c[0x0][0x198], RZ ;  /* 0x00006600160c7a10 */ /* 0x041fe20007ffe0ff */
[C---:B------:R-:W-:Y:S02]  /*94270*/  IMAD.WIDE R4, R22.reuse, 0x2, R8 ;  /* 0x0000000216047825 */ /* 0x040fe400078e0208 */
[----:B------:R-:W4:Y:S02]  /*94280*/  LDL.LU R15, [R1+0x25a8] ;  /* 0x0025a800010f7983 */ /* 0x000f240000300800 */
[----:B------:R-:W-:-:S02]  /*94290*/  IMAD.WIDE R22, R22, 0x2, R2 ;  /* 0x0000000216167825 */ /* 0x000fc400078e0202 */
[----:B------:R0:W-:Y:S04]  /*942a0*/  @P3 STG.E.U16 [R4.64], R0 ;  /* 0x0000000004003986 */ /* 0x0001e8000c101506 */
[----:B------:R1:W-:Y:S04]  /*942b0*/  @P5 STG.E.U16 [R22.64], R13 ;  /* 0x0000000d16005986 */ /* 0x0003e8000c101506 */
[----:B0-----:R-:W2:Y:S04]  /*942c0*/  LDL.LU R5, [R1+0x424] ;  /* 0x0004240001057983 */ /* 0x001ea80000300800 */
[----:B-1----:R-:W3:Y:S01]  /*942d0*/  LDL.LU R23, [R1+0x2f4] ;  /* 0x0002f40001177983 */ /* 0x002ee20000300800 */
[----:B------:R-:W-:Y:S01]  /*942e0*/  ISETP.LT.AND P6, PT, R7, c[0x0][0x178], !P0 ;  /* 0x00005e0007007a0c */ /* 0x000fe200047c1270 */
[----:B------:R-:W-:-:S04]  /*942f0*/  IMAD.WIDE R24, R12, 0x2, R20 ;  /* 0x000000020c187825 */ /* 0x000fc800078e0214 */
[----:B------:R-:W-:Y:S01]  /*94300*/  IMAD.WIDE R28, R12, 0x2, R10 ;  /* 0x000000020c1c7825 */ /* 0x000fe200078e020a */
[----:B--2---:R-:W-:Y:S07]  /*94310*/  @P4 STG.E.U16 [R24.64], R5 ;  /* 0x0000000518004986 */ /* 0x004fee000c101506 */
[----:B---3--:R0:W-:Y:S04]  /*94320*/  @P6 STG.E.U16 [R28.64], R23 ;  /* 0x000000171c006986 */ /* 0x0081e8000c101506 */
[----:B0-----:R-:W2:Y:S01]  /*94330*/  LDL.LU R29, [R1+0xfd0] ;  /* 0x000fd000011d7983 */ /* 0x001ea20000300800 */
[----:B------:R-:W-:-:S02]  /*94340*/  ISETP.LT.AND P4, PT, R6, c[0x0][0x178], !P0 ;  /* 0x00005e0006007a0c */ /* 0x000fc40004781270 */
[----:B------:R-:W-:Y:S02]  /*94350*/  ISETP.LT.AND P3, PT, R19, c[0x0][0x178], !P0 ;  /* 0x00005e0013007a0c */ /* 0x000fe40004761270 */
[----:B------:R-:W-:Y:S02]  /*94360*/  ISETP.LT.AND P5, PT, R7, c[0x0][0x178], !P1 ;  /* 0x00005e0007007a0c */ /* 0x000fe40004fa1270 */
[C---:B------:R-:W-:Y:S02]  /*94370*/  IADD3 R0, R12.reuse, c[0x0][0x198], RZ ;  /* 0x000066000c007a10 */ /* 0x040fe40007ffe0ff */
[----:B------:R-:W-:Y:S01]  /*94380*/  PRMT R16, R5, 0x7632, R16 ;  /* 0x0000763205107816 */ /* 0x000fe20000000010 */
[C---:B------:R-:W-:Y:S01]  /*94390*/  IMAD.WIDE R4, R12.reuse, 0x2, R8 ;  /* 0x000000020c047825 */ /* 0x040fe200078e0208 */
[----:B------:R-:W-:Y:S02]  /*943a0*/  ISETP.GE.AND P2, PT, R27, c[0x0][0x17c], PT ;  /* 0x00005f001b007a0c */ /* 0x000fe40003f46270 */
[----:B------:R-:W-:Y:S01]  /*943b0*/  PRMT R28, R23, 0x7632, R28 ;  /* 0x00007632171c7816 */ /* 0x000fe2000000001c */
[----:B------:R-:W-:Y:S01]  /*943c0*/  IMAD.WIDE R12, R12, 0x2, R2 ;  /* 0x000000020c0c7825 */ /* 0x000fe200078e0202 */
[----:B----4-:R-:W-:Y:S01]  /*943d0*/  ISETP.GE.AND P0, PT, R15, c[0x0][0x17c], PT ;  /* 0x00005f000f007a0c */ /* 0x010fe20003f06270 */
[----:B------:R-:W3:Y:S02]  /*943e0*/  LDL.LU R27, [R1+0x2a8] ;  /* 0x0002a800011b7983 */ /* 0x000ee40000300800 */
[----:B------:R-:W-:-:S02]  /*943f0*/  IMAD.WIDE R22, R0, 0x2, R20 ;  /* 0x0000000200167825 */ /* 0x000fc400078e0214 */
[----:B------:R-:W4:Y:S02]  /*94400*/  LDL.LU R15, [R1+0x298] ;  /* 0x00029800010f7983 */ /* 0x000f240000300800 */
[----:B------:R-:W-:Y:S02]  /*94410*/  IMAD.WIDE R24, R0, 0x2, R10 ;  /* 0x0000000200187825 */ /* 0x000fe400078e020a */
[----:B------:R0:W-:Y:S01]  /*94420*/  @P4 STG.E.U16 [R4.64], R26 ;  /* 0x0000001a04004986 */ /* 0x0001e2000c101506 */
[----:B------:R-:W-:-:S03]  /*94430*/  ISETP.LT.AND P4, PT, R6, c[0x0][0x178], !P1 ;  /* 0x00005e0006007a0c */ /* 0x000fc60004f81270 */
[----:B------:R-:W-:Y:S04]  /*94440*/  @P3 STG.E.U16 [R12.64], R17 ;  /* 0x000000110c003986 */ /* 0x000fe8000c101506 */
[----:B0-----:R-:W3:Y:S04]  /*94450*/  LDL.LU R4, [R1+0x25ac] ;  /* 0x0025ac0001047983 */ /* 0x001ee80000300800 */
[----:B------:R-:W3:Y:S01]  /*94460*/  LDL.LU R6, [R1+0x288] ;  /* 0x0002880001067983 */ /* 0x000ee20000300800 */
[----:B--2---:R-:W-:-:S13]  /*94470*/  ISETP.LT.AND P6, PT, R29, c[0x0][0x178], !P1 ;  /* 0x00005e001d007a0c */ /* 0x004fda0004fc1270 */
[----:B------:R-:W-:Y:S04]  /*94480*/  @P6 STG.E.U16 [R22.64], R16 ;  /* 0x0000001016006986 */ /* 0x000fe8000c101506 */
[----:B------:R0:W-:Y:S04]  /*94490*/  @P5 STG.E.U16 [R24.64], R28 ;  /* 0x0000001c18005986 */ /* 0x0001e8000c101506 */
[----:B0-----:R-:W2:Y:S01]  /*944a0*/  LDL.LU R25, [R1+0xfd8] ;  /* 0x000fd80001197983 */ /* 0x001ea20000300800 */
[----:B------:R-:W-:-:S03]  /*944b0*/  PRMT R22, R26, 0x7632, R22 ;  /* 0x000076321a167816 */ /* 0x000fc60000000016 */
[----:B------:R-:W2:Y:S04]  /*944c0*/  LDL.LU R26, [R1+0x25f8] ;  /* 0x0025f800011a7983 */ /* 0x000ea80000300800 */
[----:B------:R-:W2:Y:S01]  /*944d0*/  LDL.LU R28, [R1+0x25b0] ;  /* 0x0025b000011c7983 */ /* 0x000ea20000300800 */
[----:B------:R-:W-:Y:S01]  /*944e0*/  ISETP.LT.AND P3, PT, R19, c[0x0][0x178], !P1 ;  /* 0x00005e0013007a0c */ /* 0x000fe20004f61270 */
[----:B------:R-:W-:Y:S01]  /*944f0*/  IMAD.WIDE R12, R0, 0x2, R8 ;  /* 0x00000002000c7825 */ /* 0x000fe200078e0208 */
[----:B------:R-:W-:Y:S02]  /*94500*/  ISETP.LT.AND P6, PT, R29, c[0x0][0x178], !P2 ;  /* 0x00005e001d007a0c */ /* 0x000fe400057c1270 */
[----:B------:R-:W-:Y:S02]  /*94510*/  ISETP.LT.AND P5, PT, R7, c[0x0][0x178], !P2 ;  /* 0x00005e0007007a0c */ /* 0x000fe400057a1270 */
[----:B---3--:R-:W-:-:S02]  /*94520*/  ISETP.GE.AND P1, PT, R4, c[0x0][0x17c], PT ;  /* 0x00005f0004007a0c */ /* 0x008fc40003f26270 */
[----:B------:R-:W-:Y:S01]  /*94530*/  PRMT R5, R17, 0x7632, R5 ;  /* 0x0000763211057816 */ /* 0x000fe20000000005 */
[C---:B------:R-:W-:Y:S01]  /*94540*/  IMAD.WIDE R16, R0.reuse, 0x2, R2 ;  /* 0x0000000200107825 */ /* 0x040fe200078e0202 */
[----:B------:R-:W-:Y:S01]  /*94550*/  IADD3 R4, R0, c[0x0][0x198], RZ ;  /* 0x0000660000047a10 */ /* 0x000fe20007ffe0ff */
[----:B------:R0:W-:Y:S04]  /*94560*/  @P4 STG.E.U16 [R12.64], R22 ;  /* 0x000000160c004986 */ /* 0x0001e8000c101506 */
[----:B------:R1:W-:Y:S01]  /*94570*/  @P3 STG.E.U16 [R16.64], R5 ;  /* 0x0000000510003986 */ /* 0x0003e2000c101506 */
[----:B------:R-:W-:Y:S02]  /*94580*/  ISETP.LT.AND P3, PT, R29, c[0x0][0x178], !P0 ;  /* 0x00005e001d007a0c */ /* 0x000fe40004761270 */
[C---:B------:R-:W-:Y:S01]  /*94590*/  IADD3 R0, R4.reuse, c[0x0][0x198], RZ ;  /* 0x0000660004007a10 */ /* 0x040fe20007ffe0ff */
[----:B0-----:R-:W-:-:S04]  /*945a0*/  IMAD.WIDE R12, R4, 0x2, R20 ;  /* 0x00000002040c7825 */ /* 0x001fc800078e0214 */
[----:B------:R-:W-:Y:S01]  /*945b0*/  IMAD.WIDE R22, R4, 0x2, R10 ;  /* 0x0000000204167825 */ /* 0x000fe200078e020a */
[----:B------:R0:W-:Y:S04]  /*945c0*/  @P6 STG.E.U16 [R12.64], R27 ;  /* 0x0000001b0c006986 */ /* 0x0001e8000c101506 */
[----:B----4-:R3:W-:Y:S01]  /*945d0*/  @P5 STG.E.U16 [R22.64], R15 ;  /* 0x0000000f16005986 */ /* 0x0107e2000c101506 */
[----:B------:R-:W-:Y:S01]  /*945e0*/  ISETP.LT.AND P5, PT, R7, c[0x0][0x178], !P0 ;  /* 0x00005e0007007a0c */ /* 0x000fe200047a1270 */
[----:B-1----:R-:W-:-:S04]  /*945f0*/  IMAD.WIDE R16, R0, 0x2, R20 ;  /* 0x0000000200107825 */ /* 0x002fc800078e0214 */
[----:B0-----:R-:W-:-:S04]  /*94600*/  IMAD.WIDE R12, R4, 0x2, R8 ;  /* 0x00000002040c7825 */ /* 0x001fc800078e0208 */
[----:B------:R-:W-:Y:S01]  /*94610*/  IMAD.WIDE R4, R4, 0x2, R2 ;  /* 0x0000000204047825 */ /* 0x000fe200078e0202 */
[----:B---3--:R-:W-:Y:S01]  /*94620*/  PRMT R22, R27, 0x7632, R22 ;  /* 0x000076321b167816 */ /* 0x008fe20000000016 */
[----:B------:R-:W3:Y:S04]  /*94630*/  LDL.LU R23, [R1+0x408] ;  /* 0x0004080001177983 */ /* 0x000ee80000300800 */
[----:B------:R-:W4:Y:S01]  /*94640*/  LDL.LU R27, [R1+0x25b4] ;  /* 0x0025b400011b7983 */ /* 0x000f220000300800 */
[----:B--2---:R-:W-:Y:S02]  /*94650*/  ISETP.LT.AND P4, PT, R25, c[0x0][0x178], !P2 ;  /* 0x00005e0019007a0c */ /* 0x004fe40005781270 */
[----:B------:R-:W-:Y:S02]  /*94660*/  ISETP.LT.AND P2, PT, R19, c[0x0][0x178], !P2 ;  /* 0x00005e0013007a0c */ /* 0x000fe40005741270 */
[----:B------:R-:W-:-:S09]  /*94670*/  ISETP.LT.AND P6, PT, R25, c[0x0][0x178], !P0 ;  /* 0x00005e0019007a0c */ /* 0x000fd200047c1270 */
[----:B------:R0:W-:Y:S04]  /*94680*/  @P4 STG.E.U16 [R12.64], R6 ;  /* 0x000000060c004986 */ /* 0x0001e8000c101506 */
[----:B------:R1:W-:Y:S01]  /*94690*/  @P2 STG.E.U16 [R4.64], R26 ;  /* 0x0000001a04002986 */ /* 0x0003e2000c101506 */
[----:B------:R-:W-:-:S03]  /*946a0*/  ISETP.LT.AND P2, PT, R19, c[0x0][0x178], !P0 ;  /* 0x00005e0013007a0c */ /* 0x000fc60004741270 */
[----:B------:R2:W-:Y:S01]  /*946b0*/  @P3 STG.E.U16 [R16.64], R22 ;  /* 0x0000001610003986 */ /* 0x0005e2000c101506 */
[----:B0-----:R-:W-:-:S04]  /*946c0*/  IMAD.WIDE R12, R0, 0x2, R10 ;  /* 0x00000002000c7825 */ /* 0x001fc800078e020a */
[----:B-1----:R-:W-:Y:S01]  /*946d0*/  IMAD.WIDE R4, R0, 0x2, R8 ;  /* 0x0000000200047825 */ /* 0x002fe200078e0208 */
[----:B--2---:R-:W-:Y:S02]  /*946e0*/  PRMT R16, R15, 0x7632, R16 ;  /* 0x000076320f107816 */ /* 0x004fe40000000010 */
[----:B------:R-:W-:-:S03]  /*946f0*/  PRMT R17, R6, 0x7632, R17 ;  /* 0x0000763206117816 */ /* 0x000fc60000000011 */
[----:B------:R-:W-:Y:S01]  /*94700*/  @P5 STG.E.U16 [R12.64], R16 ;  /* 0x000000100c005986 */ /* 0x000fe2000c101506 */
[----:B------:R-:W-:-:S03]  /*94710*/  PRMT R26, R26, 0x7632, R26 ;  /* 0x000076321a1a7816 */ /* 0x000fc6000000001a */
[----:B------:R0:W-:Y:S01]  /*94720*/  @P6 STG.E.U16 [R4.64], R17 ;  /* 0x0000001104006986 */ /* 0x0001e2000c101506 */
[----:B------:R-:W-:-:S03]  /*94730*/  ISETP.GE.AND P4, PT, R28, c[0x0][0x17c], PT ;  /* 0x00005f001c007a0c */ /* 0x000fc60003f86270 */
[----:B------:R-:W2:Y:S04]  /*94740*/  LDL.LU R28, [R1+0x2d8] ;  /* 0x0002d800011c7983 */ /* 0x000ea80000300800 */
[----:B------:R-:W2:Y:S01]  /*94750*/  LDL.LU R15, [R1+0x25b8] ;  /* 0x0025b800010f7983 */ /* 0x000ea20000300800 */
[----:B0-----:R-:W-:-:S03]  /*94760*/  IMAD.WIDE R4, R0, 0x2, R2 ;  /* 0x0000000200047825 */ /* 0x001fc600078e0202 */
[----:B------:R-:W2:Y:S04]  /*94770*/  LDL.LU R6, [R1+0x25f4] ;  /* 0x0025f40001067983 */ /* 0x000ea80000300800 */
[----:B------:R0:W-:Y:S04]  /*94780*/  @P2 STG.E.U16 [R4.64], R26 ;  /* 0x0000001a04002986 */ /* 0x0001e8000c101506 */
[----:B0-----:R-:W2:Y:S01]  /*94790*/  LDL.LU R26, [R1+0x2b8] ;  /* 0x0002b800011a7983 */ /* 0x001ea20000300800 */
[----:B------:R-:W-:Y:S02]  /*947a0*/  ISETP.LT.AND P3, PT, R29, c[0x0][0x178], !P1 ;  /* 0x00005e001d007a0c */ /* 0x000fe40004f61270 */
[----:B------:R-:W-:-:S02]  /*947b0*/  IADD3 R16, R0, c[0x0][0x198], RZ ;  /* 0x0000660000107a10 */ /* 0x000fc40007ffe0ff */
[----:B------:R-:W-:Y:S02]  /*947c0*/  ISETP.LT.AND P5, PT, R7, c[0x0][0x178], !P1 ;  /* 0x00005e0007007a0c */ /* 0x000fe40004fa1270 */
[----:B------:R-:W-:Y:S01]  /*947d0*/  ISETP.LT.AND P6, PT, R25, c[0x0][0x178], !P1 ;  /* 0x00005e0019007a0c */ /* 0x000fe20004fc1270 */
[C---:B------:R-:W-:Y:S01]  /*947e0*/  IMAD.WIDE R12, R16.reuse, 0x2, R20 ;  /* 0x00000002100c7825 */ /* 0x040fe200078e0214 */
[----:B------:R-:W-:Y:S02]  /*947f0*/  ISETP.LT.AND P1, PT, R19, c[0x0][0x178], !P1 ;  /* 0x00005e0013007a0c */ /* 0x000fe40004f21270 */
[----:B------:R-:W-:Y:S02]  /*94800*/  ISETP.LT.AND P2, PT, R29, c[0x0][0x178], !P4 ;  /* 0x00005e001d007a0c */ /* 0x000fe40006741270 */
[C---:B------:R-:W-:Y:S01]  /*94810*/  IADD3 R0, R16.reuse, c[0x0][0x198], RZ ;  /* 0x0000660010007a10 */ /* 0x040fe20007ffe0ff */
[----:B---3--:R0:W-:Y:S01]  /*94820*/  @P3 STG.E.U16 [R12.64], R23 ;  /* 0x000000170c003986 */ /* 0x0081e2000c101506 */
[----:B------:R-:W-:Y:S01]  /*94830*/  IMAD.WIDE R4, R16, 0x2, R10 ;  /* 0x0000000210047825 */ /* 0x000fe200078e020a */
[----:B------:R-:W-:-:S02]  /*94840*/  PRMT R24, R23, 0x7632, R24 ;  /* 0x0000763217187816 */ /* 0x000fc40000000018 */
[----:B----4-:R-:W-:Y:S01]  /*94850*/  ISETP.GE.AND P0, PT, R27, c[0x0][0x17c], PT ;  /* 0x00005f001b007a0c */ /* 0x010fe20003f06270 */
[----:B0-----:R-:W-:-:S04]  /*94860*/  IMAD.WIDE R12, R16, 0x2, R8 ;  /* 0x00000002100c7825 */ /* 0x001fc800078e0208 */
[----:B------:R-:W-:-:S04]  /*94870*/  IMAD.WIDE R16, R16, 0x2, R2 ;  /* 0x0000000210107825 */ /* 0x000fc800078e0202 */
[----:B------:R-:W-:Y:S01]  /*94880*/  IMAD.WIDE R22, R0, 0x2, R20 ;  /* 0x0000000200167825 */ /* 0x000fe200078e0214 */
[----:B--2---:R0:W-:Y:S01]  /*94890*/  @P5 STG.E.U16 [R4.64], R28 ;  /* 0x0000001c04005986 */ /* 0x0041e2000c101506 */
[----:B------:R-:W-:-:S03]  /*948a0*/  ISETP.GE.AND P3, PT, R15, c[0x0][0x17c], PT ;  /* 0x00005f000f007a0c */ /* 0x000fc60003f66270 */
[----:B------:R-:W2:Y:S04]  /*948b0*/  LDL.LU R15, [R1+0x418] ;  /* 0x00041800010f7983 */ /* 0x000ea80000300800 */
[----:B------:R-:W3:Y:S01]  /*948c0*/  LDL.LU R27, [R1+0x308] ;  /* 0x00030800011b7983 */ /* 0x000ee20000300800 */
[----:B0-----:R-:W-:-:S03]  /*948d0*/  IMAD.WIDE R4, R0, 0x2, R8 ;  /* 0x0000000200047825 */ /* 0x001fc600078e0208 */
[----:B------:R0:W-:Y:S04]  /*948e0*/  @P6 STG.E.U16 [R12.64], R26 ;  /* 0x0000001a0c006986 */ /* 0x0001e8000c101506 */
[----:B------:R1:W-:Y:S04]  /*948f0*/  @P1 STG.E.U16 [R16.64], R6 ;  /* 0x0000000610001986 */ /* 0x0003e8000c101506 */
[----:B------:R4:W-:Y:S01]  /*94900*/  @P2 STG.E.U16 [R22.64], R24 ;  /* 0x0000001816002986 */ /* 0x0009e2000c101506 */
[----:B0-----:R-:W-:-:S04]  /*94910*/  IMAD.WIDE R12, R0, 0x2, R10 ;  /* 0x00000002000c7825 */ /* 0x001fc800078e020a */
[----:B-1----:R-:W-:Y:S01]  /*94920*/  IMAD.WIDE R16, R0, 0x2, R2 ;  /* 0x0000000200107825 */ /* 0x002fe200078e0202 */
[----:B----4-:R-:W-:Y:S02]  /*94930*/  PRMT R24, R28, 0x7632, R24 ;  /* 0x000076321c187816 */ /* 0x010fe40000000018 */
[----:B------:R-:W4:Y:S01]  /*94940*/  LDL.LU R28, [R1+0x2e8] ;  /* 0x0002e800011c7983 */ /* 0x000f220000300800 */
[----:B------:R-:W-:Y:S02]  /*94950*/  PRMT R22, R26, 0x7632, R22 ;  /* 0x000076321a167816 */ /* 0x000fe40000000016 */
[----:B------:R-:W-:Y:S01]  /*94960*/  PRMT R23, R6, 0x7632, R23 ;  /* 0x0000763206177816 */ /* 0x000fe20000000017 */
[----:B------:R-:W4:Y:S01]  /*94970*/  LDL.LU R26, [R1+0x25c0] ;  /* 0x0025c000011a7983 */ /* 0x000f220000300800 */
[----:B------:R-:W-:-:S03]  /*94980*/  IADD3 R6, R0, c[0x0][0x198], RZ ;  /* 0x0000660000067a10 */ /* 0x000fc60007ffe0ff */
[----:B------:R-:W4:Y:S01]  /*94990*/  LDL.LU R0, [R1+0x25bc] ;  /* 0x0025bc0001007983 */ /* 0x000f220000300800 */
[----:B------:R-:W-:Y:S02]  /*949a0*/  ISETP.LT.AND P1, PT, R7, c[0x0][0x178], !P4 ;  /* 0x00005e0007007a0c */ /* 0x000fe40006721270 */
[----:B------:R-:W-:Y:S02]  /*949b0*/  ISETP.LT.AND P2, PT, R25, c[0x0][0x178], !P4 ;  /* 0x00005e0019007a0c */ /* 0x000fe40006741270 */
[----:B------:R-:W-:Y:S02]  /*949c0*/  ISETP.LT.AND P4, PT, R19, c[0x0][0x178], !P4 ;  /* 0x00005e0013007a0c */ /* 0x000fe40006781270 */
[----:B------:R-:W-:Y:S02]  /*949d0*/  ISETP.LT.AND P6, PT, R29, c[0x0][0x178], !P0 ;  /* 0x00005e001d007a0c */ /* 0x000fe400047c1270 */
[----:B------:R-:W-:-:S05]  /*949e0*/  ISETP.LT.AND P5, PT, R7, c[0x0][0x178], !P0 ;  /* 0x00005e0007007a0c */ /* 0x000fca00047a1270 */
[----:B------:R0:W-:Y:S04]  /*949f0*/  @P1 STG.E.U16 [R12.64], R24 ;  /* 0x000000180c001986 */ /* 0x0001e8000c101506 */
[----:B------:R1:W-:Y:S04]  /*94a00*/  @P2 STG.E.U16 [R4.64], R22 ;  /* 0x0000001604002986 */ /* 0x0003e8000c101506 */
[----:B------:R-:W-:Y:S01]  /*94a10*/  @P4 STG.E.U16 [R16.64], R23 ;  /* 0x0000001710004986 */ /* 0x000fe2000c101506 */
[----:B------:R-:W-:Y:S02]  /*94a20*/  ISETP.LT.AND P4, PT, R25, c[0x0][0x178], !P0 ;  /* 0x00005e0019007a0c */ /* 0x000fe40004781270 */
[----:B------:R-:W-:Y:S01]  /*94a30*/  ISETP.LT.AND P0, PT, R19, c[0x0][0x178], !P0 ;  /* 0x00005e0013007a0c */ /* 0x000fe20004701270 */
[----:B0-----:R-:W-:-:S04]  /*94a40*/  IMAD.WIDE R12, R6, 0x2, R20 ;  /* 0x00000002060c7825 */ /* 0x001fc800078e0214 */
[----:B-1----:R-:W-:Y:S01]  /*94a50*/  IMAD.WIDE R4, R6, 0x2, R10 ;  /* 0x0000000206047825 */ /* 0x002fe200078e020a */
[----:B--2---:R0:W-:Y:S01]  /*94a60*/  @P6 STG.E.U16 [R12.64], R15 ;  /* 0x0000000f0c006986 */ /* 0x0041e2000c101506 */
[----:B------:R-:W-:-:S03]  /*94a70*/  ISETP.LT.AND P6, PT, R29, c[0x0][0x178], !P3 ;  /* 0x00005e001d007a0c */ /* 0x000fc60005fc1270 */
[----:B---3--:R1:W-:Y:S01]  /*94a80*/  @P5 STG.E.U16 [R4.64], R27 ;  /* 0x0000001b04005986 */ /* 0x0083e2000c101506 */
[----:B------:R-:W-:Y:S01]  /*94a90*/  ISETP.LT.AND P5, PT, R7, c[0x0][0x178], !P3 ;  /* 0x00005e0007007a0c */ /* 0x000fe20005fa1270 */
[----:B0-----:R-:W-:-:S04]  /*94aa0*/  IMAD.WIDE R12, R6, 0x2, R2 ;  /* 0x00000002060c7825 */ /* 0x001fc800078e0202 */
[----:B-1----:R-:W-:Y:S01]  /*94ab0*/  IMAD.WIDE R4, R6, 0x2, R8 ;  /* 0x0000000206047825 */ /* 0x002fe200078e0208 */
[----:B------:R-:W-:-:S04]  /*94ac0*/  PRMT R24, R15, 0x7632, R24 ;  /* 0x000076320f187816 */ /* 0x000fc80000000018 */
[----:B----4-:R-:W-:Y:S04]  /*94ad0*/  @P4 STG.E.U16 [R4.64], R28 ;  /* 0x0000001c04004986 */ /* 0x010fe8000c101506 */
[----:B------:R0:W-:Y:S01]  /*94ae0*/  @P0 STG.E.U16 [R12.64], R14 ;  /* 0x0000000e0c000986 */ /* 0x0001e2000c101506 */
[----:B------:R-:W-:Y:S02]  /*94af0*/  ISETP.LT.AND P0, PT, R25, c[0x0][0x178], !P3 ;  /* 0x00005e0019007a0c */ /* 0x000fe40005f01270 */
[----:B------:R-:W-:Y:S02]  /*94b00*/  ISETP.GE.AND P1, PT, R0, c[0x0][0x17c], PT ;  /* 0x00005f0000007a0c */ /* 0x000fe40003f26270 */
[----:B------:R-:W-:Y:S02]  /*94b10*/  IADD3 R0, R6, c[0x0][0x198], RZ ;  /* 0x0000660006007a10 */ /* 0x000fe40007ffe0ff */
[----:B------:R-:W-:-:S03]  /*94b20*/  ISETP.LT.AND P3, PT, R19, c[0x0][0x178], !P3 ;  /* 0x00005e0013007a0c */ /* 0x000fc60005f61270 */
[----:B------:R-:W-:Y:S01]  /*94b30*/  IMAD.WIDE R16, R0, 0x2, R20 ;  /* 0x0000000200107825 */ /* 0x000fe200078e0214 */
[----:B0-----:R-:W-:Y:S02]  /*94b40*/  PRMT R14, R28, 0x7632, R14 ;  /* 0x000076321c0e7816 */ /* 0x001fe4000000000e */
[----:B------:R-:W-:Y:S01]  /*94b50*/  PRMT R6, R27, 0x7632, R6 ;  /* 0x000076321b067816 */ /* 0x000fe20000000006 */
[----:B------:R-:W-:Y:S01]  /*94b60*/  IMAD.WIDE R22, R0, 0x2, R10 ;  /* 0x0000000200167825 */ /* 0x000fe200078e020a */
[----:B------:R0:W-:Y:S01]  /*94b70*/  @P6 STG.E.U16 [R16.64], R24 ;  /* 0x0000001810006986 */ /* 0x0001e2000c101506 */
[----:B------:R-:W-:Y:S02]  /*94b80*/  ISETP.GE.AND P2, PT, R26, c[0x0][0x17c], PT ;  /* 0x00005f001a007a0c */ /* 0x000fe40003f46270 */
[C---:B------:R-:W-:Y:S01]  /*94b90*/  IMAD.WIDE R4, R0.reuse, 0x2, R8 ;  /* 0x0000000200047825 */ /* 0x040fe200078e0208 */
[----:B------:R-:W2:Y:S03]  /*94ba0*/  LDL.LU R26, [R1+0x25c4] ;  /* 0x0025c400011a7983 */ /* 0x000ea60000300800 */
[----:B------:R-:W-:Y:S01]  /*94bb0*/  IMAD.WIDE R12, R0, 0x2, R2 ;  /* 0x00000002000c7825 */ /* 0x000fe200078e0202 */
[----:B------:R-:W-:Y:S01]  /*94bc0*/  @P5 STG.E.U16 [R22.64], R6 ;  /* 0x0000000616005986 */ /* 0x000fe2000c101506 */
[----:B------:R-:W-:-:S02]  /*94bd0*/  ISETP.LT.AND P5, PT, R7, c[0x0][0x178], !P1 ;  /* 0x00005e0007007a0c */ /* 0x000fc40004fa1270 */
[----:B0-----:R-:W-:Y:S01]  /*94be0*/  PRMT R24, R14, 0x7632, R24 ;  /* 0x000076320e187816 */ /* 0x001fe20000000018 */
[----:B------:R-:W3:Y:S04]  /*94bf0*/  LDL.LU R27, [R1+0x2c8] ;  /* 0x0002c800011b7983 */ /* 0x000ee80000300800 */
[----:B------:R-:W4:Y:S04]  /*94c00*/  LDL.LU R7, [R1+0x25f0] ;  /* 0x0025f00001077983 */ /* 0x000f280000300800 */
[----:B------:R-:W-:Y:S04]  /*94c10*/  @P0 STG.E.U16 [R4.64], R14 ;  /* 0x0000000e04000986 */ /* 0x000fe8000c101506 */
[----:B------:R-:W3:Y:S04]  /*94c20*/  LDL.LU R15, [R1+0x25c8] ;  /* 0x0025c800010f7983 */ /* 0x000ee80000300800 */
[----:B------:R0:W-:Y:S04]  /*94c30*/  @P3 STG.E.U16 [R12.64], R24 ;  /* 0x000000180c003986 */ /* 0x0001e8000c101506 */
[----:B0-----:R-:W4:Y:S04]  /*94c40*/  LDL.LU R12, [R1+0x428] ;  /* 0x00042800010c7983 */ /* 0x001f280000300800 */
[----:B------:R-:W4:Y:S04]  /*94c50*/  LDL.LU R13, [R1+0x2f8] ;  /* 0x0002f800010d7983 */ /* 0x000f280000300800 */
[----:B------:R-:W4:Y:S01]  /*94c60*/  LDL.LU R24, [R1+0xfd4] ;  /* 0x000fd40001187983 */ /* 0x000f220000300800 */
[----:B------:R-:W-:-:S02]  /*94c70*/  ISETP.LT.AND P6, PT, R29, c[0x0][0x178], !P1 ;  /* 0x00005e001d007a0c */ /* 0x000fc40004fc1270 */
[----:B------:R-:W-:Y:S02]  /*94c80*/  IADD3 R6, R0, c[0x0][0x198], RZ ;  /* 0x0000660000067a10 */ /* 0x000fe40007ffe0ff */
[----:B------:R-:W-:-:S03]  /*94c90*/  ISETP.LT.AND P4, PT, R25, c[0x0][0x178], !P1 ;  /* 0x00005e0019007a0c */ /* 0x000fc60004f81270 */
[----:B------:R-:W-:-:S04]  /*94ca0*/  IMAD.WIDE R16, R6, 0x2, R20 ;  /* 0x0000000206107825 */ /* 0x000fc800078e0214 */
[----:B------:R-:W-:Y:S01]  /*94cb0*/  IMAD.WIDE R22, R6, 0x2, R10 ;  /* 0x0000000206167825 */ /* 0x000fe200078e020a */
[----:B------:R-:W-:-:S03]  /*94cc0*/  ISETP.LT.AND P3, PT, R19, c[0x0][0x178], !P1 ;  /* 0x00005e0013007a0c */ /* 0x000fc60004f61270 */
[C---:B------:R-:W-:Y:S01]  /*94cd0*/  IMAD.WIDE R4, R6.reuse, 0x2, R8 ;  /* 0x0000000206047825 */ /* 0x040fe200078e0208 */
[----:B------:R-:W-:Y:S02]  /*94ce0*/  IADD3 R0, R6, c[0x0][0x198], RZ ;  /* 0x0000660006007a10 */ /* 0x000fe40007ffe0ff */
[----:B--2---:R-:W-:Y:S02]  /*94cf0*/  ISETP.GE.AND P0, PT, R26, c[0x0][0x17c], PT ;  /* 0x00005f001a007a0c */ /* 0x004fe40003f06270 */
[----:B------:R-:W2:Y:S01]  /*94d00*/  LDL.LU R26, [R1+0x2ac] ;  /* 0x0002ac00011a7983 */ /* 0x000ea20000300800 */
[----:B---3--:R-:W-:-:S03]  /*94d10*/  ISETP.GE.AND P1, PT, R15, c[0x0][0x17c], PT ;  /* 0x00005f000f007a0c */ /* 0x008fc60003f26270 */
[----:B------:R-:W3:Y:S04]  /*94d20*/  LDL.LU R15, [R1+0x29c] ;  /* 0x00029c00010f7983 */ /* 0x000ee80000300800 */
[----:B------:R-:W3:Y:S04]  /*94d30*/  LDL.LU R28, [R1+0x28c] ;  /* 0x00028c00011c7983 */ /* 0x000ee80000300800 */
[----:B----4-:R0:W-:Y:S04]  /*94d40*/  @P6 STG.E.U16 [R16.64], R12 ;  /* 0x0000000c10006986 */ /* 0x0101e8000c101506 */
[----:B------:R1:W-:Y:S01]  /*94d50*/  @P5 STG.E.U16 [R22.64], R13 ;  /* 0x0000000d16005986 */ /* 0x0003e2000c101506 */
[----:B------:R-:W-:-:S02]  /*94d60*/  ISETP.LT.AND P5, PT, R29, c[0x0][0x178], !P2 ;  /* 0x00005e001d007a0c */ /* 0x000fc400057a1270 */
[----:B------:R-:W-:Y:S01]  /*94d70*/  ISETP.LT.AND P6, PT, R24, c[0x0][0x178], !P2 ;  /* 0x00005e0018007a0c */ /* 0x000fe200057c1270 */
[----:B------:R4:W-:Y:S01]  /*94d80*/  @P4 STG.E.U16 [R4.64], R27 ;  /* 0x0000001b04004986 */ /* 0x0009e2000c101506 */
[----:B------:R-:W-:Y:S01]  /*94d90*/  PRMT R14, R12, 0x7632, R14 ;  /* 0x000076320c0e7816 */ /* 0x000fe2000000000e */
[----:B0-----:R-:W-:Y:S02]  /*94da0*/  IMAD.WIDE R16, R0, 0x2, R10 ;  /* 0x0000000200107825 */ /* 0x001fe400078e020a */
[----:B-1----:R-:W3:Y:S02]  /*94db0*/  LDL.LU R23, [R1+0x25cc] ;  /* 0x0025cc0001177983 */ /* 0x002ee40000300800 */
[----:B----4-:R-:W-:Y:S01]  /*94dc0*/  IMAD.WIDE R4, R6, 0x2, R2 ;  /* 0x0000000206047825 */ /* 0x010fe200078e0202 */
[----:B------:R-:W-:-:S03]  /*94dd0*/  PRMT R6, R13, 0x7632, R6 ;  /* 0x000076320d067816 */ /* 0x000fc60000000006 */
[----:B------:R-:W-:Y:S01]  /*94de0*/  IMAD.WIDE R12, R0, 0x2, R20 ;  /* 0x00000002000c7825 */ /* 0x000fe200078e0214 */
[----:B------:R-:W-:Y:S04]  /*94df0*/  @P3 STG.E.U16 [R4.64], R18 ;  /* 0x0000001204003986 */ /* 0x000fe8000c101506 */
[----:B------:R0:W-:Y:S04]  /*94e00*/  @P5 STG.E.U16 [R12.64], R14 ;  /* 0x0000000e0c005986 */ /* 0x0001e8000c101506 */
[----:B------:R1:W-:Y:S04]  /*94e10*/  @P6 STG.E.U16 [R16.64], R6 ;  /* 0x0000000610006986 */ /* 0x0003e8000c101506 */
[----:B0-----:R-:W4:Y:S01]  /*94e20*/  LDL.LU R14, [R1+0x25d0] ;  /* 0x0025d000010e7983 */ /* 0x001f220000300800 */
[----:B-1----:R-:W-:-:S03]  /*94e30*/  PRMT R6, R27, 0x7632, R6 ;  /* 0x000076321b067816 */ /* 0x002fc60000000006 */
[----:B------:R-:W4:Y:S01]  /*94e40*/  LDL.LU R27, [R1+0x25ec] ;  /* 0x0025ec00011b7983 */ /* 0x000f220000300800 */
[----:B------:R-:W-:Y:S02]  /*94e50*/  ISETP.LT.AND P4, PT, R25, c[0x0][0x178], !P2 ;  /* 0x00005e0019007a0c */ /* 0x000fe40005781270 */
[----:B------:R-:W-:Y:S01]  /*94e60*/  ISETP.LT.AND P2, PT, R19, c[0x0][0x178], !P2 ;  /* 0x00005e0013007a0c */ /* 0x000fe20005741270 */
[----:B------:R-:W-:Y:S01]  /*94e70*/  IMAD.WIDE R12, R0, 0x2, R8 ;  /* 0x00000002000c7825 */ /* 0x000fe200078e0208 */
[----:B------:R-:W-:Y:S02]  /*94e80*/  ISETP.LT.AND P3, PT, R29, c[0x0][0x178], !P0 ;  /* 0x00005e001d007a0c */ /* 0x000fe40004761270 */
[----:B------:R-:W-:Y:S01]  /*94e90*/  PRMT R18, R18, 0x7632, R18 ;  /* 0x0000763212127816 */ /* 0x000fe20000000012 */
[----:B------:R-:W-:Y:S01]  /*94ea0*/  IMAD.WIDE R4, R0, 0x2, R2 ;  /* 0x0000000200047825 */ /* 0x000fe200078e0202 */
[----:B------:R-:W-:Y:S02]  /*94eb0*/  ISETP.LT.AND P6, PT, R24, c[0x0][0x178], !P0 ;  /* 0x00005e0018007a0c */ /* 0x000fe400047c1270 */
[----:B------:R-:W-:-:S02]  /*94ec0*/  IADD3 R0, R0, c[0x0][0x198], RZ ;  /* 0x0000660000007a10 */ /* 0x000fc40007ffe0ff */
[----:B------:R-:W-:Y:S01]  /*94ed0*/  ISETP.LT.AND P5, PT, R25, c[0x0][0x178], !P0 ;  /* 0x00005e0019007a0c */ /* 0x000fe200047a1270 */
[----:B------:R0:W-:Y:S01]  /*94ee0*/  @P4 STG.E.U16 [R12.64], R6 ;  /* 0x000000060c004986 */ /* 0x0001e2000c101506 */
[----:B------:R-:W-:-:S03]  /*94ef0*/  ISETP.LT.AND P0, PT, R19, c[0x0][0x178], !P0 ;  /* 0x00005e0013007a0c */ /* 0x000fc60004701270 */
[----:B------:R1:W-:Y:S01]  /*94f00*/  @P2 STG.E.U16 [R4.64], R18 ;  /* 0x0000001204002986 */ /* 0x0003e2000c101506 */
[----:B------:R-:W-:-:S04]  /*94f10*/  IMAD.WIDE R16, R0, 0x2, R8 ;  /* 0x0000000200107825 */ /* 0x000fc800078e0208 */
[----:B0-----:R-:W-:-:S04]  /*94f20*/  IMAD.WIDE R12, R0, 0x2, R10 ;  /* 0x00000002000c7825 */ /* 0x001fc800078e020a */
[----:B-1----:R-:W-:-:S05]  /*94f30*/  IMAD.WIDE R4, R0, 0x2, R20 ;  /* 0x0000000200047825 */ /* 0x002fca00078e0214 */
[----:B--2---:R0:W-:Y:S01]  /*94f40*/  @P3 STG.E.U16 [R4.64], R26 ;  /* 0x0000001a04003986 */ /* 0x0041e2000c101506 */
[----:B------:R-:W-:Y:S01]  /*94f50*/  PRMT R6, R26, 0x7632, R6 ;  /* 0x000076321a067816 */ /* 0x000fe20000000006 */
[----:B0-----:R-:W-:Y:S02]  /*94f60*/  IMAD.WIDE R4, R0, 0x2, R2 ;  /* 0x0000000200047825 */ /* 0x001fe400078e0202 */
[----:B---3--:R0:W-:Y:S01]  /*94f70*/  @P6 STG.E.U16 [R12.64], R15 ;  /* 0x0000000f0c006986 */ /* 0x0081e2000c101506 */
[----:B------:R-:W-:-:S03]  /*94f80*/  PRMT R22, R15, 0x7632, R22 ;  /* 0x000076320f167816 */ /* 0x000fc60000000016 */
[----:B------:R1:W-:Y:S01]  /*94f90*/  @P5 STG.E.U16 [R16.64], R28 ;  /* 0x0000001c10005986 */ /* 0x0003e2000c101506 */
[----:B------:R-:W-:Y:S02]  /*94fa0*/  PRMT R18, R28, 0x7632, R18 ;  /* 0x000076321c127816 */ /* 0x000fe40000000012 */
[----:B------:R-:W-:Y:S02]  /*94fb0*/  ISETP.GE.AND P2, PT, R23, c[0x0][0x17c], PT ;  /* 0x00005f0017007a0c */ /* 0x000fe40003f46270 */
[----:B------:R-:W2:Y:S04]  /*94fc0*/  LDL.LU R23, [R1+0x40c] ;  /* 0x00040c0001177983 */ /* 0x000ea80000300800 */
[----:B0-----:R-:W3:Y:S04]  /*94fd0*/  LDL.LU R15, [R1+0x2dc] ;  /* 0x0002dc00010f7983 */ /* 0x001ee80000300800 */
[----:B-1----:R-:W3:Y:S04]  /*94fe0*/  LDL.LU R28, [R1+0x25d4] ;  /* 0x0025d400011c7983 */ /* 0x002ee80000300800 */
[----:B------:R-:W3:Y:S01]  /*94ff0*/  LDL.LU R26, [R1+0x2bc] ;  /* 0x0002bc00011a7983 */ /* 0x000ee20000300800 */
[----:B----4-:R-:W-:-:S02]  /*95000*/  ISETP.GE.AND P4, PT, R14, c[0x0][0x17c], PT ;  /* 0x00005f000e007a0c */ /* 0x010fc40003f86270 */
[----:B------:R-:W-:Y:S02]  /*95010*/  IADD3 R14, R0, c[0x0][0x198], RZ ;  /* 0x00006600000e7a10 */ /* 0x000fe40007ffe0ff */
[----:B------:R-:W-:Y:S01]  /*95020*/  PRMT R0, R27, 0x7632, R0 ;  /* 0x000076321b007816 */ /* 0x000fe20000000000 */
[----:B------:R0:W-:Y:S04]  /*95030*/  @P0 STG.E.U16 [R4.64], R27 ;  /* 0x0000001b04000986 */ /* 0x0001e8000c101506 */
[----:B0-----:R-:W4:Y:S01]  /*95040*/  LDL.LU R27, [R1+0x25d8] ;  /* 0x0025d800011b7983 */ /* 0x001f220000300800 */
[----:B------:R-:W-:Y:S02]  /*95050*/  ISETP.LT.AND P3, PT, R29, c[0x0][0x178], !P1 ;  /* 0x00005e001d007a0c */ /* 0x000fe40004f61270 */
[----:B------:R-:W-:-:S02]  /*95060*/  ISETP.LT.AND P6, PT, R24, c[0x0][0x178], !P1 ;  /* 0x00005e0018007a0c */ /* 0x000fc40004fc1270 */
[----:B------:R-:W-:Y:S01]  /*95070*/  ISETP.LT.AND P5, PT, R25, c[0x0][0x178], !P1 ;  /* 0x00005e0019007a0c */ /* 0x000fe20004fa1270 */
[----:B------:R-:W-:Y:S01]  /*95080*/  IMAD.WIDE R4, R14, 0x2, R20 ;  /* 0x000000020e047825 */ /* 0x000fe200078e0214 */
[----:B------:R-:W-:-:S03]  /*95090*/  ISETP.LT.AND P1, PT, R19, c[0x0][0x178], !P1 ;  /* 0x00005e0013007a0c */ /* 0x000fc60004f21270 */
[----:B------:R-:W-:Y:S01]  /*950a0*/  IMAD.WIDE R12, R14, 0x2, R10 ;  /* 0x000000020e0c7825 */ /* 0x000fe200078e020a */
[----:B------:R-:W-:-:S03]  /*950b0*/  ISETP.LT.AND P0, PT, R29, c[0x0][0x178], !P4 ;  /* 0x00005e001d007a0c */ /* 0x000fc60006701270 */
[----:B------:R-:W-:Y:S01]  /*950c0*/  IMAD.WIDE R16, R14, 0x2, R8 ;  /* 0x000000020e107825 */ /* 0x000fe200078e0208 */
[----:B------:R0:W-:Y:S04]  /*950d0*/  @P3 STG.E.U16 [R4.64], R6 ;  /* 0x0000000604003986 */ /* 0x0001e8000c101506 */
[----:B------:R1:W-:Y:S01]  /*950e0*/  @P6 STG.E.U16 [R12.64], R22 ;  /* 0x000000160c006986 */ /* 0x0003e2000c101506 */
[----:B------:R-:W-:-:S03]  /*950f0*/  ISETP.LT.AND P6, PT, R25, c[0x0][0x178], !P4 ;  /* 0x00005e0019007a0c */ /* 0x000fc600067c1270 */
[----:B------:R-:W-:Y:S01]  /*95100*/  @P5 STG.E.U16 [R16.64], R18 ;  /* 0x0000001210005986 */ /* 0x000fe2000c101506 */
[----:B------:R-:W-:Y:S02]  /*95110*/  ISETP.LT.AND P5, PT, R24, c[0x0][0x178], !P4 ;  /* 0x00005e0018007a0c */ /* 0x000fe400067a1270 */
[C---:B0-----:R-:W-:Y:S01]  /*95120*/  IADD3 R6, R14.reuse, c[0x0][0x198], RZ ;  /* 0x000066000e067a10 */ /* 0x041fe20007ffe0ff */
[----:B------:R-:W-:-:S04]  /*95130*/  IMAD.WIDE R4, R14, 0x2, R2 ;  /* 0x000000020e047825 */ /* 0x000fc800078e0202 */
[C---:B-1----:R-:W-:Y:S01]  /*95140*/  IMAD.WIDE R12, R6.reuse, 0x2, R20 ;  /* 0x00000002060c7825 */ /* 0x042fe200078e0214 */
[----:B------:R0:W-:Y:S01]  /*95150*/  @P1 STG.E.U16 [R4.64], R0 ;  /* 0x0000000004001986 */ /* 0x0001e2000c101506 */
[----:B------:R-:W-:Y:S02]  /*95160*/  ISETP.LT.AND P4, PT, R19, c[0x0][0x178], !P4 ;  /* 0x00005e0013007a0c */ /* 0x000fe40006781270 */
[----:B0-----:R-:W-:-:S04]  /*95170*/  IMAD.WIDE R4, R6, 0x2, R10 ;  /* 0x0000000206047825 */ /* 0x001fc800078e020a */
[----:B------:R-:W-:Y:S01]  /*95180*/  IMAD.WIDE R16, R6, 0x2, R2 ;  /* 0x0000000206107825 */ /* 0x000fe200078e0202 */
[----:B--2---:R0:W-:Y:S01]  /*95190*/  @P0 STG.E.U16 [R12.64], R23 ;  /* 0x000000170c000986 */ /* 0x0041e2000c101506 */
[----:B------:R-:W-:-:S03]  /*951a0*/  PRMT R0, R23, 0x7632, R0 ;  /* 0x0000763217007816 */ /* 0x000fc60000000000 */
[----:B---3--:R-:W-:Y:S01]  /*951b0*/  @P5 STG.E.U16 [R4.64], R15 ;  /* 0x0000000f04005986 */ /* 0x008fe2000c101506 */
[----:B------:R-:W-:-:S03]  /*951c0*/  ISETP.GE.AND P1, PT, R28, c[0x0][0x17c], PT ;  /* 0x00005f001c007a0c */ /* 0x000fc60003f26270 */
[----:B------:R-:W2:Y:S01]  /*951d0*/  LDL.LU R28, [R1+0x41c] ;  /* 0x00041c00011c7983 */ /* 0x000ea20000300800 */
[----:B0-----:R-:W-:-:S05]  /*951e0*/  IMAD.WIDE R12, R6, 0x2, R8 ;  /* 0x00000002060c7825 */ /* 0x001fca00078e0208 */
[----:B------:R0:W-:Y:S04]  /*951f0*/  @P6 STG.E.U16 [R12.64], R26 ;  /* 0x0000001a0c006986 */ /* 0x0001e8000c101506 */
[----:B------:R1:W-:Y:S01]  /*95200*/  @P4 STG.E.U16 [R16.64], R7 ;  /* 0x0000000710004986 */ /* 0x0003e2000c101506 */
[----:B----4-:R-:W-:-:S03]  /*95210*/  ISETP.GE.AND P3, PT, R27, c[0x0][0x17c], PT ;  /* 0x00005f001b007a0c */ /* 0x010fc60003f66270 */
[----:B------:R-:W3:Y:S04]  /*95220*/  LDL.LU R27, [R1+0x30c] ;  /* 0x00030c00011b7983 */ /* 0x000ee80000300800 */
[----:B------:R-:W4:Y:S04]  /*95230*/  LDL.LU R23, [R1+0x2ec] ;  /* 0x0002ec0001177983 */ /* 0x000f280000300800 */
[----:B0-----:R-:W3:Y:S01]  /*95240*/  LDL.LU R13, [R1+0x25dc] ;  /* 0x0025dc00010d7983 */ /* 0x001ee20000300800 */
[----:B-1----:R-:W-:-:S03]  /*95250*/  PRMT R7, R15, 0x7632, R7 ;  /* 0x000076320f077816 */ /* 0x002fc60000000007 */
[----:B------:R-:W4:Y:S04]  /*95260*/  LDL.LU R15, [R1+0x25e8] ;  /* 0x0025e800010f7983 */ /* 0x000f280000300800 */
[----:B------:R-:W4:Y:S01]  /*95270*/  LDL.LU R17, [R1+0x25e0] ;  /* 0x0025e00001117983 */ /* 0x000f220000300800 */
[----:B------:R-:W-:-:S03]  /*95280*/  PRMT R14, R26, 0x7632, R14 ;  /* 0x000076321a0e7816 */ /* 0x000fc6000000000e */
[----:B------:R-:W4:Y:S01]  /*95290*/  LDL.LU R26, [R1+0x42c] ;  /* 0x00042c00011a7983 */ /* 0x000f220000300800 */
[----:B------:R-:W-:Y:S02]  /*952a0*/  ISETP.LT.AND P0, PT, R29, c[0x0][0x178], !P2 ;  /* 0x00005e001d007a0c */ /* 0x000fe40005701270 */
[----:B------:R-:W-:Y:S02]  /*952b0*/  IADD3 R6, R6, c[0x0][0x198], RZ ;  /* 0x0000660006067a10 */ /* 0x000fe40007ffe0ff */
[----:B------:R-:W-:-:S03]  /*952c0*/  ISETP.LT.AND P5, PT, R24, c[0x0][0x178], !P2 ;  /* 0x00005e0018007a0c */ /* 0x000fc600057a1270 */
[----:B------:R-:W-:Y:S01]  /*952d0*/  IMAD.WIDE R4, R6, 0x2, R20 ;  /* 0x0000000206047825 */ /* 0x000fe200078e0214 */
[----:B------:R-:W-:Y:S02]  /*952e0*/  ISETP.LT.AND P6, PT, R25, c[0x0][0x178], !P2 ;  /* 0x00005e0019007a0c */ /* 0x000fe400057c1270 */
[----:B------:R-:W-:-:S03]  /*952f0*/  ISETP.LT.AND P2, PT, R19, c[0x0][0x178], !P2 ;  /* 0x00005e0013007a0c */ /* 0x000fc60005741270 */
[----:B------:R0:W-:Y:S01]  /*95300*/  @P0 STG.E.U16 [R4.64], R0 ;  /* 0x0000000004000986 */ /* 0x0001e2000c101506 */
[----:B------:R-:W-:Y:S02]  /*95310*/  ISETP.LT.AND P0, PT, R29, c[0x0][0x178], !P3 ;  /* 0x00005e001d007a0c */ /* 0x000fe40005f01270 */
[----:B------:R-:W-:Y:S01]  /*95320*/  PRMT R16, R7, 0x7632, R16 ;  /* 0x0000763207107816 */ /* 0x000fe20000000010 */
[C---:B0-----:R-:W-:Y:S01]  /*95330*/  IMAD.WIDE R4, R6.reuse, 0x2, R10 ;  /* 0x0000000206047825 */ /* 0x041fe200078e020a */
[----:B------:R-:W-:-:S04]  /*95340*/  IADD3 R0, R6, c[0x0][0x198], RZ ;  /* 0x0000660006007a10 */ /* 0x000fc80007ffe0ff */
[----:B------:R0:W-:Y:S01]  /*95350*/  @P5 STG.E.U16 [R4.64], R7 ;  /* 0x0000000704005986 */ /* 0x0001e2000c101506 */
[----:B------:R-:W-:Y:S01]  /*95360*/  ISETP.LT.AND P5, PT, R24, c[0x0][0x178], !P3 ;  /* 0x00005e0018007a0c */ /* 0x000fe20005fa1270 */
[----:B0-----:R-:W-:Y:S01]  /*95370*/  IMAD.WIDE R4, R0, 0x2, R20 ;  /* 0x0000000200047825 */ /* 0x001fe200078e0214 */
[----:B--2---:R-:W-:Y:S02]  /*95380*/  PRMT R18, R28, 0x7632, R18 ;  /* 0x000076321c127816 */ /* 0x004fe40000000012 */
[----:B---3--:R-:W-:Y:S01]  /*95390*/  ISETP.GE.AND P4, PT, R13, c[0x0][0x17c], PT ;  /* 0x00005f000d007a0c */ /* 0x008fe20003f86270 */
[----:B------:R-:W-:-:S04]  /*953a0*/  IMAD.WIDE R12, R6, 0x2, R8 ;  /* 0x00000002060c7825 */ /* 0x000fc800078e0208 */
[----:B------:R-:W-:Y:S01]  /*953b0*/  IMAD.WIDE R6, R6, 0x2, R2 ;  /* 0x0000000206067825 */ /* 0x000fe200078e0202 */
[----:B------:R0:W-:Y:S01]  /*953c0*/  @P6 STG.E.U16 [R12.64], R14 ;  /* 0x0000000e0c006986 */ /* 0x0001e2000c101506 */
[----:B------:R-:W-:Y:S02]  /*953d0*/  ISETP.LT.AND P6, PT, R25, c[0x0][0x178], !P3 ;  /* 0x00005e0019007a0c */ /* 0x000fe40005fc1270 */
[----:B------:R-:W-:Y:S01]  /*953e0*/  ISETP.LT.AND P3, PT, R19, c[0x0][0x178], !P3 ;  /* 0x00005e0013007a0c */ /* 0x000fe20005f61270 */
[----:B------:R1:W-:Y:S01]  /*953f0*/  @P2 STG.E.U16 [R6.64], R16 ;  /* 0x0000001006002986 */ /* 0x0003e2000c101506 */
[----:B------:R-:W-:-:S03]  /*95400*/  ISETP.LT.AND P2, PT, R29, c[0x0][0x178], !P1 ;  /* 0x00005e001d007a0c */ /* 0x000fc60004f41270 */
[----:B------:R2:W-:Y:S01]  /*95410*/  @P0 STG.E.U16 [R4.64], R28 ;  /* 0x0000001c04000986 */ /* 0x0005e2000c101506 */
[C---:B0-----:R-:W-:Y:S01]  /*95420*/  IADD3 R14, R0.reuse, c[0x0][0x198], RZ ;  /* 0x00006600000e7a10 */ /* 0x041fe20007ffe0ff */
[----:B------:R-:W-:Y:S01]  /*95430*/  IMAD.WIDE R12, R0, 0x2, R2 ;  /* 0x00000002000c7825 */ /* 0x000fe200078e0202 */
[----:B----4-:R-:W-:-:S03]  /*95440*/  ISETP.GE.AND P0, PT, R17, c[0x0][0x17c], PT ;  /* 0x00005f0011007a0c */ /* 0x010fc60003f06270 */
[C---:B-1----:R-:W-:Y:S01]  /*95450*/  IMAD.WIDE R6, R0.reuse, 0x2, R8 ;  /* 0x0000000200067825 */ /* 0x042fe200078e0208 */
[----:B------:R-:W-:Y:S01]  /*95460*/  PRMT R22, R15, 0x7632, R22 ;  /* 0x000076320f167816 */ /* 0x000fe20000000016 */
[----:B--2---:R-:W2:Y:S02]  /*95470*/  LDL.LU R28, [R1+0x2fc] ;  /* 0x0002fc00011c7983 */ /* 0x004ea40000300800 */
[----:B------:R-:W-:-:S04]  /*95480*/  IMAD.WIDE R4, R0, 0x2, R10 ;  /* 0x0000000200047825 */ /* 0x000fc800078e020a */
[----:B------:R-:W-:Y:S01]  /*95490*/  IMAD.WIDE R16, R14, 0x2, R20 ;  /* 0x000000020e107825 */ /* 0x000fe200078e0214 */
[----:B------:R0:W-:Y:S01]  /*954a0*/  @P5 STG.E.U16 [R4.64], R27 ;  /* 0x0000001b04005986 */ /* 0x0001e2000c101506 */
[----:B------:R-:W-:-:S03]  /*954b0*/  ISETP.LT.AND P5, PT, R24, c[0x0][0x178], !P1 ;  /* 0x00005e0018007a0c */ /* 0x000fc60004fa1270 */
[----:B------:R1:W-:Y:S01]  /*954c0*/  @P6 STG.E.U16 [R6.64], R23 ;  /* 0x0000001706006986 */ /* 0x0003e2000c101506 */
[----:B------:R-:W-:Y:S02]  /*954d0*/  ISETP.LT.AND P6, PT, R25, c[0x0][0x178], !P1 ;  /* 0x00005e0019007a0c */ /* 0x000fe40004fc1270 */
[----:B------:R-:W-:Y:S01]  /*954e0*/  ISETP.LT.AND P1, PT, R19, c[0x0][0x178], !P1 ;  /* 0x00005e0013007a0c */ /* 0x000fe20004f21270 */
[----:B------:R-:W-:Y:S04]  /*954f0*/  @P3 STG.E.U16 [R12.64], R15 ;  /* 0x0000000f0c003986 */ /* 0x000fe8000c101506 */
[----:B------:R3:W-:Y:S01]  /*95500*/  @P2 STG.E.U16 [R16.64], R18 ;  /* 0x0000001210002986 */ /* 0x0007e2000c101506 */
[----:B------:R-:W-:Y:S01]  /*95510*/  ISETP.LT.AND P2, PT, R29, c[0x0][0x178], !P4 ;  /* 0x00005e001d007a0c */ /* 0x000fe20006741270 */
[----:B0-----:R-:W-:Y:S01]  /*95520*/  IMAD.WIDE R4, R14, 0x2, R10 ;  /* 0x000000020e047825 */ /* 0x001fe200078e020a */
[----:B------:R-:W-:-:S03]  /*95530*/  PRMT R0, R27, 0x7632, R0 ;  /* 0x000076321b007816 */ /* 0x000fc60000000000 */
[C---:B-1----:R-:W-:Y:S01]  /*95540*/  IMAD.WIDE R6, R14.reuse, 0x2, R8 ;  /* 0x000000020e067825 */ /* 0x042fe200078e0208 */
[----:B---3--:R-:W-:Y:S02]  /*95550*/  PRMT R17, R23, 0x7632, R17 ;  /* 0x0000763217117816 */ /* 0x008fe40000000011 */
[C---:B------:R-:W-:Y:S01]  /*95560*/  IADD3 R23, R14.reuse, c[0x0][0x198], RZ ;  /* 0x000066000e177a10 */ /* 0x040fe20007ffe0ff */
[----:B------:R-:W-:Y:S01]  /*95570*/  IMAD.WIDE R14, R14, 0x2, R2 ;  /* 0x000000020e0e7825 */ /* 0x000fe200078e0202 */
[----:B------:R-:W-:Y:S03]  /*95580*/  @P5 STG.E.U16 [R4.64], R0 ;  /* 0x0000000004005986 */ /* 0x000fe6000c101506 */
[----:B------:R-:W-:Y:S01]  /*95590*/  IMAD.WIDE R12, R23, 0x2, R20 ;  /* 0x00000002170c7825 */ /* 0x000fe200078e0214 */
[----:B------:R0:W-:Y:S01]  /*955a0*/  @P6 STG.E.U16 [R6.64], R17 ;  /* 0x0000001106006986 */ /* 0x0001e2000c101506 */
[----:B------:R-:W-:-:S03]  /*955b0*/  ISETP.LT.AND P3, PT, R29, c[0x0][0x178], !P0 ;  /* 0x00005e001d007a0c */ /* 0x000fc60004761270 */
[----:B------:R-:W-:Y:S01]  /*955c0*/  @P1 STG.E.U16 [R14.64], R22 ;  /* 0x000000160e001986 */ /* 0x000fe2000c101506 */
[C---:B------:R-:W-:Y:S02]  /*955d0*/  ISETP.LT.AND P5, PT, R24.reuse, c[0x0][0x178], !P0 ;  /* 0x00005e0018007a0c */ /* 0x040fe400047a1270 */
[----:B------:R-:W-:Y:S01]  /*955e0*/  ISETP.LT.AND P6, PT, R24, c[0x0][0x178], !P4 ;  /* 0x00005e0018007a0c */ /* 0x000fe200067c1270 */
[----:B------:R2:W-:Y:S01]  /*955f0*/  @P2 STG.E.U16 [R12.64], R26 ;  /* 0x0000001a0c002986 */ /* 0x0005e2000c101506 */
[C---:B------:R-:W-:Y:S02]  /*95600*/  ISETP.LT.AND P1, PT, R25.reuse, c[0x0][0x178], !P0 ;  /* 0x00005e0019007a0c */ /* 0x040fe40004721270 */
[----:B------:R-:W-:Y:S01]  /*95610*/  ISETP.LT.AND P2, PT, R25, c[0x0][0x178], !P4 ;  /* 0x00005e0019007a0c */ /* 0x000fe20006741270 */
[----:B------:R-:W3:Y:S01]  /*95620*/  LDL.LU R29, [R1+0x2cc] ;  /* 0x0002cc00011d7983 */ /* 0x000ee20000300800 */
[C---:B------:R-:W-:Y:S02]  /*95630*/  ISETP.LT.AND P0, PT, R19.reuse, c[0x0][0x178], !P0 ;  /* 0x00005e0013007a0c */ /* 0x040fe40004701270 */
[----:B------:R-:W-:-:S02]  /*95640*/  ISETP.LT.AND P4, PT, R19, c[0x0][0x178], !P4 ;  /* 0x00005e0013007a0c */ /* 0x000fc40006781270 */
[----:B------:R-:W4:Y:S01]  /*95650*/  LDL.LU R19, [R1+0x25e4] ;  /* 0x0025e40001137983 */ /* 0x000f220000300800 */
[C---:B------:R-:W-:Y:S01]  /*95660*/  IADD3 R25, R23.reuse, c[0x0][0x198], RZ ;  /* 0x0000660017197a10 */ /* 0x040fe20007ffe0ff */
[----:B0-----:R-:W-:Y:S01]  /*95670*/  IMAD.WIDE R16, R23, 0x2, R10 ;  /* 0x0000000217107825 */ /* 0x001fe200078e020a */
[----:B------:R-:W-:-:S03]  /*95680*/  PRMT R0, R26, 0x7632, R0 ;  /* 0x000076321a007816 */ /* 0x000fc60000000000 */
[----:B------:R-:W-:-:S04]  /*95690*/  IMAD.WIDE R4, R23, 0x2, R8 ;  /* 0x0000000217047825 */ /* 0x000fc800078e0208 */
[----:B------:R-:W-:-:S04]  /*956a0*/  IMAD.WIDE R6, R23, 0x2, R2 ;  /* 0x0000000217067825 */ /* 0x000fc800078e0202 */
[----:B------:R-:W-:-:S04]  /*956b0*/  IMAD.WIDE R20, R25, 0x2, R20 ;  /* 0x0000000219147825 */ /* 0x000fc800078e0214 */
[----:B------:R-:W-:-:S04]  /*956c0*/  IMAD.WIDE R10, R25, 0x2, R10 ;  /* 0x00000002190a7825 */ /* 0x000fc800078e020a */
[----:B------:R-:W-:-:S04]  /*956d0*/  IMAD.WIDE R8, R25, 0x2, R8 ;  /* 0x0000000219087825 */ /* 0x000fc800078e0208 */
[----:B------:R-:W-:Y:S01]  /*956e0*/  IMAD.WIDE R2, R25, 0x2, R2 ;  /* 0x0000000219027825 */ /* 0x000fe200078e0202 */
[----:B--2---:R-:W-:Y:S01]  /*956f0*/  PRMT R12, R28, 0x7632, R12 ;  /* 0x000076321c0c7816 */ /* 0x004fe2000000000c */
[----:B------:R0:W-:Y:S01]  /*95700*/  @P6 STG.E.U16 [R16.64], R28 ;  /* 0x0000001c10006986 */ /* 0x0001e2000c101506 */
[----:B---3--:R-:W-:-:S03]  /*95710*/  PRMT R13, R29, 0x7632, R13 ;  /* 0x000076321d0d7816 */ /* 0x008fc6000000000d */
[----:B------:R0:W-:Y:S04]  /*95720*/  @P2 STG.E.U16 [R4.64], R29 ;  /* 0x0000001d04002986 */ /* 0x0001e8000c101506 */
[----:B----4-:R0:W-:Y:S04]  /*95730*/  @P4 STG.E.U16 [R6.64], R19 ;  /* 0x0000001306004986 */ /* 0x0101e8000c101506 */
[----:B------:R0:W-:Y:S04]  /*95740*/  @P3 STG.E.U16 [R20.64], R0 ;  /* 0x0000000014003986 */ /* 0x0001e8000c101506 */
[----:B------:R0:W-:Y:S04]  /*95750*/  @P5 STG.E.U16 [R10.64], R12 ;  /* 0x0000000c0a005986 */ /* 0x0001e8000c101506 */
[----:B------:R0:W-:Y:S01]  /*95760*/  @P1 STG.E.U16 [R8.64], R13 ;  /* 0x0000000d08001986 */ /* 0x0001e2000c101506 */
[----:B------:R-:W-:Y:S05]  /*95770*/  @!P0 EXIT ;  /* 0x000000000000894d */ /* 0x000fea0003800000 */
[----:B0-----:R-:W-:-:S05]  /*95780*/  PRMT R19, R19, 0x7632, R19 ;  /* 0x0000763213137816 */ /* 0x001fca0000000013 */
[----:B------:R-:W-:Y:S01]  /*95790*/  STG.E.U16 [R2.64], R19 ;  /* 0x0000001302007986 */ /* 0x000fe2000c101506 */
[----:B------:R-:W-:Y:S05]  /*957a0*/  EXIT ;  /* 0x000000000000794d */ /* 0x000fea0003800000 */
.L_x_3:
[----:B------:R-:W-:-:S00]  /*957b0*/  BRA `(.L_x_3) ;  /* 0xfffffff000007947 */ /* 0x000fc0000383ffff */
[----:B------:R-:W-:-:S00]  /*957c0*/  NOP ;  /* 0x0000000000007918 */ /* 0x000fc00000000000 */
        /* <DEDUP_REMOVED lines=11> */
.L_x_4:


//--------------------- .nv.shared.matmul_kernel  --------------------------
	.section	.nv.shared.matmul_kernel,"aw",@nobits
	.sectionflags	@""
	.align	16
